	.target	sm_90a

	.elftype	@"ET_EXEC"


//--------------------- .note.nv.tkinfo           --------------------------
	.section	.note.nv.tkinfo,"",@"SHT_NOTE"
	.sectionflags	@"SHF_NOTE_NV_TKINFO"
	.tkinfo
        /*0018*/ 	.word	0x00000002
        /*0030*/ 	.string	""
        /*0030*/ 	.string	"ptxas"
        /*0030*/ 	.string	"Cuda compilation tools, release 13.0, V13.0.88"
        /*0030*/ 	.string	"Build cuda_13.0.r13.0/compiler.36424714_0"
        /*0030*/ 	.string	"-arch sm_90a -m 64 "



//--------------------- .note.nv.cuinfo           --------------------------
	.section	.note.nv.cuinfo,"",@"SHT_NOTE"
	.sectionflags	@"SHF_NOTE_NV_CUINFO"
        /*0018*/ 	.short	0x0002
        /*001a*/ 	.short	0x005a
        /*001c*/ 	.short	0x0082
	.zero		2


//--------------------- .nv.info                  --------------------------
	.section	.nv.info,"",@"SHT_CUDA_INFO"
	.align	4


	//----- nvinfo : EIATTR_REGCOUNT
	.align		4
        /*0000*/ 	.byte	0x04, 0x2f
        /*0002*/ 	.short	(.L_18 - .L_17)
	.align		4
.L_17:
        /*0004*/ 	.word	index@(_ZN7cutlass13device_kernelINS_4gemm6kernel13GemmUniversalIN4cute5tupleIJiiiiEEENS1_10collective13CollectiveMmaINS1_34MainloopSm90TmaGmmaWarpSpecializedILi3ENS5_IJNS4_1CILi2EEENSA_ILi1EEESC_EEENS1_35KernelTmaWarpSpecializedCooperativeEEENS5_IJNSA_ILi256EEESG_NSA_ILi64EEEEEENS_6half_tENS5_IJlSC_lEEESJ_SK_NS4_8TiledMMAINS4_8MMA_AtomIJNS4_4SM904GMMA26MMA_64x256x16_F32F16F16_SSILNSO_5MajorE0ELSQ_0ELNSO_7ScaleInE1ELSR_1EEEEEENS4_6LayoutISD_NS5_IJSC_NSA_ILi0EEESV_EEEEENS5_IJNS4_10UnderscoreESY_SY_EEEEENS4_13SM90_TMA_LOADENS4_14ComposedLayoutINS4_7SwizzleILi3ELi4ELi3EEENS4_18smem_ptr_flag_bitsILi16EEENSU_INS5_IJNSA_ILi8EEESH_EEENS5_IJSH_SC_EEEEEEEvNS4_8identityENS4_23SM90_TMA_LOAD_MULTICASTES1B_vS1C_EENS_8epilogue10collective18CollectiveEpilogueINS1F_22Sm90TmaWarpSpecializedILi4ELi2ELi16ELb1ELb0EEEJSI_NS5_IJNSA_ILi128EEENSA_ILi32EEEEEESJ_SK_SJ_SK_NS1F_6fusion15FusionCallbacksIS1J_NS1N_17LinCombPerRowBiasISJ_fSJ_SJ_fLi8ELNS_15FloatRoundStyleE2EEESI_S1M_JEEES11_NS12_INS13_ILi2ELi4ELi3EEES16_NSU_INS5_IJS17_S1L_EEENS5_IJS1L_SC_EEEEEEENS4_17SM75_U32x4_LDSM_NENS4_14SM90_TMA_STOREES1X_NS4_17SM90_U32x4_STSM_NENS4_9Copy_AtomIJS20_SJ_EEEvEEEvvEEEEvNT_6ParamsE)
        /*0008*/ 	.word	0x000000a8


	//----- nvinfo : EIATTR_FRAME_SIZE
	.align		4
.L_18:
        /*000c*/ 	.byte	0x04, 0x11
        /*000e*/ 	.short	(.L_20 - .L_19)
	.align		4
.L_19:
        /*0010*/ 	.word	index@(_ZN7cutlass13device_kernelINS_4gemm6kernel13GemmUniversalIN4cute5tupleIJiiiiEEENS1_10collective13CollectiveMmaINS1_34MainloopSm90TmaGmmaWarpSpecializedILi3ENS5_IJNS4_1CILi2EEENSA_ILi1EEESC_EEENS1_35KernelTmaWarpSpecializedCooperativeEEENS5_IJNSA_ILi256EEESG_NSA_ILi64EEEEEENS_6half_tENS5_IJlSC_lEEESJ_SK_NS4_8TiledMMAINS4_8MMA_AtomIJNS4_4SM904GMMA26MMA_64x256x16_F32F16F16_SSILNSO_5MajorE0ELSQ_0ELNSO_7ScaleInE1ELSR_1EEEEEENS4_6LayoutISD_NS5_IJSC_NSA_ILi0EEESV_EEEEENS5_IJNS4_10UnderscoreESY_SY_EEEEENS4_13SM90_TMA_LOADENS4_14ComposedLayoutINS4_7SwizzleILi3ELi4ELi3EEENS4_18smem_ptr_flag_bitsILi16EEENSU_INS5_IJNSA_ILi8EEESH_EEENS5_IJSH_SC_EEEEEEEvNS4_8identityENS4_23SM90_TMA_LOAD_MULTICASTES1B_vS1C_EENS_8epilogue10collective18CollectiveEpilogueINS1F_22Sm90TmaWarpSpecializedILi4ELi2ELi16ELb1ELb0EEEJSI_NS5_IJNSA_ILi128EEENSA_ILi32EEEEEESJ_SK_SJ_SK_NS1F_6fusion15FusionCallbacksIS1J_NS1N_17LinCombPerRowBiasISJ_fSJ_SJ_fLi8ELNS_15FloatRoundStyleE2EEESI_S1M_JEEES11_NS12_INS13_ILi2ELi4ELi3EEES16_NSU_INS5_IJS17_S1L_EEENS5_IJS1L_SC_EEEEEEENS4_17SM75_U32x4_LDSM_NENS4_14SM90_TMA_STOREES1X_NS4_17SM90_U32x4_STSM_NENS4_9Copy_AtomIJS20_SJ_EEEvEEEvvEEEEvNT_6ParamsE)
        /*0014*/ 	.word	0x000007b8


	//----- nvinfo : EIATTR_MIN_STACK_SIZE
	.align		4
.L_20:
        /*0018*/ 	.byte	0x04, 0x12
        /*001a*/ 	.short	(.L_22 - .L_21)
	.align		4
.L_21:
        /*001c*/ 	.word	index@(_ZN7cutlass13device_kernelINS_4gemm6kernel13GemmUniversalIN4cute5tupleIJiiiiEEENS1_10collective13CollectiveMmaINS1_34MainloopSm90TmaGmmaWarpSpecializedILi3ENS5_IJNS4_1CILi2EEENSA_ILi1EEESC_EEENS1_35KernelTmaWarpSpecializedCooperativeEEENS5_IJNSA_ILi256EEESG_NSA_ILi64EEEEEENS_6half_tENS5_IJlSC_lEEESJ_SK_NS4_8TiledMMAINS4_8MMA_AtomIJNS4_4SM904GMMA26MMA_64x256x16_F32F16F16_SSILNSO_5MajorE0ELSQ_0ELNSO_7ScaleInE1ELSR_1EEEEEENS4_6LayoutISD_NS5_IJSC_NSA_ILi0EEESV_EEEEENS5_IJNS4_10UnderscoreESY_SY_EEEEENS4_13SM90_TMA_LOADENS4_14ComposedLayoutINS4_7SwizzleILi3ELi4ELi3EEENS4_18smem_ptr_flag_bitsILi16EEENSU_INS5_IJNSA_ILi8EEESH_EEENS5_IJSH_SC_EEEEEEEvNS4_8identityENS4_23SM90_TMA_LOAD_MULTICASTES1B_vS1C_EENS_8epilogue10collective18CollectiveEpilogueINS1F_22Sm90TmaWarpSpecializedILi4ELi2ELi16ELb1ELb0EEEJSI_NS5_IJNSA_ILi128EEENSA_ILi32EEEEEESJ_SK_SJ_SK_NS1F_6fusion15FusionCallbacksIS1J_NS1N_17LinCombPerRowBiasISJ_fSJ_SJ_fLi8ELNS_15FloatRoundStyleE2EEESI_S1M_JEEES11_NS12_INS13_ILi2ELi4ELi3EEES16_NSU_INS5_IJS17_S1L_EEENS5_IJS1L_SC_EEEEEEENS4_17SM75_U32x4_LDSM_NENS4_14SM90_TMA_STOREES1X_NS4_17SM90_U32x4_STSM_NENS4_9Copy_AtomIJS20_SJ_EEEvEEEvvEEEEvNT_6ParamsE)
        /*0020*/ 	.word	0x000007b8
.L_22:


//--------------------- .nv.compat                --------------------------
	.section	.nv.compat,"",@"SHT_CUDA_COMPAT_INFO"
	.align	4
        /*0000*/ 	.byte	0x02, 0x09, 0x01, 0x00, 0x02, 0x02, 0x04, 0x00, 0x02, 0x05, 0x05, 0x00, 0x03, 0x07, 0x01, 0x01
        /*0010*/ 	.byte	0x02, 0x03, 0x01, 0x00, 0x02, 0x06, 0x01, 0x00, 0x04, 0x0b, 0x08, 0x00, 0x00, 0x00, 0x00, 0x00
        /*0020*/ 	.byte	0x00, 0x00, 0x00, 0x00


//--------------------- .nv.info._ZN7cutlass13device_kernelINS_4gemm6kernel13GemmUniversalIN4cute5tupleIJiiiiEEENS1_10collective13CollectiveMmaINS1_34MainloopSm90TmaGmmaWarpSpecializedILi3ENS5_IJNS4_1CILi2EEENSA_ILi1EEESC_EEENS1_35KernelTmaWarpSpecializedCooperativeEEENS5_IJNSA_ILi256EEESG_NSA_ILi64EEEEEENS_6half_tENS5_IJlSC_lEEESJ_SK_NS4_8TiledMMAINS4_8MMA_AtomIJNS4_4SM904GMMA26MMA_64x256x16_F32F16F16_SSILNSO_5MajorE0ELSQ_0ELNSO_7ScaleInE1ELSR_1EEEEEENS4_6LayoutISD_NS5_IJSC_NSA_ILi0EEESV_EEEEENS5_IJNS4_10UnderscoreESY_SY_EEEEENS4_13SM90_TMA_LOADENS4_14ComposedLayoutINS4_7SwizzleILi3ELi4ELi3EEENS4_18smem_ptr_flag_bitsILi16EEENSU_INS5_IJNSA_ILi8EEESH_EEENS5_IJSH_SC_EEEEEEEvNS4_8identityENS4_23SM90_TMA_LOAD_MULTICASTES1B_vS1C_EENS_8epilogue10collective18CollectiveEpilogueINS1F_22Sm90TmaWarpSpecializedILi4ELi2ELi16ELb1ELb0EEEJSI_NS5_IJNSA_ILi128EEENSA_ILi32EEEEEESJ_SK_SJ_SK_NS1F_6fusion15FusionCallbacksIS1J_NS1N_17LinCombPerRowBiasISJ_fSJ_SJ_fLi8ELNS_15FloatRoundStyleE2EEESI_S1M_JEEES11_NS12_INS13_ILi2ELi4ELi3EEES16_NSU_INS5_IJS17_S1L_EEENS5_IJS1L_SC_EEEEEEENS4_17SM75_U32x4_LDSM_NENS4_14SM90_TMA_STOREES1X_NS4_17SM90_U32x4_STSM_NENS4_9Copy_AtomIJS20_SJ_EEEvEEEvvEEEEvNT_6ParamsE --------------------------
	.section	.nv.info._ZN7cutlass13device_kernelINS_4gemm6kernel13GemmUniversalIN4cute5tupleIJiiiiEEENS1_10collective13CollectiveMmaINS1_34MainloopSm90TmaGmmaWarpSpecializedILi3ENS5_IJNS4_1CILi2EEENSA_ILi1EEESC_EEENS1_35KernelTmaWarpSpecializedCooperativeEEENS5_IJNSA_ILi256EEESG_NSA_ILi64EEEEEENS_6half_tENS5_IJlSC_lEEESJ_SK_NS4_8TiledMMAINS4_8MMA_AtomIJNS4_4SM904GMMA26MMA_64x256x16_F32F16F16_SSILNSO_5MajorE0ELSQ_0ELNSO_7ScaleInE1ELSR_1EEEEEENS4_6LayoutISD_NS5_IJSC_NSA_ILi0EEESV_EEEEENS5_IJNS4_10UnderscoreESY_SY_EEEEENS4_13SM90_TMA_LOADENS4_14ComposedLayoutINS4_7SwizzleILi3ELi4ELi3EEENS4_18smem_ptr_flag_bitsILi16EEENSU_INS5_IJNSA_ILi8EEESH_EEENS5_IJSH_SC_EEEEEEEvNS4_8identityENS4_23SM90_TMA_LOAD_MULTICASTES1B_vS1C_EENS_8epilogue10collective18CollectiveEpilogueINS1F_22Sm90TmaWarpSpecializedILi4ELi2ELi16ELb1ELb0EEEJSI_NS5_IJNSA_ILi128EEENSA_ILi32EEEEEESJ_SK_SJ_SK_NS1F_6fusion15FusionCallbacksIS1J_NS1N_17LinCombPerRowBiasISJ_fSJ_SJ_fLi8ELNS_15FloatRoundStyleE2EEESI_S1M_JEEES11_NS12_INS13_ILi2ELi4ELi3EEES16_NSU_INS5_IJS17_S1L_EEENS5_IJS1L_SC_EEEEEEENS4_17SM75_U32x4_LDSM_NENS4_14SM90_TMA_STOREES1X_NS4_17SM90_U32x4_STSM_NENS4_9Copy_AtomIJS20_SJ_EEEvEEEvvEEEEvNT_6ParamsE,"",@"SHT_CUDA_INFO"
	.sectionflags	@""
	.align	4


	//----- nvinfo : EIATTR_CUDA_API_VERSION
	.align		4
        /*0000*/ 	.byte	0x04, 0x37
        /*0002*/ 	.short	(.L_24 - .L_23)
.L_23:
        /*0004*/ 	.word	0x00000082


	//----- nvinfo : EIATTR_KPARAM_INFO
	.align		4
.L_24:
        /*0008*/ 	.byte	0x04, 0x17
        /*000a*/ 	.short	(.L_26 - .L_25)
.L_25:
        /*000c*/ 	.word	0x00000000
        /*0010*/ 	.short	0x0000
        /*0012*/ 	.short	0x0070
        /*0014*/ 	.byte	0x00, 0xf0, 0x01, 0x1c


	//----- nvinfo : EIATTR_SPARSE_MMA_MASK
	.align		4
.L_26:
        /*0018*/ 	.byte	0x03, 0x50
        /*001a*/ 	.short	0x0000


	//----- nvinfo : EIATTR_MAXREG_COUNT
	.align		4
        /*001c*/ 	.byte	0x03, 0x1b
        /*001e*/ 	.short	0x00a8


	//----- nvinfo : EIATTR_NUM_BARRIERS
	.align		4
        /*0020*/ 	.byte	0x02, 0x4c
        /*0022*/ 	.byte	0x02
	.zero		1


	//----- nvinfo : EIATTR_EXTERNS
	.align		4
        /*0024*/ 	.byte	0x04, 0x0f
        /*0026*/ 	.short	(.L_28 - .L_27)


	//   ....[0]....
	.align		4
.L_27:
        /*0028*/ 	.word	index@(__assertfail)


	//----- nvinfo : EIATTR_ANNOTATIONS
	.align		4
.L_28:
        /*002c*/ 	.byte	0x04, 0x55
        /*002e*/ 	.short	(.L_30 - .L_29)


	//   ....[0]....
.L_29:
        /*0030*/ 	.word	0x00000001
        /*0034*/ 	.byte	0x00, 0x0e, 0x00, 0x00, 0x01, 0x00, 0x00, 0x00, 0x10, 0x0e, 0x00, 0x00, 0x01, 0x00, 0x00, 0x00
        /* <DEDUP_REMOVED lines=695> */
        /*2bb4*/ 	.byte	0x50, 0x5d, 0x01, 0x00, 0x01, 0x00, 0x00, 0x00, 0x70, 0x5d, 0x01, 0x00


	//----- nvinfo : EIATTR_MERCURY_ISA_VERSION
	.align		4
.L_30:
        /*2bc0*/ 	.byte	0x03, 0x5f
        /*2bc2*/ 	.short	0x0101


	//----- nvinfo : EIATTR_INT_WARP_WIDE_INSTR_OFFSETS
	.align		4
        /*2bc4*/ 	.byte	0x04, 0x31
        /*2bc6*/ 	.short	(.L_32 - .L_31)


	//   ....[0]....
.L_31:
        /*2bc8*/ 	.word	0x000009b0


	//   ....[1]....
        /*2bcc*/ 	.word	0x000009c0


	//   ....[2]....
        /*2bd0*/ 	.word	0x00000b10


	//----- nvinfo : EIATTR_COOP_GROUP_MASK_REGIDS
	.align		4
.L_32:
        /*2bd4*/ 	.byte	0x04, 0x29
        /*2bd6*/ 	.short	(.L_34 - .L_33)


	//   ....[0]....
.L_33:
        /*2bd8*/ 	.word	0xffffffff


	//   ....[1]....
        /*2bdc*/ 	.word	0xffffffff


	//   ....[2]....
        /*2be0*/ 	.word	0xffffffff


	//   ....[3]....
        /*2be4*/ 	.word	0xffffffff


	//   ....[4]....
        /*2be8*/ 	.word	0xffffffff


	//   ....[5]....
        /*2bec*/ 	.word	0xffffffff


	//   ....[6]....
        /*2bf0*/ 	.word	0xffffffff


	//----- nvinfo : EIATTR_COOP_GROUP_INSTR_OFFSETS
	.align		4
.L_34:
        /*2bf4*/ 	.byte	0x04, 0x28
        /*2bf6*/ 	.short	(.L_36 - .L_35)


	//   ....[0]....
.L_35:
        /*2bf8*/ 	.word	0x00000070


	//   ....[1]....
        /*2bfc*/ 	.word	0x000000a0


	//   ....[2]....
        /*2c00*/ 	.word	0x00000460


	//   ....[3]....
        /*2c04*/ 	.word	0x00000630


	//   ....[4]....
        /*2c08*/ 	.word	0x000007e0


	//   ....[5]....
        /*2c0c*/ 	.word	0x00000ca0


	//   ....[6]....
        /*2c10*/ 	.word	0x00001840


	//----- nvinfo : EIATTR_REG_RECONFIG
	.align		4
.L_36:
        /*2c14*/ 	.byte	0x01, 0x54
	.zero		2


	//----- nvinfo : EIATTR_SYSCALL_OFFSETS
	.align		4
        /*2c18*/ 	.byte	0x04, 0x46
        /*2c1a*/ 	.short	(.L_38 - .L_37)


	//   ....[0]....
.L_37:
        /*2c1c*/ 	.word	0x000019f0


	//   ....[1]....
        /*2c20*/ 	.word	0x000099e0


	//   ....[2]....
        /*2c24*/ 	.word	0x00009ad0


	//----- nvinfo : EIATTR_MBARRIER_INSTR_OFFSETS
	.align		4
.L_38:
        /*2c28*/ 	.byte	0x04, 0x39
        /*2c2a*/ 	.short	(.L_40 - .L_39)


	//   ....[0]....
.L_39:
        /*2c2c*/ 	.word	0x000005c0
        /*2c30*/ 	.word	0x000000ff
        /*2c34*/ 	.word	0x00000000
        /*2c38*/ 	.short	0x0100
        /*2c3a*/ 	.byte	0x08
	.zero		1


	//   ....[1]....
        /*2c3c*/ 	.word	0x000005d0
        /*2c40*/ 	.word	0x000000ff
        /*2c44*/ 	.word	0x00000018
        /*2c48*/ 	.short	0x0100
        /*2c4a*/ 	.byte	0x08
	.zero		1


	//   ....[2]....
        /*2c4c*/ 	.word	0x000005e0
        /*2c50*/ 	.word	0x000000ff
        /*2c54*/ 	.word	0x00000008
        /*2c58*/ 	.short	0x0100
        /*2c5a*/ 	.byte	0x08
	.zero		1


	//   ....[3]....
        /*2c5c*/ 	.word	0x000005f0
        /*2c60*/ 	.word	0x000000ff
        /*2c64*/ 	.word	0x00000020
        /*2c68*/ 	.short	0x0100
        /*2c6a*/ 	.byte	0x08
	.zero		1


	//   ....[4]....
        /*2c6c*/ 	.word	0x00000600
        /*2c70*/ 	.word	0x000000ff
        /*2c74*/ 	.word	0x00000010
        /*2c78*/ 	.short	0x0100
        /*2c7a*/ 	.byte	0x08
	.zero		1


	//   ....[5]....
        /*2c7c*/ 	.word	0x00000610
        /*2c80*/ 	.word	0x000000ff
        /*2c84*/ 	.word	0x00000028
        /*2c88*/ 	.short	0x0100
        /*2c8a*/ 	.byte	0x08
	.zero		1


	//   ....[6]....
        /*2c8c*/ 	.word	0x00000740
        /*2c90*/ 	.word	0x000000ff
        /*2c94*/ 	.word	0x00000030
        /*2c98*/ 	.short	0x0100
        /*2c9a*/ 	.byte	0x08
	.zero		1


	//   ....[7]....
        /*2c9c*/ 	.word	0x00000750
        /*2ca0*/ 	.word	0x000000ff
        /*2ca4*/ 	.word	0x00000050
        /*2ca8*/ 	.short	0x0100
        /*2caa*/ 	.byte	0x08
	.zero		1


	//   ....[8]....
        /*2cac*/ 	.word	0x00000760
        /*2cb0*/ 	.word	0x000000ff
        /*2cb4*/ 	.word	0x00000038
        /*2cb8*/ 	.short	0x0100
        /*2cba*/ 	.byte	0x08
	.zero		1


	//   ....[9]....
        /*2cbc*/ 	.word	0x00000770
        /*2cc0*/ 	.word	0x000000ff
        /*2cc4*/ 	.word	0x00000058
        /*2cc8*/ 	.short	0x0100
        /*2cca*/ 	.byte	0x08
	.zero		1


	//   ....[10]....
        /*2ccc*/ 	.word	0x00000780
        /*2cd0*/ 	.word	0x000000ff
        /*2cd4*/ 	.word	0x00000040
        /*2cd8*/ 	.short	0x0100
        /*2cda*/ 	.byte	0x08
	.zero		1


	//   ....[11]....
        /*2cdc*/ 	.word	0x00000790
        /*2ce0*/ 	.word	0x000000ff
        /*2ce4*/ 	.word	0x00000060
        /*2ce8*/ 	.short	0x0100
        /*2cea*/ 	.byte	0x08
	.zero		1


	//   ....[12]....
        /*2cec*/ 	.word	0x000007a0
        /*2cf0*/ 	.word	0x000000ff
        /*2cf4*/ 	.word	0x00000048
        /*2cf8*/ 	.short	0x0100
        /*2cfa*/ 	.byte	0x08
	.zero		1


	//   ....[13]....
        /*2cfc*/ 	.word	0x000007b0
        /*2d00*/ 	.word	0x000000ff
        /*2d04*/ 	.word	0x00000068
        /*2d08*/ 	.short	0x0100
        /*2d0a*/ 	.byte	0x08
	.zero		1


	//   ....[14]....
        /*2d0c*/ 	.word	0x00000b90
        /*2d10*/ 	.word	0x000000ff
        /*2d14*/ 	.word	0x00000070
        /*2d18*/ 	.short	0x0100
        /*2d1a*/ 	.byte	0x06
	.zero		1


	//   ....[15]....
        /*2d1c*/ 	.word	0x00000c10
        /*2d20*/ 	.word	0x000000ff
        /*2d24*/ 	.word	0x00000078
        /*2d28*/ 	.short	0x0100
        /*2d2a*/ 	.byte	0x06
	.zero		1


	//   ....[16]....
        /*2d2c*/ 	.word	0x00001a90
        /*2d30*/ 	.word	0x00000003
        /*2d34*/ 	.word	0x00000000
        /*2d38*/ 	.short	0x010a
        /*2d3a*/ 	.byte	0x3f
	.zero		1


	//   ....[17]....
        /*2d3c*/ 	.word	0x00001ad0
        /*2d40*/ 	.word	0x00000003
        /*2d44*/ 	.word	0x00000000
        /*2d48*/ 	.short	0x010a
        /*2d4a*/ 	.byte	0x3f
	.zero		1


	//   ....[18]....
        /*2d4c*/ 	.word	0x00005280
        /*2d50*/ 	.word	0x000000ff
        /*2d54*/ 	.word	0x00000000
        /*2d58*/ 	.short	0x010a
        /*2d5a*/ 	.byte	0x04
	.zero		1


	//   ....[19]....
        /*2d5c*/ 	.word	0x000052c0
        /*2d60*/ 	.word	0x000000ff
        /*2d64*/ 	.word	0x00000000
        /*2d68*/ 	.short	0x010a
        /*2d6a*/ 	.byte	0x04
	.zero		1


	//   ....[20]....
        /*2d6c*/ 	.word	0x00009560
        /*2d70*/ 	.word	0x00000000
        /*2d74*/ 	.word	0x00000000
        /*2d78*/ 	.short	0x0101
        /*2d7a*/ 	.byte	0x3f
	.zero		1


	//   ....[21]....
        /*2d7c*/ 	.word	0x00009790
        /*2d80*/ 	.word	0x00000000
        /*2d84*/ 	.word	0x00000000
        /*2d88*/ 	.short	0x0101
        /*2d8a*/ 	.byte	0x3f
	.zero		1


	//   ....[22]....
        /*2d8c*/ 	.word	0x0000a480
        /*2d90*/ 	.word	0x000000ff
        /*2d94*/ 	.word	0x00000030
        /*2d98*/ 	.short	0x010a
        /*2d9a*/ 	.byte	0x32
	.zero		1


	//   ....[23]....
        /*2d9c*/ 	.word	0x0000ada0
        /*2da0*/ 	.word	0x000000ff
        /*2da4*/ 	.word	0x00000000
        /*2da8*/ 	.short	0x0101
        /*2daa*/ 	.byte	0x04
	.zero		1


	//   ....[24]....
        /*2dac*/ 	.word	0x0000ae80
        /*2db0*/ 	.word	0x0000000d
        /*2db4*/ 	.word	0x00000030
        /*2db8*/ 	.short	0x010a
        /*2dba*/ 	.byte	0x3f
	.zero		1


	//   ....[25]....
        /*2dbc*/ 	.word	0x0000b4c0
        /*2dc0*/ 	.word	0x000000ff
        /*2dc4*/ 	.word	0x00000000
        /*2dc8*/ 	.short	0x0101
        /*2dca*/ 	.byte	0x04
	.zero		1


	//   ....[26]....
        /*2dcc*/ 	.word	0x0000b5b0
        /*2dd0*/ 	.word	0x0000000d
        /*2dd4*/ 	.word	0x00000030
        /*2dd8*/ 	.short	0x010a
        /*2dda*/ 	.byte	0x3f
	.zero		1


	//   ....[27]....
        /*2ddc*/ 	.word	0x0000bd20
        /*2de0*/ 	.word	0x000000ff
        /*2de4*/ 	.word	0x00000000
        /*2de8*/ 	.short	0x0101
        /*2dea*/ 	.byte	0x04
	.zero		1


	//   ....[28]....
        /*2dec*/ 	.word	0x0000be00
        /*2df0*/ 	.word	0x00000014
        /*2df4*/ 	.word	0x00000030
        /*2df8*/ 	.short	0x010a
        /*2dfa*/ 	.byte	0x3f
	.zero		1


	//   ....[29]....
        /*2dfc*/ 	.word	0x0000c480
        /*2e00*/ 	.word	0x000000ff
        /*2e04*/ 	.word	0x00000000
        /*2e08*/ 	.short	0x0101
        /*2e0a*/ 	.byte	0x04
	.zero		1


	//   ....[30]....
        /*2e0c*/ 	.word	0x0000c560
        /*2e10*/ 	.word	0x00000014
        /*2e14*/ 	.word	0x00000030
        /*2e18*/ 	.short	0x010a
        /*2e1a*/ 	.byte	0x3f
	.zero		1


	//   ....[31]....
        /*2e1c*/ 	.word	0x0000ccc0
        /*2e20*/ 	.word	0x000000ff
        /*2e24*/ 	.word	0x00000000
        /*2e28*/ 	.short	0x0101
        /*2e2a*/ 	.byte	0x04
	.zero		1


	//   ....[32]....
        /*2e2c*/ 	.word	0x0000cdb0
        /*2e30*/ 	.word	0x00000014
        /*2e34*/ 	.word	0x00000030
        /*2e38*/ 	.short	0x010a
        /*2e3a*/ 	.byte	0x3f
	.zero		1


	//   ....[33]....
        /*2e3c*/ 	.word	0x0000d400
        /*2e40*/ 	.word	0x000000ff
        /*2e44*/ 	.word	0x00000000
        /*2e48*/ 	.short	0x0101
        /*2e4a*/ 	.byte	0x04
	.zero		1


	//   ....[34]....
        /*2e4c*/ 	.word	0x0000d4f0
        /*2e50*/ 	.word	0x00000014
        /*2e54*/ 	.word	0x00000030
        /*2e58*/ 	.short	0x010a
        /*2e5a*/ 	.byte	0x3f
	.zero		1


	//   ....[35]....
        /*2e5c*/ 	.word	0x0000dc40
        /*2e60*/ 	.word	0x000000ff
        /*2e64*/ 	.word	0x00000000
        /*2e68*/ 	.short	0x0101
        /*2e6a*/ 	.byte	0x04
	.zero		1


	//   ....[36]....
        /*2e6c*/ 	.word	0x0000dd30
        /*2e70*/ 	.word	0x00000014
        /*2e74*/ 	.word	0x00000030
        /*2e78*/ 	.short	0x010a
        /*2e7a*/ 	.byte	0x3f
	.zero		1


	//   ....[37]....
        /*2e7c*/ 	.word	0x0000e380
        /*2e80*/ 	.word	0x000000ff
        /*2e84*/ 	.word	0x00000000
        /*2e88*/ 	.short	0x0101
        /*2e8a*/ 	.byte	0x04
	.zero		1


	//   ....[38]....
        /*2e8c*/ 	.word	0x0000e470
        /*2e90*/ 	.word	0x00000014
        /*2e94*/ 	.word	0x00000030
        /*2e98*/ 	.short	0x010a
        /*2e9a*/ 	.byte	0x3f
	.zero		1


	//   ....[39]....
        /*2e9c*/ 	.word	0x0000ebc0
        /*2ea0*/ 	.word	0x000000ff
        /*2ea4*/ 	.word	0x00000000
        /*2ea8*/ 	.short	0x0101
        /*2eaa*/ 	.byte	0x04
	.zero		1


	//   ....[40]....
        /*2eac*/ 	.word	0x0000ecb0
        /*2eb0*/ 	.word	0x00000014
        /*2eb4*/ 	.word	0x00000030
        /*2eb8*/ 	.short	0x010a
        /*2eba*/ 	.byte	0x3f
	.zero		1


	//   ....[41]....
        /*2ebc*/ 	.word	0x0000f300
        /*2ec0*/ 	.word	0x000000ff
        /*2ec4*/ 	.word	0x00000000
        /*2ec8*/ 	.short	0x0101
        /*2eca*/ 	.byte	0x04
	.zero		1


	//   ....[42]....
        /*2ecc*/ 	.word	0x0000f3f0
        /*2ed0*/ 	.word	0x00000014
        /*2ed4*/ 	.word	0x00000030
        /*2ed8*/ 	.short	0x010a
        /*2eda*/ 	.byte	0x3f
	.zero		1


	//   ....[43]....
        /*2edc*/ 	.word	0x0000fb40
        /*2ee0*/ 	.word	0x000000ff
        /*2ee4*/ 	.word	0x00000000
        /*2ee8*/ 	.short	0x0101
        /*2eea*/ 	.byte	0x04
	.zero		1


	//   ....[44]....
        /*2eec*/ 	.word	0x0000fc30
        /*2ef0*/ 	.word	0x00000014
        /*2ef4*/ 	.word	0x00000030
        /*2ef8*/ 	.short	0x010a
        /*2efa*/ 	.byte	0x3f
	.zero		1


	//   ....[45]....
        /*2efc*/ 	.word	0x00010280
        /*2f00*/ 	.word	0x000000ff
        /*2f04*/ 	.word	0x00000000
        /*2f08*/ 	.short	0x0101
        /*2f0a*/ 	.byte	0x04
	.zero		1


	//   ....[46]....
        /*2f0c*/ 	.word	0x00010370
        /*2f10*/ 	.word	0x00000014
        /*2f14*/ 	.word	0x00000030
        /*2f18*/ 	.short	0x010a
        /*2f1a*/ 	.byte	0x3f
	.zero		1


	//   ....[47]....
        /*2f1c*/ 	.word	0x00010ac0
        /*2f20*/ 	.word	0x000000ff
        /*2f24*/ 	.word	0x00000000
        /*2f28*/ 	.short	0x0101
        /*2f2a*/ 	.byte	0x04
	.zero		1


	//   ....[48]....
        /*2f2c*/ 	.word	0x00010bb0
        /*2f30*/ 	.word	0x00000014
        /*2f34*/ 	.word	0x00000030
        /*2f38*/ 	.short	0x010a
        /*2f3a*/ 	.byte	0x3f
	.zero		1


	//   ....[49]....
        /*2f3c*/ 	.word	0x00011200
        /*2f40*/ 	.word	0x000000ff
        /*2f44*/ 	.word	0x00000000
        /*2f48*/ 	.short	0x0101
        /*2f4a*/ 	.byte	0x04
	.zero		1


	//   ....[50]....
        /*2f4c*/ 	.word	0x000112f0
        /*2f50*/ 	.word	0x00000014
        /*2f54*/ 	.word	0x00000030
        /*2f58*/ 	.short	0x010a
        /*2f5a*/ 	.byte	0x3f
	.zero		1


	//   ....[51]....
        /*2f5c*/ 	.word	0x00011a40
        /*2f60*/ 	.word	0x000000ff
        /*2f64*/ 	.word	0x00000000
        /*2f68*/ 	.short	0x0101
        /*2f6a*/ 	.byte	0x04
	.zero		1


	//   ....[52]....
        /*2f6c*/ 	.word	0x00011b30
        /*2f70*/ 	.word	0x0000000e
        /*2f74*/ 	.word	0x00000030
        /*2f78*/ 	.short	0x010a
        /*2f7a*/ 	.byte	0x3f
	.zero		1


	//   ....[53]....
        /*2f7c*/ 	.word	0x00012130
        /*2f80*/ 	.word	0x000000ff
        /*2f84*/ 	.word	0x00000000
        /*2f88*/ 	.short	0x0101
        /*2f8a*/ 	.byte	0x04
	.zero		1


	//   ....[54]....
        /*2f8c*/ 	.word	0x00012b20
        /*2f90*/ 	.word	0x000000ff
        /*2f94*/ 	.word	0x00000000
        /*2f98*/ 	.short	0x0101
        /*2f9a*/ 	.byte	0x04
	.zero		1


	//   ....[55]....
        /*2f9c*/ 	.word	0x000131e0
        /*2fa0*/ 	.word	0x000000ff
        /*2fa4*/ 	.word	0x00000078
        /*2fa8*/ 	.short	0x010a
        /*2faa*/ 	.byte	0x04
	.zero		1


	//   ....[56]....
        /*2fac*/ 	.word	0x000135e0
        /*2fb0*/ 	.word	0x000000ff
        /*2fb4*/ 	.word	0x00000050
        /*2fb8*/ 	.short	0x010a
        /*2fba*/ 	.byte	0x0d
	.zero		1


	//   ....[57]....
        /*2fbc*/ 	.word	0x000136d0
        /*2fc0*/ 	.word	0x000000ff
        /*2fc4*/ 	.word	0x00000030
        /*2fc8*/ 	.short	0x010b
        /*2fca*/ 	.byte	0x0d
	.zero		1


	//   ....[58]....
        /*2fcc*/ 	.word	0x00013730
        /*2fd0*/ 	.word	0x000000ff
        /*2fd4*/ 	.word	0x00000000
        /*2fd8*/ 	.short	0x0101
        /*2fda*/ 	.byte	0x1f
	.zero		1


	//   ....[59]....
        /*2fdc*/ 	.word	0x00013760
        /*2fe0*/ 	.word	0x000000ff
        /*2fe4*/ 	.word	0x00000058
        /*2fe8*/ 	.short	0x010a
        /*2fea*/ 	.byte	0x0d
	.zero		1


	//   ....[60]....
        /*2fec*/ 	.word	0x00013870
        /*2ff0*/ 	.word	0x000000ff
        /*2ff4*/ 	.word	0x00000038
        /*2ff8*/ 	.short	0x010b
        /*2ffa*/ 	.byte	0x0d
	.zero		1


	//   ....[61]....
        /*2ffc*/ 	.word	0x000138e0
        /*3000*/ 	.word	0x000000ff
        /*3004*/ 	.word	0x00000000
        /*3008*/ 	.short	0x0101
        /*300a*/ 	.byte	0x1e
	.zero		1


	//   ....[62]....
        /*300c*/ 	.word	0x00013910
        /*3010*/ 	.word	0x000000ff
        /*3014*/ 	.word	0x00000060
        /*3018*/ 	.short	0x010a
        /*301a*/ 	.byte	0x0d
	.zero		1


	//   ....[63]....
        /*301c*/ 	.word	0x00013a10
        /*3020*/ 	.word	0x000000ff
        /*3024*/ 	.word	0x00000040
        /*3028*/ 	.short	0x010b
        /*302a*/ 	.byte	0x0d
	.zero		1


	//   ....[64]....
        /*302c*/ 	.word	0x00013a70
        /*3030*/ 	.word	0x000000ff
        /*3034*/ 	.word	0x00000000
        /*3038*/ 	.short	0x0101
        /*303a*/ 	.byte	0x17
	.zero		1


	//   ....[65]....
        /*303c*/ 	.word	0x00013aa0
        /*3040*/ 	.word	0x000000ff
        /*3044*/ 	.word	0x00000068
        /*3048*/ 	.short	0x010a
        /*304a*/ 	.byte	0x0d
	.zero		1


	//   ....[66]....
        /*304c*/ 	.word	0x00013ba0
        /*3050*/ 	.word	0x000000ff
        /*3054*/ 	.word	0x00000048
        /*3058*/ 	.short	0x010b
        /*305a*/ 	.byte	0x0d
	.zero		1


	//   ....[67]....
        /*305c*/ 	.word	0x00013c10
        /*3060*/ 	.word	0x000000ff
        /*3064*/ 	.word	0x00000000
        /*3068*/ 	.short	0x0101
        /*306a*/ 	.byte	0x1d
	.zero		1


	//   ....[68]....
        /*306c*/ 	.word	0x00013c50
        /*3070*/ 	.word	0x000000ff
        /*3074*/ 	.word	0x00000050
        /*3078*/ 	.short	0x010a
        /*307a*/ 	.byte	0x0d
	.zero		1


	//   ....[69]....
        /*307c*/ 	.word	0x00013d40
        /*3080*/ 	.word	0x000000ff
        /*3084*/ 	.word	0x00000030
        /*3088*/ 	.short	0x010b
        /*308a*/ 	.byte	0x0d
	.zero		1


	//   ....[70]....
        /*308c*/ 	.word	0x00013d80
        /*3090*/ 	.word	0x000000ff
        /*3094*/ 	.word	0x00000000
        /*3098*/ 	.short	0x0101
        /*309a*/ 	.byte	0x1f
	.zero		1


	//   ....[71]....
        /*309c*/ 	.word	0x00013db0
        /*30a0*/ 	.word	0x000000ff
        /*30a4*/ 	.word	0x00000058
        /*30a8*/ 	.short	0x010a
        /*30aa*/ 	.byte	0x0d
	.zero		1


	//   ....[72]....
        /*30ac*/ 	.word	0x00013eb0
        /*30b0*/ 	.word	0x000000ff
        /*30b4*/ 	.word	0x00000038
        /*30b8*/ 	.short	0x010b
        /*30ba*/ 	.byte	0x0d
	.zero		1


	//   ....[73]....
        /*30bc*/ 	.word	0x00013ef0
        /*30c0*/ 	.word	0x000000ff
        /*30c4*/ 	.word	0x00000000
        /*30c8*/ 	.short	0x0101
        /*30ca*/ 	.byte	0x1e
	.zero		1


	//   ....[74]....
        /*30cc*/ 	.word	0x00013f30
        /*30d0*/ 	.word	0x000000ff
        /*30d4*/ 	.word	0x00000060
        /*30d8*/ 	.short	0x010a
        /*30da*/ 	.byte	0x0d
	.zero		1


	//   ....[75]....
        /*30dc*/ 	.word	0x00014020
        /*30e0*/ 	.word	0x000000ff
        /*30e4*/ 	.word	0x00000040
        /*30e8*/ 	.short	0x010b
        /*30ea*/ 	.byte	0x0d
	.zero		1


	//   ....[76]....
        /*30ec*/ 	.word	0x00014060
        /*30f0*/ 	.word	0x000000ff
        /*30f4*/ 	.word	0x00000000
        /*30f8*/ 	.short	0x0101
        /*30fa*/ 	.byte	0x17
	.zero		1


	//   ....[77]....
        /*30fc*/ 	.word	0x00014090
        /*3100*/ 	.word	0x000000ff
        /*3104*/ 	.word	0x00000068
        /*3108*/ 	.short	0x010a
        /*310a*/ 	.byte	0x0d
	.zero		1


	//   ....[78]....
        /*310c*/ 	.word	0x00014190
        /*3110*/ 	.word	0x000000ff
        /*3114*/ 	.word	0x00000048
        /*3118*/ 	.short	0x010b
        /*311a*/ 	.byte	0x0d
	.zero		1


	//   ....[79]....
        /*311c*/ 	.word	0x000141d0
        /*3120*/ 	.word	0x000000ff
        /*3124*/ 	.word	0x00000000
        /*3128*/ 	.short	0x0101
        /*312a*/ 	.byte	0x1d
	.zero		1


	//   ....[80]....
        /*312c*/ 	.word	0x00014210
        /*3130*/ 	.word	0x000000ff
        /*3134*/ 	.word	0x00000050
        /*3138*/ 	.short	0x010a
        /*313a*/ 	.byte	0x0d
	.zero		1


	//   ....[81]....
        /*313c*/ 	.word	0x00014310
        /*3140*/ 	.word	0x000000ff
        /*3144*/ 	.word	0x00000030
        /*3148*/ 	.short	0x010b
        /*314a*/ 	.byte	0x0d
	.zero		1


	//   ....[82]....
        /*314c*/ 	.word	0x00014350
        /*3150*/ 	.word	0x000000ff
        /*3154*/ 	.word	0x00000000
        /*3158*/ 	.short	0x0101
        /*315a*/ 	.byte	0x1f
	.zero		1


	//   ....[83]....
        /*315c*/ 	.word	0x00014380
        /*3160*/ 	.word	0x000000ff
        /*3164*/ 	.word	0x00000058
        /*3168*/ 	.short	0x010a
        /*316a*/ 	.byte	0x0d
	.zero		1


	//   ....[84]....
        /*316c*/ 	.word	0x00014480
        /*3170*/ 	.word	0x000000ff
        /*3174*/ 	.word	0x00000038
        /*3178*/ 	.short	0x010b
        /*317a*/ 	.byte	0x0d
	.zero		1


	//   ....[85]....
        /*317c*/ 	.word	0x000144c0
        /*3180*/ 	.word	0x000000ff
        /*3184*/ 	.word	0x00000000
        /*3188*/ 	.short	0x0101
        /*318a*/ 	.byte	0x1e
	.zero		1


	//   ....[86]....
        /*318c*/ 	.word	0x00014500
        /*3190*/ 	.word	0x000000ff
        /*3194*/ 	.word	0x00000060
        /*3198*/ 	.short	0x010a
        /*319a*/ 	.byte	0x0d
	.zero		1


	//   ....[87]....
        /*319c*/ 	.word	0x00014600
        /*31a0*/ 	.word	0x000000ff
        /*31a4*/ 	.word	0x00000040
        /*31a8*/ 	.short	0x010b
        /*31aa*/ 	.byte	0x0d
	.zero		1


	//   ....[88]....
        /*31ac*/ 	.word	0x00014640
        /*31b0*/ 	.word	0x000000ff
        /*31b4*/ 	.word	0x00000000
        /*31b8*/ 	.short	0x0101
        /*31ba*/ 	.byte	0x17
	.zero		1


	//   ....[89]....
        /*31bc*/ 	.word	0x00014670
        /*31c0*/ 	.word	0x000000ff
        /*31c4*/ 	.word	0x00000068
        /*31c8*/ 	.short	0x010a
        /*31ca*/ 	.byte	0x0d
	.zero		1


	//   ....[90]....
        /*31cc*/ 	.word	0x00014770
        /*31d0*/ 	.word	0x000000ff
        /*31d4*/ 	.word	0x00000048
        /*31d8*/ 	.short	0x010b
        /*31da*/ 	.byte	0x0d
	.zero		1


	//   ....[91]....
        /*31dc*/ 	.word	0x000147b0
        /*31e0*/ 	.word	0x000000ff
        /*31e4*/ 	.word	0x00000000
        /*31e8*/ 	.short	0x0101
        /*31ea*/ 	.byte	0x1d
	.zero		1


	//   ....[92]....
        /*31ec*/ 	.word	0x000147f0
        /*31f0*/ 	.word	0x000000ff
        /*31f4*/ 	.word	0x00000050
        /*31f8*/ 	.short	0x010a
        /*31fa*/ 	.byte	0x0d
	.zero		1


	//   ....[93]....
        /*31fc*/ 	.word	0x000148f0
        /*3200*/ 	.word	0x000000ff
        /*3204*/ 	.word	0x00000030
        /*3208*/ 	.short	0x010b
        /*320a*/ 	.byte	0x0d
	.zero		1


	//   ....[94]....
        /*320c*/ 	.word	0x00014930
        /*3210*/ 	.word	0x000000ff
        /*3214*/ 	.word	0x00000000
        /*3218*/ 	.short	0x0101
        /*321a*/ 	.byte	0x1f
	.zero		1


	//   ....[95]....
        /*321c*/ 	.word	0x00014960
        /*3220*/ 	.word	0x000000ff
        /*3224*/ 	.word	0x00000058
        /*3228*/ 	.short	0x010a
        /*322a*/ 	.byte	0x0d
	.zero		1


	//   ....[96]....
        /*322c*/ 	.word	0x00014a60
        /*3230*/ 	.word	0x000000ff
        /*3234*/ 	.word	0x00000038
        /*3238*/ 	.short	0x010b
        /*323a*/ 	.byte	0x0d
	.zero		1


	//   ....[97]....
        /*323c*/ 	.word	0x00014aa0
        /*3240*/ 	.word	0x000000ff
        /*3244*/ 	.word	0x00000000
        /*3248*/ 	.short	0x0101
        /*324a*/ 	.byte	0x1e
	.zero		1


	//   ....[98]....
        /*324c*/ 	.word	0x00014ae0
        /*3250*/ 	.word	0x000000ff
        /*3254*/ 	.word	0x00000060
        /*3258*/ 	.short	0x010a
        /*325a*/ 	.byte	0x0d
	.zero		1


	//   ....[99]....
        /*325c*/ 	.word	0x00014be0
        /*3260*/ 	.word	0x000000ff
        /*3264*/ 	.word	0x00000040
        /*3268*/ 	.short	0x010b
        /*326a*/ 	.byte	0x0d
	.zero		1


	//   ....[100]....
        /*326c*/ 	.word	0x00014c20
        /*3270*/ 	.word	0x000000ff
        /*3274*/ 	.word	0x00000000
        /*3278*/ 	.short	0x0101
        /*327a*/ 	.byte	0x17
	.zero		1


	//   ....[101]....
        /*327c*/ 	.word	0x00014c50
        /*3280*/ 	.word	0x000000ff
        /*3284*/ 	.word	0x00000068
        /*3288*/ 	.short	0x010a
        /*328a*/ 	.byte	0x0d
	.zero		1


	//   ....[102]....
        /*328c*/ 	.word	0x00014d50
        /*3290*/ 	.word	0x000000ff
        /*3294*/ 	.word	0x00000048
        /*3298*/ 	.short	0x010b
        /*329a*/ 	.byte	0x0d
	.zero		1


	//   ....[103]....
        /*329c*/ 	.word	0x00014da0
        /*32a0*/ 	.word	0x000000ff
        /*32a4*/ 	.word	0x00000000
        /*32a8*/ 	.short	0x0101
        /*32aa*/ 	.byte	0x1d
	.zero		1


	//   ....[104]....
        /*32ac*/ 	.word	0x000154c0
        /*32b0*/ 	.word	0x00000000
        /*32b4*/ 	.word	0x00000050
        /*32b8*/ 	.short	0x010a
        /*32ba*/ 	.byte	0x3f
	.zero		1


	//   ....[105]....
        /*32bc*/ 	.word	0x00015500
        /*32c0*/ 	.word	0x00000000
        /*32c4*/ 	.word	0x00000058
        /*32c8*/ 	.short	0x010a
        /*32ca*/ 	.byte	0x3f
	.zero		1


	//   ....[106]....
        /*32cc*/ 	.word	0x00015540
        /*32d0*/ 	.word	0x00000000
        /*32d4*/ 	.word	0x00000060
        /*32d8*/ 	.short	0x010a
        /*32da*/ 	.byte	0x3f
	.zero		1


	//   ....[107]....
        /*32dc*/ 	.word	0x000155a0
        /*32e0*/ 	.word	0x00000000
        /*32e4*/ 	.word	0x00000068
        /*32e8*/ 	.short	0x010a
        /*32ea*/ 	.byte	0x3f
	.zero		1


	//   ....[108]....
        /*32ec*/ 	.word	0x000158e0
        /*32f0*/ 	.word	0x0000000c
        /*32f4*/ 	.word	0x00000018
        /*32f8*/ 	.short	0x010a
        /*32fa*/ 	.byte	0x3f
	.zero		1


	//   ....[109]....
        /*32fc*/ 	.word	0x00015c70
        /*3300*/ 	.word	0x00000002
        /*3304*/ 	.word	0x00000078
        /*3308*/ 	.short	0x0101
        /*330a*/ 	.byte	0x3f
	.zero		1


	//   ....[110]....
        /*330c*/ 	.word	0x00016430
        /*3310*/ 	.word	0x00000005
        /*3314*/ 	.word	0x00000000
        /*3318*/ 	.short	0x010a
        /*331a*/ 	.byte	0x3f
	.zero		1


	//   ....[111]....
        /*331c*/ 	.word	0x000164c0
        /*3320*/ 	.word	0x00000007
        /*3324*/ 	.word	0x00000000
        /*3328*/ 	.short	0x010a
        /*332a*/ 	.byte	0x3f
	.zero		1


	//   ....[112]....
        /*332c*/ 	.word	0x00016550
        /*3330*/ 	.word	0x00000003
        /*3334*/ 	.word	0x00000000
        /*3338*/ 	.short	0x010a
        /*333a*/ 	.byte	0x3f
	.zero		1


	//   ....[113]....
        /*333c*/ 	.word	0x000165b0
        /*3340*/ 	.word	0x00000003
        /*3344*/ 	.word	0x00000000
        /*3348*/ 	.short	0x010a
        /*334a*/ 	.byte	0x3f
	.zero		1


	//   ....[114]....
        /*334c*/ 	.word	0x00016610
        /*3350*/ 	.word	0x00000002
        /*3354*/ 	.word	0x00000000
        /*3358*/ 	.short	0x010a
        /*335a*/ 	.byte	0x3f
	.zero		1


	//   ....[115]....
        /*335c*/ 	.word	0x00016670
        /*3360*/ 	.word	0x00000004
        /*3364*/ 	.word	0x00000030
        /*3368*/ 	.short	0x010a
        /*336a*/ 	.byte	0x3f
	.zero		1


	//   ....[116]....
        /*336c*/ 	.word	0x000166c0
        /*3370*/ 	.word	0x0000000d
        /*3374*/ 	.word	0x00000030
        /*3378*/ 	.short	0x010a
        /*337a*/ 	.byte	0x3f
	.zero		1


	//   ....[117]....
        /*337c*/ 	.word	0x00016710
        /*3380*/ 	.word	0x0000000d
        /*3384*/ 	.word	0x00000030
        /*3388*/ 	.short	0x010a
        /*338a*/ 	.byte	0x3f
	.zero		1


	//   ....[118]....
        /*338c*/ 	.word	0x00016760
        /*3390*/ 	.word	0x00000014
        /*3394*/ 	.word	0x00000030
        /*3398*/ 	.short	0x010a
        /*339a*/ 	.byte	0x3f
	.zero		1


	//   ....[119]....
        /*339c*/ 	.word	0x000167b0
        /*33a0*/ 	.word	0x00000014
        /*33a4*/ 	.word	0x00000030
        /*33a8*/ 	.short	0x010a
        /*33aa*/ 	.byte	0x3f
	.zero		1


	//   ....[120]....
        /*33ac*/ 	.word	0x00016800
        /*33b0*/ 	.word	0x00000014
        /*33b4*/ 	.word	0x00000030
        /*33b8*/ 	.short	0x010a
        /*33ba*/ 	.byte	0x3f
	.zero		1


	//   ....[121]....
        /*33bc*/ 	.word	0x00016850
        /*33c0*/ 	.word	0x00000014
        /*33c4*/ 	.word	0x00000030
        /*33c8*/ 	.short	0x010a
        /*33ca*/ 	.byte	0x3f
	.zero		1


	//   ....[122]....
        /*33cc*/ 	.word	0x000168a0
        /*33d0*/ 	.word	0x00000014
        /*33d4*/ 	.word	0x00000030
        /*33d8*/ 	.short	0x010a
        /*33da*/ 	.byte	0x3f
	.zero		1


	//   ....[123]....
        /*33dc*/ 	.word	0x000168f0
        /*33e0*/ 	.word	0x00000014
        /*33e4*/ 	.word	0x00000030
        /*33e8*/ 	.short	0x010a
        /*33ea*/ 	.byte	0x3f
	.zero		1


	//   ....[124]....
        /*33ec*/ 	.word	0x00016940
        /*33f0*/ 	.word	0x00000014
        /*33f4*/ 	.word	0x00000030
        /*33f8*/ 	.short	0x010a
        /*33fa*/ 	.byte	0x3f
	.zero		1


	//   ....[125]....
        /*33fc*/ 	.word	0x00016990
        /*3400*/ 	.word	0x00000014
        /*3404*/ 	.word	0x00000030
        /*3408*/ 	.short	0x010a
        /*340a*/ 	.byte	0x3f
	.zero		1


	//   ....[126]....
        /*340c*/ 	.word	0x000169e0
        /*3410*/ 	.word	0x00000014
        /*3414*/ 	.word	0x00000030
        /*3418*/ 	.short	0x010a
        /*341a*/ 	.byte	0x3f
	.zero		1


	//   ....[127]....
        /*341c*/ 	.word	0x00016a30
        /*3420*/ 	.word	0x00000014
        /*3424*/ 	.word	0x00000030
        /*3428*/ 	.short	0x010a
        /*342a*/ 	.byte	0x3f
	.zero		1


	//   ....[128]....
        /*342c*/ 	.word	0x00016a80
        /*3430*/ 	.word	0x00000014
        /*3434*/ 	.word	0x00000030
        /*3438*/ 	.short	0x010a
        /*343a*/ 	.byte	0x3f
	.zero		1


	//   ....[129]....
        /*343c*/ 	.word	0x00016ad0
        /*3440*/ 	.word	0x00000014
        /*3444*/ 	.word	0x00000030
        /*3448*/ 	.short	0x010a
        /*344a*/ 	.byte	0x3f
	.zero		1


	//   ....[130]....
        /*344c*/ 	.word	0x00016b20
        /*3450*/ 	.word	0x0000000e
        /*3454*/ 	.word	0x00000030
        /*3458*/ 	.short	0x010a
        /*345a*/ 	.byte	0x3f
	.zero		1


	//   ....[131]....
        /*345c*/ 	.word	0x00016b80
        /*3460*/ 	.word	0x00000007
        /*3464*/ 	.word	0x00000078
        /*3468*/ 	.short	0x010a
        /*346a*/ 	.byte	0x3f
	.zero		1


	//   ....[132]....
        /*346c*/ 	.word	0x00016be0
        /*3470*/ 	.word	0x00000003
        /*3474*/ 	.word	0x00000050
        /*3478*/ 	.short	0x010a
        /*347a*/ 	.byte	0x3f
	.zero		1


	//   ....[133]....
        /*347c*/ 	.word	0x00016c40
        /*3480*/ 	.word	0x00000003
        /*3484*/ 	.word	0x00000058
        /*3488*/ 	.short	0x010a
        /*348a*/ 	.byte	0x3f
	.zero		1


	//   ....[134]....
        /*348c*/ 	.word	0x00016ca0
        /*3490*/ 	.word	0x00000003
        /*3494*/ 	.word	0x00000060
        /*3498*/ 	.short	0x010a
        /*349a*/ 	.byte	0x3f
	.zero		1


	//   ....[135]....
        /*349c*/ 	.word	0x00016d00
        /*34a0*/ 	.word	0x00000003
        /*34a4*/ 	.word	0x00000068
        /*34a8*/ 	.short	0x010a
        /*34aa*/ 	.byte	0x3f
	.zero		1


	//   ....[136]....
        /*34ac*/ 	.word	0x00016d60
        /*34b0*/ 	.word	0x00000003
        /*34b4*/ 	.word	0x00000050
        /*34b8*/ 	.short	0x010a
        /*34ba*/ 	.byte	0x3f
	.zero		1


	//   ....[137]....
        /*34bc*/ 	.word	0x00016dc0
        /*34c0*/ 	.word	0x00000003
        /*34c4*/ 	.word	0x00000058
        /*34c8*/ 	.short	0x010a
        /*34ca*/ 	.byte	0x3f
	.zero		1


	//   ....[138]....
        /*34cc*/ 	.word	0x00016e20
        /*34d0*/ 	.word	0x00000003
        /*34d4*/ 	.word	0x00000060
        /*34d8*/ 	.short	0x010a
        /*34da*/ 	.byte	0x3f
	.zero		1


	//   ....[139]....
        /*34dc*/ 	.word	0x00016e80
        /*34e0*/ 	.word	0x00000003
        /*34e4*/ 	.word	0x00000068
        /*34e8*/ 	.short	0x010a
        /*34ea*/ 	.byte	0x3f
	.zero		1


	//   ....[140]....
        /*34ec*/ 	.word	0x00016ee0
        /*34f0*/ 	.word	0x00000003
        /*34f4*/ 	.word	0x00000050
        /*34f8*/ 	.short	0x010a
        /*34fa*/ 	.byte	0x3f
	.zero		1


	//   ....[141]....
        /*34fc*/ 	.word	0x00016f40
        /*3500*/ 	.word	0x00000003
        /*3504*/ 	.word	0x00000058
        /*3508*/ 	.short	0x010a
        /*350a*/ 	.byte	0x3f
	.zero		1


	//   ....[142]....
        /*350c*/ 	.word	0x00016fa0
        /*3510*/ 	.word	0x00000003
        /*3514*/ 	.word	0x00000060
        /*3518*/ 	.short	0x010a
        /*351a*/ 	.byte	0x3f
	.zero		1


	//   ....[143]....
        /*351c*/ 	.word	0x00017000
        /*3520*/ 	.word	0x00000003
        /*3524*/ 	.word	0x00000068
        /*3528*/ 	.short	0x010a
        /*352a*/ 	.byte	0x3f
	.zero		1


	//   ....[144]....
        /*352c*/ 	.word	0x00017060
        /*3530*/ 	.word	0x00000003
        /*3534*/ 	.word	0x00000050
        /*3538*/ 	.short	0x010a
        /*353a*/ 	.byte	0x3f
	.zero		1


	//   ....[145]....
        /*353c*/ 	.word	0x000170c0
        /*3540*/ 	.word	0x00000003
        /*3544*/ 	.word	0x00000058
        /*3548*/ 	.short	0x010a
        /*354a*/ 	.byte	0x3f
	.zero		1


	//   ....[146]....
        /*354c*/ 	.word	0x00017120
        /*3550*/ 	.word	0x00000003
        /*3554*/ 	.word	0x00000060
        /*3558*/ 	.short	0x010a
        /*355a*/ 	.byte	0x3f
	.zero		1


	//   ....[147]....
        /*355c*/ 	.word	0x00017180
        /*3560*/ 	.word	0x00000003
        /*3564*/ 	.word	0x00000068
        /*3568*/ 	.short	0x010a
        /*356a*/ 	.byte	0x3f
	.zero		1


	//   ....[148]....
        /*356c*/ 	.word	0x000171d0
        /*3570*/ 	.word	0x00000000
        /*3574*/ 	.word	0x00000050
        /*3578*/ 	.short	0x010a
        /*357a*/ 	.byte	0x3f
	.zero		1


	//   ....[149]....
        /*357c*/ 	.word	0x00017220
        /*3580*/ 	.word	0x00000000
        /*3584*/ 	.word	0x00000058
        /*3588*/ 	.short	0x010a
        /*358a*/ 	.byte	0x3f
	.zero		1


	//   ....[150]....
        /*358c*/ 	.word	0x00017270
        /*3590*/ 	.word	0x00000000
        /*3594*/ 	.word	0x00000060
        /*3598*/ 	.short	0x010a
        /*359a*/ 	.byte	0x3f
	.zero		1


	//   ....[151]....
        /*359c*/ 	.word	0x00017350
        /*35a0*/ 	.word	0x0000000c
        /*35a4*/ 	.word	0x00000018
        /*35a8*/ 	.short	0x010a
        /*35aa*/ 	.byte	0x3f
	.zero		1


	//   ....[152]....
        /*35ac*/ 	.word	0x00017430
        /*35b0*/ 	.word	0x00000005
        /*35b4*/ 	.word	0x00000000
        /*35b8*/ 	.short	0x010a
        /*35ba*/ 	.byte	0x3f
	.zero		1


	//   ....[153]....
        /*35bc*/ 	.word	0x00017480
        /*35c0*/ 	.word	0x00000007
        /*35c4*/ 	.word	0x00000000
        /*35c8*/ 	.short	0x010a
        /*35ca*/ 	.byte	0x3f
	.zero		1


	//----- nvinfo : EIATTR_NUM_MBARRIERS
	.align		4
.L_40:
        /*35cc*/ 	.byte	0x03, 0x38
        /*35ce*/ 	.short	0x0010


	//----- nvinfo : EIATTR_EXIT_INSTR_OFFSETS
	.align		4
        /*35d0*/ 	.byte	0x04, 0x1c
        /*35d2*/ 	.short	(.L_42 - .L_41)


	//   ....[0]....
.L_41:
        /*35d4*/ 	.word	0x000165a0


	//----- nvinfo : EIATTR_MAX_THREADS
	.align		4
.L_42:
        /*35d8*/ 	.byte	0x04, 0x05
        /*35da*/ 	.short	(.L_44 - .L_43)
.L_43:
        /*35dc*/ 	.word	0x00000180
        /*35e0*/ 	.word	0x00000001
        /*35e4*/ 	.word	0x00000001


	//----- nvinfo : EIATTR_CRS_STACK_SIZE
	.align		4
.L_44:
        /*35e8*/ 	.byte	0x04, 0x1e
        /*35ea*/ 	.short	(.L_46 - .L_45)
.L_45:
        /*35ec*/ 	.word	0x00000000


	//----- nvinfo : EIATTR_CBANK_PARAM_SIZE
	.align		4
.L_46:
        /*35f0*/ 	.byte	0x03, 0x19
        /*35f2*/ 	.short	0x0770


	//----- nvinfo : EIATTR_PARAM_CBANK
	.align		4
        /*35f4*/ 	.byte	0x04, 0x0a
        /*35f6*/ 	.short	(.L_48 - .L_47)
	.align		4
.L_47:
        /*35f8*/ 	.word	index@(.nv.constant0._ZN7cutlass13device_kernelINS_4gemm6kernel13GemmUniversalIN4cute5tupleIJiiiiEEENS1_10collective13CollectiveMmaINS1_34MainloopSm90TmaGmmaWarpSpecializedILi3ENS5_IJNS4_1CILi2EEENSA_ILi1EEESC_EEENS1_35KernelTmaWarpSpecializedCooperativeEEENS5_IJNSA_ILi256EEESG_NSA_ILi64EEEEEENS_6half_tENS5_IJlSC_lEEESJ_SK_NS4_8TiledMMAINS4_8MMA_AtomIJNS4_4SM904GMMA26MMA_64x256x16_F32F16F16_SSILNSO_5MajorE0ELSQ_0ELNSO_7ScaleInE1ELSR_1EEEEEENS4_6LayoutISD_NS5_IJSC_NSA_ILi0EEESV_EEEEENS5_IJNS4_10UnderscoreESY_SY_EEEEENS4_13SM90_TMA_LOADENS4_14ComposedLayoutINS4_7SwizzleILi3ELi4ELi3EEENS4_18smem_ptr_flag_bitsILi16EEENSU_INS5_IJNSA_ILi8EEESH_EEENS5_IJSH_SC_EEEEEEEvNS4_8identityENS4_23SM90_TMA_LOAD_MULTICASTES1B_vS1C_EENS_8epilogue10collective18CollectiveEpilogueINS1F_22Sm90TmaWarpSpecializedILi4ELi2ELi16ELb1ELb0EEEJSI_NS5_IJNSA_ILi128EEENSA_ILi32EEEEEESJ_SK_SJ_SK_NS1F_6fusion15FusionCallbacksIS1J_NS1N_17LinCombPerRowBiasISJ_fSJ_SJ_fLi8ELNS_15FloatRoundStyleE2EEESI_S1M_JEEES11_NS12_INS13_ILi2ELi4ELi3EEES16_NSU_INS5_IJS17_S1L_EEENS5_IJS1L_SC_EEEEEEENS4_17SM75_U32x4_LDSM_NENS4_14SM90_TMA_STOREES1X_NS4_17SM90_U32x4_STSM_NENS4_9Copy_AtomIJS20_SJ_EEEvEEEvvEEEEvNT_6ParamsE)
        /*35fc*/ 	.short	0x0210
        /*35fe*/ 	.short	0x0770


	//----- nvinfo : EIATTR_SW_WAR
	.align		4
.L_48:
        /*3600*/ 	.byte	0x04, 0x36
        /*3602*/ 	.short	(.L_50 - .L_49)
.L_49:
        /*3604*/ 	.word	0x00000008
.L_50:


//--------------------- .nv.callgraph             --------------------------
	.section	.nv.callgraph,"",@"SHT_CUDA_CALLGRAPH"
	.align	4
	.sectionentsize	8
	.align		4
        /*0000*/ 	.word	0x00000000
	.align		4
        /*0004*/ 	.word	0xffffffff
	.align		4
        /*0008*/ 	.word	index@(_ZN7cutlass13device_kernelINS_4gemm6kernel13GemmUniversalIN4cute5tupleIJiiiiEEENS1_10collective13CollectiveMmaINS1_34MainloopSm90TmaGmmaWarpSpecializedILi3ENS5_IJNS4_1CILi2EEENSA_ILi1EEESC_EEENS1_35KernelTmaWarpSpecializedCooperativeEEENS5_IJNSA_ILi256EEESG_NSA_ILi64EEEEEENS_6half_tENS5_IJlSC_lEEESJ_SK_NS4_8TiledMMAINS4_8MMA_AtomIJNS4_4SM904GMMA26MMA_64x256x16_F32F16F16_SSILNSO_5MajorE0ELSQ_0ELNSO_7ScaleInE1ELSR_1EEEEEENS4_6LayoutISD_NS5_IJSC_NSA_ILi0EEESV_EEEEENS5_IJNS4_10UnderscoreESY_SY_EEEEENS4_13SM90_TMA_LOADENS4_14ComposedLayoutINS4_7SwizzleILi3ELi4ELi3EEENS4_18smem_ptr_flag_bitsILi16EEENSU_INS5_IJNSA_ILi8EEESH_EEENS5_IJSH_SC_EEEEEEEvNS4_8identityENS4_23SM90_TMA_LOAD_MULTICASTES1B_vS1C_EENS_8epilogue10collective18CollectiveEpilogueINS1F_22Sm90TmaWarpSpecializedILi4ELi2ELi16ELb1ELb0EEEJSI_NS5_IJNSA_ILi128EEENSA_ILi32EEEEEESJ_SK_SJ_SK_NS1F_6fusion15FusionCallbacksIS1J_NS1N_17LinCombPerRowBiasISJ_fSJ_SJ_fLi8ELNS_15FloatRoundStyleE2EEESI_S1M_JEEES11_NS12_INS13_ILi2ELi4ELi3EEES16_NSU_INS5_IJS17_S1L_EEENS5_IJS1L_SC_EEEEEEENS4_17SM75_U32x4_LDSM_NENS4_14SM90_TMA_STOREES1X_NS4_17SM90_U32x4_STSM_NENS4_9Copy_AtomIJS20_SJ_EEEvEEEvvEEEEvNT_6ParamsE)
	.align		4
        /*000c*/ 	.word	index@(__assertfail)
	.align		4
        /*0010*/ 	.word	0x00000000
	.align		4
        /*0014*/ 	.word	0xfffffffe
	.align		4
        /*0018*/ 	.word	0x00000000
	.align		4
        /*001c*/ 	.word	0xfffffffd
	.align		4
        /*0020*/ 	.word	0x00000000
	.align		4
        /*0024*/ 	.word	0xfffffffc


//--------------------- .nv.constant4             --------------------------
	.section	.nv.constant4,"a",@progbits
	.align	8
	.align		8
.nv.constant4:
        /*0000*/ 	.dword	__assertfail
	.align		8
        /*0008*/ 	.dword	__unnamed_1
	.align		8
        /*0010*/ 	.dword	__unnamed_2
	.align		8
        /*0018*/ 	.dword	_ZN39_INTERNAL_5e98e9f3_4_k_cu_d0ca0ed0_27084cuda3std3__45__cpo5beginE
	.align		8
        /*0020*/ 	.dword	_ZN39_INTERNAL_5e98e9f3_4_k_cu_d0ca0ed0_27084cuda3std3__45__cpo3endE
	.align		8
        /*0028*/ 	.dword	_ZN39_INTERNAL_5e98e9f3_4_k_cu_d0ca0ed0_27084cuda3std3__45__cpo6cbeginE
	.align		8
        /*0030*/ 	.dword	_ZN39_INTERNAL_5e98e9f3_4_k_cu_d0ca0ed0_27084cuda3std3__45__cpo4cendE
	.align		8
        /*0038*/ 	.dword	_ZN39_INTERNAL_5e98e9f3_4_k_cu_d0ca0ed0_27084cuda3std3__441_GLOBAL__N__5e98e9f3_4_k_cu_d0ca0ed0_27086ignoreE
	.align		8
        /*0040*/ 	.dword	_ZN39_INTERNAL_5e98e9f3_4_k_cu_d0ca0ed0_27084cuda3std3__419piecewise_constructE
	.align		8
        /*0048*/ 	.dword	_ZN39_INTERNAL_5e98e9f3_4_k_cu_d0ca0ed0_27084cuda3std3__48in_placeE
	.align		8
        /*0050*/ 	.dword	_ZN39_INTERNAL_5e98e9f3_4_k_cu_d0ca0ed0_27084cuda3std6ranges3__45__cpo4swapE
	.align		8
        /*0058*/ 	.dword	_ZN39_INTERNAL_5e98e9f3_4_k_cu_d0ca0ed0_27084cuda3std6ranges3__45__cpo9iter_moveE
	.align		8
        /*0060*/ 	.dword	_ZN39_INTERNAL_5e98e9f3_4_k_cu_d0ca0ed0_27084cute7productE
	.align		8
        /*0068*/ 	.dword	_ZN39_INTERNAL_5e98e9f3_4_k_cu_d0ca0ed0_27084cute1_E
	.align		8
        /*0070*/ 	.dword	$str$22
	.align		8
        /*0078*/ 	.dword	$str$23
	.align		8
        /*0080*/ 	.dword	$str$26
	.align		8
        /*0088*/ 	.dword	$str$27


//--------------------- .text._ZN7cutlass13device_kernelINS_4gemm6kernel13GemmUniversalIN4cute5tupleIJiiiiEEENS1_10collective13CollectiveMmaINS1_34MainloopSm90TmaGmmaWarpSpecializedILi3ENS5_IJNS4_1CILi2EEENSA_ILi1EEESC_EEENS1_35KernelTmaWarpSpecializedCooperativeEEENS5_IJNSA_ILi256EEESG_NSA_ILi64EEEEEENS_6half_tENS5_IJlSC_lEEESJ_SK_NS4_8TiledMMAINS4_8MMA_AtomIJNS4_4SM904GMMA26MMA_64x256x16_F32F16F16_SSILNSO_5MajorE0ELSQ_0ELNSO_7ScaleInE1ELSR_1EEEEEENS4_6LayoutISD_NS5_IJSC_NSA_ILi0EEESV_EEEEENS5_IJNS4_10UnderscoreESY_SY_EEEEENS4_13SM90_TMA_LOADENS4_14ComposedLayoutINS4_7SwizzleILi3ELi4ELi3EEENS4_18smem_ptr_flag_bitsILi16EEENSU_INS5_IJNSA_ILi8EEESH_EEENS5_IJSH_SC_EEEEEEEvNS4_8identityENS4_23SM90_TMA_LOAD_MULTICASTES1B_vS1C_EENS_8epilogue10collective18CollectiveEpilogueINS1F_22Sm90TmaWarpSpecializedILi4ELi2ELi16ELb1ELb0EEEJSI_NS5_IJNSA_ILi128EEENSA_ILi32EEEEEESJ_SK_SJ_SK_NS1F_6fusion15FusionCallbacksIS1J_NS1N_17LinCombPerRowBiasISJ_fSJ_SJ_fLi8ELNS_15FloatRoundStyleE2EEESI_S1M_JEEES11_NS12_INS13_ILi2ELi4ELi3EEES16_NSU_INS5_IJS17_S1L_EEENS5_IJS1L_SC_EEEEEEENS4_17SM75_U32x4_LDSM_NENS4_14SM90_TMA_STOREES1X_NS4_17SM90_U32x4_STSM_NENS4_9Copy_AtomIJS20_SJ_EEEvEEEvvEEEEvNT_6ParamsE --------------------------
	.section	.text._ZN7cutlass13device_kernelINS_4gemm6kernel13GemmUniversalIN4cute5tupleIJiiiiEEENS1_10collective13CollectiveMmaINS1_34MainloopSm90TmaGmmaWarpSpecializedILi3ENS5_IJNS4_1CILi2EEENSA_ILi1EEESC_EEENS1_35KernelTmaWarpSpecializedCooperativeEEENS5_IJNSA_ILi256EEESG_NSA_ILi64EEEEEENS_6half_tENS5_IJlSC_lEEESJ_SK_NS4_8TiledMMAINS4_8MMA_AtomIJNS4_4SM904GMMA26MMA_64x256x16_F32F16F16_SSILNSO_5MajorE0ELSQ_0ELNSO_7ScaleInE1ELSR_1EEEEEENS4_6LayoutISD_NS5_IJSC_NSA_ILi0EEESV_EEEEENS5_IJNS4_10UnderscoreESY_SY_EEEEENS4_13SM90_TMA_LOADENS4_14ComposedLayoutINS4_7SwizzleILi3ELi4ELi3EEENS4_18smem_ptr_flag_bitsILi16EEENSU_INS5_IJNSA_ILi8EEESH_EEENS5_IJSH_SC_EEEEEEEvNS4_8identityENS4_23SM90_TMA_LOAD_MULTICASTES1B_vS1C_EENS_8epilogue10collective18CollectiveEpilogueINS1F_22Sm90TmaWarpSpecializedILi4ELi2ELi16ELb1ELb0EEEJSI_NS5_IJNSA_ILi128EEENSA_ILi32EEEEEESJ_SK_SJ_SK_NS1F_6fusion15FusionCallbacksIS1J_NS1N_17LinCombPerRowBiasISJ_fSJ_SJ_fLi8ELNS_15FloatRoundStyleE2EEESI_S1M_JEEES11_NS12_INS13_ILi2ELi4ELi3EEES16_NSU_INS5_IJS17_S1L_EEENS5_IJS1L_SC_EEEEEEENS4_17SM75_U32x4_LDSM_NENS4_14SM90_TMA_STOREES1X_NS4_17SM90_U32x4_STSM_NENS4_9Copy_AtomIJS20_SJ_EEEvEEEvvEEEEvNT_6ParamsE,"ax",@progbits
	.align	128
.text._ZN7cutlass13device_kernelINS_4gemm6kernel13GemmUniversalIN4cute5tupleIJiiiiEEENS1_10collective13CollectiveMmaINS1_34MainloopSm90TmaGmmaWarpSpecializedILi3ENS5_IJNS4_1CILi2EEENSA_ILi1EEESC_EEENS1_35KernelTmaWarpSpecializedCooperativeEEENS5_IJNSA_ILi256EEESG_NSA_ILi64EEEEEENS_6half_tENS5_IJlSC_lEEESJ_SK_NS4_8TiledMMAINS4_8MMA_AtomIJNS4_4SM904GMMA26MMA_64x256x16_F32F16F16_SSILNSO_5MajorE0ELSQ_0ELNSO_7ScaleInE1ELSR_1EEEEEENS4_6LayoutISD_NS5_IJSC_NSA_ILi0EEESV_EEEEENS5_IJNS4_10UnderscoreESY_SY_EEEEENS4_13SM90_TMA_LOADENS4_14ComposedLayoutINS4_7SwizzleILi3ELi4ELi3EEENS4_18smem_ptr_flag_bitsILi16EEENSU_INS5_IJNSA_ILi8EEESH_EEENS5_IJSH_SC_EEEEEEEvNS4_8identityENS4_23SM90_TMA_LOAD_MULTICASTES1B_vS1C_EENS_8epilogue10collective18CollectiveEpilogueINS1F_22Sm90TmaWarpSpecializedILi4ELi2ELi16ELb1ELb0EEEJSI_NS5_IJNSA_ILi128EEENSA_ILi32EEEEEESJ_SK_SJ_SK_NS1F_6fusion15FusionCallbacksIS1J_NS1N_17LinCombPerRowBiasISJ_fSJ_SJ_fLi8ELNS_15FloatRoundStyleE2EEESI_S1M_JEEES11_NS12_INS13_ILi2ELi4ELi3EEES16_NSU_INS5_IJS17_S1L_EEENS5_IJS1L_SC_EEEEEEENS4_17SM75_U32x4_LDSM_NENS4_14SM90_TMA_STOREES1X_NS4_17SM90_U32x4_STSM_NENS4_9Copy_AtomIJS20_SJ_EEEvEEEvvEEEEvNT_6ParamsE:
        .type           _ZN7cutlass13device_kernelINS_4gemm6kernel13GemmUniversalIN4cute5tupleIJiiiiEEENS1_10collective13CollectiveMmaINS1_34MainloopSm90TmaGmmaWarpSpecializedILi3ENS5_IJNS4_1CILi2EEENSA_ILi1EEESC_EEENS1_35KernelTmaWarpSpecializedCooperativeEEENS5_IJNSA_ILi256EEESG_NSA_ILi64EEEEEENS_6half_tENS5_IJlSC_lEEESJ_SK_NS4_8TiledMMAINS4_8MMA_AtomIJNS4_4SM904GMMA26MMA_64x256x16_F32F16F16_SSILNSO_5MajorE0ELSQ_0ELNSO_7ScaleInE1ELSR_1EEEEEENS4_6LayoutISD_NS5_IJSC_NSA_ILi0EEESV_EEEEENS5_IJNS4_10UnderscoreESY_SY_EEEEENS4_13SM90_TMA_LOADENS4_14ComposedLayoutINS4_7SwizzleILi3ELi4ELi3EEENS4_18smem_ptr_flag_bitsILi16EEENSU_INS5_IJNSA_ILi8EEESH_EEENS5_IJSH_SC_EEEEEEEvNS4_8identityENS4_23SM90_TMA_LOAD_MULTICASTES1B_vS1C_EENS_8epilogue10collective18CollectiveEpilogueINS1F_22Sm90TmaWarpSpecializedILi4ELi2ELi16ELb1ELb0EEEJSI_NS5_IJNSA_ILi128EEENSA_ILi32EEEEEESJ_SK_SJ_SK_NS1F_6fusion15FusionCallbacksIS1J_NS1N_17LinCombPerRowBiasISJ_fSJ_SJ_fLi8ELNS_15FloatRoundStyleE2EEESI_S1M_JEEES11_NS12_INS13_ILi2ELi4ELi3EEES16_NSU_INS5_IJS17_S1L_EEENS5_IJS1L_SC_EEEEEEENS4_17SM75_U32x4_LDSM_NENS4_14SM90_TMA_STOREES1X_NS4_17SM90_U32x4_STSM_NENS4_9Copy_AtomIJS20_SJ_EEEvEEEvvEEEEvNT_6ParamsE,@function
        .size           _ZN7cutlass13device_kernelINS_4gemm6kernel13GemmUniversalIN4cute5tupleIJiiiiEEENS1_10collective13CollectiveMmaINS1_34MainloopSm90TmaGmmaWarpSpecializedILi3ENS5_IJNS4_1CILi2EEENSA_ILi1EEESC_EEENS1_35KernelTmaWarpSpecializedCooperativeEEENS5_IJNSA_ILi256EEESG_NSA_ILi64EEEEEENS_6half_tENS5_IJlSC_lEEESJ_SK_NS4_8TiledMMAINS4_8MMA_AtomIJNS4_4SM904GMMA26MMA_64x256x16_F32F16F16_SSILNSO_5MajorE0ELSQ_0ELNSO_7ScaleInE1ELSR_1EEEEEENS4_6LayoutISD_NS5_IJSC_NSA_ILi0EEESV_EEEEENS5_IJNS4_10UnderscoreESY_SY_EEEEENS4_13SM90_TMA_LOADENS4_14ComposedLayoutINS4_7SwizzleILi3ELi4ELi3EEENS4_18smem_ptr_flag_bitsILi16EEENSU_INS5_IJNSA_ILi8EEESH_EEENS5_IJSH_SC_EEEEEEEvNS4_8identityENS4_23SM90_TMA_LOAD_MULTICASTES1B_vS1C_EENS_8epilogue10collective18CollectiveEpilogueINS1F_22Sm90TmaWarpSpecializedILi4ELi2ELi16ELb1ELb0EEEJSI_NS5_IJNSA_ILi128EEENSA_ILi32EEEEEESJ_SK_SJ_SK_NS1F_6fusion15FusionCallbacksIS1J_NS1N_17LinCombPerRowBiasISJ_fSJ_SJ_fLi8ELNS_15FloatRoundStyleE2EEESI_S1M_JEEES11_NS12_INS13_ILi2ELi4ELi3EEES16_NSU_INS5_IJS17_S1L_EEENS5_IJS1L_SC_EEEEEEENS4_17SM75_U32x4_LDSM_NENS4_14SM90_TMA_STOREES1X_NS4_17SM90_U32x4_STSM_NENS4_9Copy_AtomIJS20_SJ_EEEvEEEvvEEEEvNT_6ParamsE,(.L_x_405 - _ZN7cutlass13device_kernelINS_4gemm6kernel13GemmUniversalIN4cute5tupleIJiiiiEEENS1_10collective13CollectiveMmaINS1_34MainloopSm90TmaGmmaWarpSpecializedILi3ENS5_IJNS4_1CILi2EEENSA_ILi1EEESC_EEENS1_35KernelTmaWarpSpecializedCooperativeEEENS5_IJNSA_ILi256EEESG_NSA_ILi64EEEEEENS_6half_tENS5_IJlSC_lEEESJ_SK_NS4_8TiledMMAINS4_8MMA_AtomIJNS4_4SM904GMMA26MMA_64x256x16_F32F16F16_SSILNSO_5MajorE0ELSQ_0ELNSO_7ScaleInE1ELSR_1EEEEEENS4_6LayoutISD_NS5_IJSC_NSA_ILi0EEESV_EEEEENS5_IJNS4_10UnderscoreESY_SY_EEEEENS4_13SM90_TMA_LOADENS4_14ComposedLayoutINS4_7SwizzleILi3ELi4ELi3EEENS4_18smem_ptr_flag_bitsILi16EEENSU_INS5_IJNSA_ILi8EEESH_EEENS5_IJSH_SC_EEEEEEEvNS4_8identityENS4_23SM90_TMA_LOAD_MULTICASTES1B_vS1C_EENS_8epilogue10collective18CollectiveEpilogueINS1F_22Sm90TmaWarpSpecializedILi4ELi2ELi16ELb1ELb0EEEJSI_NS5_IJNSA_ILi128EEENSA_ILi32EEEEEESJ_SK_SJ_SK_NS1F_6fusion15FusionCallbacksIS1J_NS1N_17LinCombPerRowBiasISJ_fSJ_SJ_fLi8ELNS_15FloatRoundStyleE2EEESI_S1M_JEEES11_NS12_INS13_ILi2ELi4ELi3EEES16_NSU_INS5_IJS17_S1L_EEENS5_IJS1L_SC_EEEEEEENS4_17SM75_U32x4_LDSM_NENS4_14SM90_TMA_STOREES1X_NS4_17SM90_U32x4_STSM_NENS4_9Copy_AtomIJS20_SJ_EEEvEEEvvEEEEvNT_6ParamsE)
        .other          _ZN7cutlass13device_kernelINS_4gemm6kernel13GemmUniversalIN4cute5tupleIJiiiiEEENS1_10collective13CollectiveMmaINS1_34MainloopSm90TmaGmmaWarpSpecializedILi3ENS5_IJNS4_1CILi2EEENSA_ILi1EEESC_EEENS1_35KernelTmaWarpSpecializedCooperativeEEENS5_IJNSA_ILi256EEESG_NSA_ILi64EEEEEENS_6half_tENS5_IJlSC_lEEESJ_SK_NS4_8TiledMMAINS4_8MMA_AtomIJNS4_4SM904GMMA26MMA_64x256x16_F32F16F16_SSILNSO_5MajorE0ELSQ_0ELNSO_7ScaleInE1ELSR_1EEEEEENS4_6LayoutISD_NS5_IJSC_NSA_ILi0EEESV_EEEEENS5_IJNS4_10UnderscoreESY_SY_EEEEENS4_13SM90_TMA_LOADENS4_14ComposedLayoutINS4_7SwizzleILi3ELi4ELi3EEENS4_18smem_ptr_flag_bitsILi16EEENSU_INS5_IJNSA_ILi8EEESH_EEENS5_IJSH_SC_EEEEEEEvNS4_8identityENS4_23SM90_TMA_LOAD_MULTICASTES1B_vS1C_EENS_8epilogue10collective18CollectiveEpilogueINS1F_22Sm90TmaWarpSpecializedILi4ELi2ELi16ELb1ELb0EEEJSI_NS5_IJNSA_ILi128EEENSA_ILi32EEEEEESJ_SK_SJ_SK_NS1F_6fusion15FusionCallbacksIS1J_NS1N_17LinCombPerRowBiasISJ_fSJ_SJ_fLi8ELNS_15FloatRoundStyleE2EEESI_S1M_JEEES11_NS12_INS13_ILi2ELi4ELi3EEES16_NSU_INS5_IJS17_S1L_EEENS5_IJS1L_SC_EEEEEEENS4_17SM75_U32x4_LDSM_NENS4_14SM90_TMA_STOREES1X_NS4_17SM90_U32x4_STSM_NENS4_9Copy_AtomIJS20_SJ_EEEvEEEvvEEEEvNT_6ParamsE,@"STO_CUDA_ENTRY STV_DEFAULT"
_ZN7cutlass13device_kernelINS_4gemm6kernel13GemmUniversalIN4cute5tupleIJiiiiEEENS1_10collective13CollectiveMmaINS1_34MainloopSm90TmaGmmaWarpSpecializedILi3ENS5_IJNS4_1CILi2EEENSA_ILi1EEESC_EEENS1_35KernelTmaWarpSpecializedCooperativeEEENS5_IJNSA_ILi256EEESG_NSA_ILi64EEEEEENS_6half_tENS5_IJlSC_lEEESJ_SK_NS4_8TiledMMAINS4_8MMA_AtomIJNS4_4SM904GMMA26MMA_64x256x16_F32F16F16_SSILNSO_5MajorE0ELSQ_0ELNSO_7ScaleInE1ELSR_1EEEEEENS4_6LayoutISD_NS5_IJSC_NSA_ILi0EEESV_EEEEENS5_IJNS4_10UnderscoreESY_SY_EEEEENS4_13SM90_TMA_LOADENS4_14ComposedLayoutINS4_7SwizzleILi3ELi4ELi3EEENS4_18smem_ptr_flag_bitsILi16EEENSU_INS5_IJNSA_ILi8EEESH_EEENS5_IJSH_SC_EEEEEEEvNS4_8identityENS4_23SM90_TMA_LOAD_MULTICASTES1B_vS1C_EENS_8epilogue10collective18CollectiveEpilogueINS1F_22Sm90TmaWarpSpecializedILi4ELi2ELi16ELb1ELb0EEEJSI_NS5_IJNSA_ILi128EEENSA_ILi32EEEEEESJ_SK_SJ_SK_NS1F_6fusion15FusionCallbacksIS1J_NS1N_17LinCombPerRowBiasISJ_fSJ_SJ_fLi8ELNS_15FloatRoundStyleE2EEESI_S1M_JEEES11_NS12_INS13_ILi2ELi4ELi3EEES16_NSU_INS5_IJS17_S1L_EEENS5_IJS1L_SC_EEEEEEENS4_17SM75_U32x4_LDSM_NENS4_14SM90_TMA_STOREES1X_NS4_17SM90_U32x4_STSM_NENS4_9Copy_AtomIJS20_SJ_EEEvEEEvvEEEEvNT_6ParamsE:
[----:B------:R-:W1:Y:S02]  /*0000*/  LDC R1, c[0x0][0x28] ;  /* 0x00000a00ff017b82 */ /* 0x000e640000000800 */
[----:B-1----:R-:W-:Y:S01]  /*0010*/  IADD3 R1, R1, -0x7b8, RZ ;  /* 0xfffff84801017810 */ /* 0x002fe20007ffe0ff */
[----:B------:R-:W1:Y:S05]  /*0020*/  S2R R9, SR_TID.X ;  /* 0x0000000000097919 */ /* 0x000e6a0000002100 */
[----:B------:R-:W2:Y:S01]  /*0030*/  LDC.64 R2, c[0x0][0x588] ;  /* 0x00016200ff027b82 */ /* 0x000ea20000000a00 */
[----:B------:R-:W-:Y:S01]  /*0040*/  ELECT P0, URZ, PT ;  /* 0x00000000003f782f */ /* 0x000fe20003800000 */
[----:B------:R-:W-:Y:S01]  /*0050*/  BSSY B0, `(.L_x_0) ;  /* 0x000001a000007945 */ /* 0x000fe20003800000 */
[----:B-1----:R-:W-:-:S05]  /*0060*/  SHF.R.U32.HI R8, RZ, 0x5, R9 ;  /* 0x00000005ff087819 */ /* 0x002fca0000011609 */
[----:B------:R-:W1:Y:S02]  /*0070*/  SHFL.IDX PT, R0, R8, RZ, 0x1f ;  /* 0x00001fff08007589 */ /* 0x000e6400000e0000 */
[----:B-1----:R-:W-:Y:S02]  /*0080*/  R2UR UR47, R0 ;  /* 0x00000000002f72ca */ /* 0x002fe400000e0000 */
[----:B------:R-:W-:-:S06]  /*0090*/  SHF.R.U32.HI R0, RZ, 0x7, R9 ;  /* 0x00000007ff007819 */ /* 0x000fcc0000011609 */
[----:B------:R-:W1:Y:S05]  /*00a0*/  SHFL.IDX PT, R0, R0, RZ, 0x1f ;  /* 0x00001fff00007589 */ /* 0x000e6a00000e0000 */
[----:B------:R-:W-:Y:S02]  /*00b0*/  USHF.R.S32.HI UR4, URZ, 0x1f, UR47 ;  /* 0x0000001f3f047899 */ /* 0x000fe4000801142f */
[----:B------:R-:W-:Y:S02]  /*00c0*/  ISETP.NE.OR P0, PT, RZ, UR47, !P0 ;  /* 0x0000002fff007c0c */ /* 0x000fe4000c705670 */
[----:B------:R-:W-:-:S04]  /*00d0*/  ULEA.HI UR4, UR4, UR47, URZ, 0x2 ;  /* 0x0000002f04047291 */ /* 0x000fc8000f8f103f */
[----:B------:R-:W-:-:S04]  /*00e0*/  ULOP3.LUT UR4, UR4, 0xfffffffc, URZ, 0xc0, !UPT ;  /* 0xfffffffc04047892 */ /* 0x000fc8000f8ec03f */
[----:B------:R-:W-:-:S03]  /*00f0*/  UIADD3 UR47, UR47, -UR4, URZ ;  /* 0x800000042f2f7290 */ /* 0x000fc6000fffe03f */
[----:B--2---:R-:W-:Y:S09]  /*0100*/  @P0 BRA `(.L_x_1) ;  /* 0x0000000000380947 */ /* 0x004ff20003800000 */
[----:B------:R-:W-:Y:S02]  /*0110*/  ULDC.64 UR4, c[0x0][0x198] ;  /* 0x0000660000047ab9 */ /* 0x000fe40000000a00 */
[----:B------:R-:W-:Y:S02]  /*0120*/  UIADD3 UR6, UP0, UR4, 0xf0, URZ ;  /* 0x000000f004067890 */ /* 0x000fe4000ff1e03f */
[----:B------:R-:W-:Y:S02]  /*0130*/  UIADD3 UR8, UP1, UR4, 0x1f0, URZ ;  /* 0x000001f004087890 */ /* 0x000fe4000ff3e03f */
[----:B------:R-:W-:Y:S02]  /*0140*/  UIADD3 UR10, UP2, UR4, 0x3f0, URZ ;  /* 0x000003f0040a7890 */ /* 0x000fe4000ff5e03f */
[----:B------:R-:W-:Y:S02]  /*0150*/  UIADD3 UR4, UP3, UR4, 0x4f0, URZ ;  /* 0x000004f004047890 */ /* 0x000fe4000ff7e03f */
[----:B------:R-:W-:-:S02]  /*0160*/  UIADD3.X UR7, URZ, UR5, URZ, UP0, !UPT ;  /* 0x000000053f077290 */ /* 0x000fc400087fe43f */
[----:B------:R-:W-:Y:S02]  /*0170*/  UIADD3.X UR9, URZ, UR5, URZ, UP1, !UPT ;  /* 0x000000053f097290 */ /* 0x000fe40008ffe43f */
[----:B------:R-:W-:Y:S02]  /*0180*/  UIADD3.X UR11, URZ, UR5, URZ, UP2, !UPT ;  /* 0x000000053f0b7290 */ /* 0x000fe400097fe43f */
[----:B------:R-:W-:-:S03]  /*0190*/  UIADD3.X UR5, URZ, UR5, URZ, UP3, !UPT ;  /* 0x000000053f057290 */ /* 0x000fc60009ffe43f */
[----:B------:R2:W-:Y:S02]  /*01a0*/  UTMACCTL.PF [UR6] ;  /* 0x00000000060079b9 */ /* 0x0005e40008040000 */
[----:B------:R2:W-:Y:S02]  /*01b0*/  UTMACCTL.PF [UR8] ;  /* 0x00000000080079b9 */ /* 0x0005e40008040000 */
[----:B------:R2:W-:Y:S02]  /*01c0*/  UTMACCTL.PF [UR10] ;  /* 0x000000000a0079b9 */ /* 0x0005e40008040000 */
[----:B------:R2:W-:Y:S02]  /*01d0*/  UTMACCTL.PF [UR4] ;  /* 0x00000000040079b9 */ /* 0x0005e40008040000 */
[----:B--2---:R-:W-:Y:S01]  /*01e0*/  NOP ;  /* 0x0000000000007918 */ /* 0x004fe20000000000 */
.L_x_1:
[----:B------:R-:W-:Y:S05]  /*01f0*/  BSYNC B0 ;  /* 0x0000000000007941 */ /* 0x000fea0003800000 */
.L_x_0:
[----:B------:R-:W-:Y:S01]  /*0200*/  ULDC.64 UR6, c[0x0][0x590] ;  /* 0x0001640000067ab9 */ /* 0x000fe20000000a00 */
[----:B-1----:R-:W-:Y:S01]  /*0210*/  R2UR UR4, R0 ;  /* 0x00000000000472ca */ /* 0x002fe200000e0000 */
[----:B------:R-:W-:Y:S01]  /*0220*/  ULDC.64 UR56, c[0x0][0x208] ;  /* 0x0000820000387ab9 */ /* 0x000fe20000000a00 */
[----:B------:R-:W-:Y:S01]  /*0230*/  ISETP.NE.U32.AND P2, PT, RZ, UR6, PT ;  /* 0x00000006ff007c0c */ /* 0x000fe2000bf45070 */
[----:B------:R-:W-:Y:S01]  /*0240*/  IMAD.MOV.U32 R4, RZ, RZ, R2 ;  /* 0x000000ffff047224 */ /* 0x000fe200078e0002 */
[----:B------:R-:W-:Y:S02]  /*0250*/  PRMT R6, RZ, 0x7610, R6 ;  /* 0x00007610ff067816 */ /* 0x000fe40000000006 */
[----:B------:R-:W-:Y:S02]  /*0260*/  ISETP.NE.AND.EX P1, PT, RZ, UR7, PT, P2 ;  /* 0x00000007ff007c0c */ /* 0x000fe4000bf25320 */
[----:B------:R-:W-:-:S11]  /*0270*/  MOV R5, R3 ;  /* 0x0000000300057202 */ /* 0x000fd60000000f00 */
[----:B------:R-:W-:Y:S05]  /*0280*/  @P1 BRA `(.L_x_2) ;  /* 0x0000000000301947 */ /* 0x000fea0003800000 */
[----:B------:R-:W-:Y:S02]  /*0290*/  ULDC.64 UR8, c[0x0][0x588] ;  /* 0x0001620000087ab9 */ /* 0x000fe40000000a00 */
[----:B------:R-:W-:-:S04]  /*02a0*/  ISETP.NE.U32.AND P0, PT, RZ, UR8, PT ;  /* 0x00000008ff007c0c */ /* 0x000fc8000bf05070 */
[----:B------:R-:W-:-:S13]  /*02b0*/  ISETP.NE.AND.EX P0, PT, RZ, UR9, PT, P0 ;  /* 0x00000009ff007c0c */ /* 0x000fda000bf05300 */
[----:B------:R-:W-:Y:S05]  /*02c0*/  @!P0 BRA `(.L_x_3) ;  /* 0x0000000000108947 */ /* 0x000fea0003800000 */
[----:B------:R-:W2:Y:S01]  /*02d0*/  LDG.E R0, desc[UR56][R4.64] ;  /* 0x0000003804007981 */ /* 0x000ea2000c1e1900 */
[----:B------:R-:W-:Y:S01]  /*02e0*/  IMAD.MOV.U32 R6, RZ, RZ, 0x1 ;  /* 0x00000001ff067424 */ /* 0x000fe200078e00ff */
[----:B--2---:R-:W-:Y:S01]  /*02f0*/  FSETP.NEU.AND P3, PT, R0, RZ, PT ;  /* 0x000000ff0000720b */ /* 0x004fe20003f6d000 */
[----:B------:R-:W-:-:S12]  /*0300*/  BRA `(.L_x_2) ;  /* 0x0000000000107947 */ /* 0x000fd80003800000 */
.L_x_3:
[----:B------:R-:W-:Y:S01]  /*0310*/  ULDC UR5, c[0x0][0x580] ;  /* 0x0001600000057ab9 */ /* 0x000fe20000000800 */
[----:B------:R-:W-:Y:S02]  /*0320*/  MOV R6, 0x1 ;  /* 0x0000000100067802 */ /* 0x000fe40000000f00 */
[----:B------:R-:W-:Y:S02]  /*0330*/  CS2R R4, SRZ ;  /* 0x0000000000047805 */ /* 0x000fe4000001ff00 */
[----:B------:R-:W-:-:S13]  /*0340*/  FSETP.NEU.AND P3, PT, RZ, UR5, PT ;  /* 0x00000005ff007c0b */ /* 0x000fda000bf6d000 */
.L_x_2:
[----:B------:R-:W-:Y:S01]  /*0350*/  ISETP.NE.U32.AND P0, PT, R4, RZ, PT ;  /* 0x000000ff0400720c */ /* 0x000fe20003f05070 */
[----:B------:R-:W-:Y:S01]  /*0360*/  IMAD.MOV.U32 R0, RZ, RZ, 0x1 ;  /* 0x00000001ff007424 */ /* 0x000fe200078e00ff */
[----:B------:R-:W-:Y:S02]  /*0370*/  ISETP.NE.AND.EX P2, PT, RZ, UR7, PT, P2 ;  /* 0x00000007ff007c0c */ /* 0x000fe4000bf45320 */
[----:B------:R-:W-:-:S13]  /*0380*/  ISETP.NE.AND.EX P0, PT, R5, RZ, PT, P0 ;  /* 0x000000ff0500720c */ /* 0x000fda0003f05300 */
[----:B------:R-:W-:Y:S05]  /*0390*/  @P0 BRA P2, `(.L_x_4) ;  /* 0x0000000000300947 */ /* 0x000fea0001000000 */
[----:B------:R-:W-:Y:S02]  /*03a0*/  ISETP.NE.U32.AND P2, PT, RZ, UR6, PT ;  /* 0x00000006ff007c0c */ /* 0x000fe4000bf45070 */
[----:B------:R-:W-:Y:S02]  /*03b0*/  ISETP.NE.U32.AND P0, PT, R4, RZ, PT ;  /* 0x000000ff0400720c */ /* 0x000fe40003f05070 */
[----:B------:R-:W-:Y:S02]  /*03c0*/  ISETP.NE.AND.EX P2, PT, RZ, UR7, PT, P2 ;  /* 0x00000007ff007c0c */ /* 0x000fe4000bf45320 */
[----:B------:R-:W-:Y:S02]  /*03d0*/  PRMT R0, R6, 0x9910, RZ ;  /* 0x0000991006007816 */ /* 0x000fe400000000ff */
[----:B------:R-:W-:Y:S02]  /*03e0*/  ISETP.NE.AND.EX P0, PT, R5, RZ, PT, P0 ;  /* 0x000000ff0500720c */ /* 0x000fe40003f05300 */
[----:B------:R-:W-:-:S02]  /*03f0*/  ISETP.NE.AND P4, PT, R0, RZ, PT ;  /* 0x000000ff0000720c */ /* 0x000fc40003f85270 */
[----:B------:R-:W-:Y:S02]  /*0400*/  SEL R5, RZ, 0xffffffff, P3 ;  /* 0xffffffffff057807 */ /* 0x000fe40001800000 */
[----:B------:R-:W-:-:S04]  /*0410*/  SEL R0, RZ, 0xffffffff, P0 ;  /* 0xffffffffff007807 */ /* 0x000fc80000000000 */
[----:B------:R-:W-:-:S04]  /*0420*/  @P2 SEL R5, R0, R5, !P4 ;  /* 0x0000000500052207 */ /* 0x000fc80006000000 */
[----:B------:R-:W-:-:S04]  /*0430*/  LOP3.LUT R5, R5, 0x1, RZ, 0xc0, !PT ;  /* 0x0000000105057812 */ /* 0x000fc800078ec0ff */
[----:B------:R-:W-:-:S04]  /*0440*/  ISETP.NE.U32.AND P0, PT, R5, 0x1, PT ;  /* 0x000000010500780c */ /* 0x000fc80003f05070 */
[----:B------:R-:W-:-:S09]  /*0450*/  SEL R0, RZ, 0x1, !P0 ;  /* 0x00000001ff007807 */ /* 0x000fd20004000000 */
.L_x_4:
[----:B------:R-:W1:Y:S01]  /*0460*/  SHFL.IDX PT, R4, R8, RZ, 0x1f ;  /* 0x00001fff08047589 */ /* 0x000e6200000e0000 */
[----:B------:R-:W-:Y:S02]  /*0470*/  UISETP.NE.AND UP0, UPT, UR47, URZ, UPT ;  /* 0x0000003f2f00728c */ /* 0x000fe4000bf05270 */
[----:B------:R-:W-:Y:S02]  /*0480*/  UISETP.NE.AND UP1, UPT, UR4, URZ, UPT ;  /* 0x0000003f0400728c */ /* 0x000fe4000bf25270 */
[----:B------:R-:W-:Y:S02]  /*0490*/  UP2UR UR53, UPR, URZ, 0x1 ;  /* 0x000000013f357883 */ /* 0x000fe40008000000 */
[----:B------:R-:W-:Y:S02]  /*04a0*/  UISETP.EQ.OR UP0, UPT, UR47, 0x3, !UP0 ;  /* 0x000000032f00788c */ /* 0x000fe4000c702670 */
[----:B------:R-:W-:Y:S02]  /*04b0*/  UIADD3 UR9, UR4, -0x1, URZ ;  /* 0xffffffff04097890 */ /* 0x000fe4000fffe03f */
[----:B------:R-:W-:Y:S01]  /*04c0*/  UISETP.EQ.AND UP0, UPT, UR4, URZ, UP0 ;  /* 0x0000003f0400728c */ /* 0x000fe20008702270 */
[----:B-1----:R-:W-:-:S13]  /*04d0*/  ISETP.NE.AND P0, PT, R4, RZ, PT ;  /* 0x000000ff0400720c */ /* 0x002fda0003f05270 */
[----:B------:R-:W-:Y:S05]  /*04e0*/  @P0 BRA `(.L_x_5) ;  /* 0x0000000000500947 */ /* 0x000fea0003800000 */
[----:B------:R-:W1:Y:S01]  /*04f0*/  S2UR UR8, SR_CgaCtaId ;  /* 0x00000000000879c3 */ /* 0x000e620000008800 */
[----:B------:R-:W-:Y:S01]  /*0500*/  UMOV UR4, 0x400 ;  /* 0x0000040000047882 */ /* 0x000fe20000000000 */
[----:B------:R-:W-:Y:S01]  /*0510*/  UMOV UR5, 0x1 ;  /* 0x0000000100057882 */ /* 0x000fe20000000000 */
[----:B------:R-:W-:Y:S01]  /*0520*/  UMOV UR6, 0x4 ;  /* 0x0000000400067882 */ /* 0x000fe20000000000 */
[----:B------:R-:W-:Y:S01]  /*0530*/  ELECT P0, URZ, PT ;  /* 0x00000000003f782f */ /* 0x000fe20003800000 */
[----:B------:R-:W-:-:S04]  /*0540*/  UIADD3 UR6, -UR6, 0x100000, URZ ;  /* 0x0010000006067890 */ /* 0x000fc8000fffe13f */
[----:B------:R-:W-:Y:S02]  /*0550*/  USHF.L.U32 UR7, UR6, 0xb, URZ ;  /* 0x0000000b06077899 */ /* 0x000fe4000800063f */
[----:B------:R-:W-:Y:S02]  /*0560*/  USHF.L.U32 UR6, UR6, 0x1, URZ ;  /* 0x0000000106067899 */ /* 0x000fe4000800063f */
[----:B-1----:R-:W-:Y:S02]  /*0570*/  ULEA UR8, UR8, UR4, 0x18 ;  /* 0x0000000408087291 */ /* 0x002fe4000f8ec03f */
[----:B------:R-:W-:-:S04]  /*0580*/  UIADD3 UR4, -UR5, 0x100000, URZ ;  /* 0x0010000005047890 */ /* 0x000fc8000fffe13f */
[----:B------:R-:W-:Y:S02]  /*0590*/  USHF.L.U32 UR5, UR4, 0xb, URZ ;  /* 0x0000000b04057899 */ /* 0x000fe4000800063f */
[----:B------:R-:W-:Y:S01]  /*05a0*/  USHF.L.U32 UR4, UR4, 0x1, URZ ;  /* 0x0000000104047899 */ /* 0x000fe2000800063f */
[----:B------:R-:W1:Y:S11]  /*05b0*/  FENCE.VIEW.ASYNC.S ;  /* 0x00000000000073c6 */ /* 0x000e760000000000 */
[----:B-1----:R1:W2:Y:S01]  /*05c0*/  SYNCS.EXCH.64 URZ, [UR8], UR4 ;  /* 0x00000004083f75b2 */ /* 0x0022a20008000100 */
[----:B------:R1:W3:Y:S01]  /*05d0*/  SYNCS.EXCH.64 URZ, [UR8+0x18], UR6 ;  /* 0x00001806083f75b2 */ /* 0x0002e20008000100 */
[----:B------:R1:W4:Y:S01]  /*05e0*/  SYNCS.EXCH.64 URZ, [UR8+0x8], UR4 ;  /* 0x00000804083f75b2 */ /* 0x0003220008000100 */
[----:B------:R1:W1:Y:S01]  /*05f0*/  SYNCS.EXCH.64 URZ, [UR8+0x20], UR6 ;  /* 0x00002006083f75b2 */ /* 0x0002620008000100 */
[----:B------:R1:W1:Y:S01]  /*0600*/  SYNCS.EXCH.64 URZ, [UR8+0x10], UR4 ;  /* 0x00001004083f75b2 */ /* 0x0002620008000100 */
[----:B------:R1:W1:Y:S01]  /*0610*/  SYNCS.EXCH.64 URZ, [UR8+0x28], UR6 ;  /* 0x00002806083f75b2 */ /* 0x0002620008000100 */
[----:B------:R-:W-:Y:S01]  /*0620*/  NOP ;  /* 0x0000000000007918 */ /* 0x000fe20000000000 */
.L_x_5:
[----:B------:R-:W5:Y:S01]  /*0630*/  SHFL.IDX PT, R5, R8, RZ, 0x1f ;  /* 0x00001fff08057589 */ /* 0x000f6200000e0000 */
[----:B------:R-:W-:Y:S01]  /*0640*/  NOP ;  /* 0x0000000000007918 */ /* 0x000fe20000000000 */
[----:B-----5:R-:W-:-:S13]  /*0650*/  ISETP.NE.AND P0, PT, R5, RZ, PT ;  /* 0x000000ff0500720c */ /* 0x020fda0003f05270 */
[----:B------:R-:W-:Y:S05]  /*0660*/  @P0 BRA `(.L_x_6) ;  /* 0x0000000000580947 */ /* 0x000fea0003800000 */
[----:B-1----:R-:W1:Y:S01]  /*0670*/  S2UR UR5, SR_CgaCtaId ;  /* 0x00000000000579c3 */ /* 0x002e620000008800 */
[----:B------:R-:W-:Y:S01]  /*0680*/  UMOV UR4, 0x400 ;  /* 0x0000040000047882 */ /* 0x000fe20000000000 */
[----:B------:R-:W-:Y:S01]  /*0690*/  UMOV UR6, 0x20 ;  /* 0x0000002000067882 */ /* 0x000fe20000000000 */
[----:B------:R-:W-:Y:S01]  /*06a0*/  UMOV UR7, 0x100 ;  /* 0x0000010000077882 */ /* 0x000fe20000000000 */
[----:B------:R-:W-:Y:S01]  /*06b0*/  ELECT P0, URZ, PT ;  /* 0x00000000003f782f */ /* 0x000fe20003800000 */
[----:B-1----:R-:W-:Y:S02]  /*06c0*/  ULEA UR8, UR5, UR4, 0x18 ;  /* 0x0000000405087291 */ /* 0x002fe4000f8ec03f */
[----:B------:R-:W-:-:S04]  /*06d0*/  UIADD3 UR4, -UR6, 0x100000, URZ ;  /* 0x0010000006047890 */ /* 0x000fc8000fffe13f */
[----:B------:R-:W-:Y:S02]  /*06e0*/  USHF.L.U32 UR5, UR4, 0xb, URZ ;  /* 0x0000000b04057899 */ /* 0x000fe4000800063f */
[----:B------:R-:W-:Y:S02]  /*06f0*/  USHF.L.U32 UR4, UR4, 0x1, URZ ;  /* 0x0000000104047899 */ /* 0x000fe4000800063f */
[----:B------:R-:W-:-:S04]  /*0700*/  UIADD3 UR6, -UR7, 0x100000, URZ ;  /* 0x0010000007067890 */ /* 0x000fc8000fffe13f */
[----:B------:R-:W-:Y:S02]  /*0710*/  USHF.L.U32 UR7, UR6, 0xb, URZ ;  /* 0x0000000b06077899 */ /* 0x000fe4000800063f */
[----:B------:R-:W-:Y:S01]  /*0720*/  USHF.L.U32 UR6, UR6, 0x1, URZ ;  /* 0x0000000106067899 */ /* 0x000fe2000800063f */
[----:B------:R-:W1:Y:S03]  /*0730*/  FENCE.VIEW.ASYNC.S ;  /* 0x00000000000073c6 */ /* 0x000e660000000000 */
[----:B-1----:R1:W1:Y:S08]  /*0740*/  SYNCS.EXCH.64 URZ, [UR8+0x30], UR4 ;  /* 0x00003004083f75b2 */ /* 0x0022700008000100 */
[----:B------:R1:W1:Y:S01]  /*0750*/  SYNCS.EXCH.64 URZ, [UR8+0x50], UR6 ;  /* 0x00005006083f75b2 */ /* 0x0002620008000100 */
[----:B------:R1:W1:Y:S01]  /*0760*/  SYNCS.EXCH.64 URZ, [UR8+0x38], UR4 ;  /* 0x00003804083f75b2 */ /* 0x0002620008000100 */
[----:B------:R1:W1:Y:S01]  /*0770*/  SYNCS.EXCH.64 URZ, [UR8+0x58], UR6 ;  /* 0x00005806083f75b2 */ /* 0x0002620008000100 */
[----:B------:R1:W1:Y:S01]  /*0780*/  SYNCS.EXCH.64 URZ, [UR8+0x40], UR4 ;  /* 0x00004004083f75b2 */ /* 0x0002620008000100 */
[----:B------:R1:W1:Y:S01]  /*0790*/  SYNCS.EXCH.64 URZ, [UR8+0x60], UR6 ;  /* 0x00006006083f75b2 */ /* 0x0002620008000100 */
[----:B------:R1:W1:Y:S01]  /*07a0*/  SYNCS.EXCH.64 URZ, [UR8+0x48], UR4 ;  /* 0x00004804083f75b2 */ /* 0x0002620008000100 */
[----:B------:R1:W1:Y:S01]  /*07b0*/  SYNCS.EXCH.64 URZ, [UR8+0x68], UR6 ;  /* 0x00006806083f75b2 */ /* 0x0002620008000100 */
[----:B------:R-:W-:Y:S01]  /*07c0*/  NOP ;  /* 0x0000000000007918 */ /* 0x000fe20000000000 */
.L_x_6:
[----:B-1----:R-:W1:Y:S01]  /*07d0*/  S2UR UR8, SR_CTAID.X ;  /* 0x00000000000879c3 */ /* 0x002e620000002500 */
[----:B------:R-:W5:Y:S01]  /*07e0*/  SHFL.IDX PT, R8, R8, RZ, 0x1f ;  /* 0x00001fff08087589 */ /* 0x000f6200000e0000 */
[----:B------:R-:W-:Y:S02]  /*07f0*/  SHF.R.S32.HI R5, RZ, 0x1f, R9 ;  /* 0x0000001fff057819 */ /* 0x000fe40000011409 */
[----:B------:R-:W-:Y:S02]  /*0800*/  ELECT P0, URZ, PT ;  /* 0x00000000003f782f */ /* 0x000fe40003800000 */
[----:B------:R-:W-:Y:S01]  /*0810*/  SHF.R.S32.HI R11, RZ, 0x1f, R4 ;  /* 0x0000001fff0b7819 */ /* 0x000fe20000011404 */
[----:B------:R-:W2:Y:S01]  /*0820*/  S2R R6, SR_CTAID.Y ;  /* 0x0000000000067919 */ /* 0x000ea20000002600 */
[-C--:B------:R-:W-:Y:S01]  /*0830*/  LEA.HI R5, R5, R9.reuse, RZ, 0x7 ;  /* 0x0000000905057211 */ /* 0x080fe200078f38ff */
[----:B------:R-:W-:Y:S01]  /*0840*/  ULDC UR4, c[0x0][0x150] ;  /* 0x0000540000047ab9 */ /* 0x000fe20000000800 */
[----:B------:R-:W-:Y:S01]  /*0850*/  LEA.HI R11, R11, R4, RZ, 0x2 ;  /* 0x000000040b0b7211 */ /* 0x000fe200078f10ff */
[----:B------:R-:W3:Y:S01]  /*0860*/  LDC R15, c[0x0][0x148] ;  /* 0x00005200ff0f7b82 */ /* 0x000ee20000000800 */
[----:B------:R-:W-:Y:S01]  /*0870*/  LOP3.LUT R5, R5, 0xffffff80, RZ, 0xc0, !PT ;  /* 0xffffff8005057812 */ /* 0x000fe200078ec0ff */
[----:B------:R-:W-:Y:S01]  /*0880*/  NOP ;  /* 0x0000000000007918 */ /* 0x000fe20000000000 */
[----:B------:R-:W-:Y:S01]  /*0890*/  LOP3.LUT R11, R11, 0x3ffffffc, RZ, 0xc0, !PT ;  /* 0x3ffffffc0b0b7812 */ /* 0x000fe200078ec0ff */
[----:B------:R-:W-:Y:S01]  /*08a0*/  USEL UR46, URZ, 0x1, !UP0 ;  /* 0x000000013f2e7887 */ /* 0x000fe2000c000000 */
[----:B------:R-:W-:Y:S01]  /*08b0*/  IADD3 R5, -R5, R9, RZ ;  /* 0x0000000905057210 */ /* 0x000fe20007ffe1ff */
[----:B------:R-:W-:Y:S01]  /*08c0*/  UMOV UR38, 0x1 ;  /* 0x0000000100267882 */ /* 0x000fe20000000000 */
[----:B------:R-:W-:Y:S01]  /*08d0*/  MOV R153, 0x1 ;  /* 0x0000000100997802 */ /* 0x000fe20000000f00 */
[----:B------:R-:W-:Y:S01]  /*08e0*/  IMAD.IADD R4, R4, 0x1, -R11 ;  /* 0x0000000104047824 */ /* 0x000fe200078e0a0b */
[----:B------:R-:W-:-:S04]  /*08f0*/  SHF.R.S32.HI R10, RZ, 0x1f, R5 ;  /* 0x0000001fff0a7819 */ /* 0x000fc80000011405 */
[----:B------:R-:W-:Y:S02]  /*0900*/  LEA.HI R10, R10, R5, RZ, 0x3 ;  /* 0x000000050a0a7211 */ /* 0x000fe400078f18ff */
[----:B-1----:R-:W-:Y:S02]  /*0910*/  I2FP.F32.U32 R12, UR8 ;  /* 0x00000008000c7c45 */ /* 0x002fe40008201000 */
[----:B-----5:R-:W-:Y:S02]  /*0920*/  ISETP.NE.OR P0, PT, R8, RZ, !P0 ;  /* 0x000000ff0800720c */ /* 0x020fe40004705670 */
[--C-:B------:R-:W-:Y:S01]  /*0930*/  SHF.R.S32.HI R8, RZ, 0x3, R10.reuse ;  /* 0x00000003ff087819 */ /* 0x100fe2000001140a */
[----:B------:R-:W-:Y:S01]  /*0940*/  FMUL R12, R12, UR4 ;  /* 0x000000040c0c7c20 */ /* 0x000fe20008400000 */
[----:B------:R-:W-:Y:S01]  /*0950*/  SHF.R.S32.HI R9, RZ, 0x1f, R10 ;  /* 0x0000001fff097819 */ /* 0x000fe2000001140a */
[----:B------:R-:W-:Y:S01]  /*0960*/  ULDC UR4, c[0x0][0x154] ;  /* 0x0000550000047ab9 */ /* 0x000fe20000000800 */
[----:B------:R-:W1:Y:S02]  /*0970*/  LDC R10, c[0x0][0x144] ;  /* 0x00005100ff0a7b82 */ /* 0x000e640000000800 */
[----:B------:R-:W-:Y:S01]  /*0980*/  LEA.HI R9, R9, R8, RZ, 0x2 ;  /* 0x0000000809097211 */ /* 0x000fe200078f10ff */
[----:B------:R-:W5:Y:S03]  /*0990*/  F2I.U32.TRUNC.NTZ R12, R12 ;  /* 0x0000000c000c7305 */ /* 0x000f66000020f000 */
[----:B------:R-:W-:Y:S01]  /*09a0*/  LOP3.LUT R9, R9, 0xfffffffc, RZ, 0xc0, !PT ;  /* 0xfffffffc09097812 */ /* 0x000fe200078ec0ff */
[----:B------:R-:W-:Y:S01]  /*09b0*/  VOTEU.ALL UP2, P0 ;  /* 0x00000000003f7886 */ /* 0x000fe20000040000 */
[----:B------:R-:W-:-:S02]  /*09c0*/  VOTEU.ALL UP3, P0 ;  /* 0x00000000003f7886 */ /* 0x000fc40000060000 */
[----:B------:R-:W-:Y:S02]  /*09d0*/  IADD3 R9, R8, -R9, RZ ;  /* 0x8000000908097210 */ /* 0x000fe40007ffe0ff */
[----:B------:R-:W4:Y:S01]  /*09e0*/  @!UP2 S2UR UR7, SR_CgaCtaId ;  /* 0x000000000007a9c3 */ /* 0x000f220000008800 */
[----:B------:R-:W-:Y:S02]  /*09f0*/  @!UP2 UMOV UR6, 0x400 ;  /* 0x000004000006a882 */ /* 0x000fe40000000000 */
[----:B------:R-:W-:Y:S01]  /*0a00*/  IMAD R4, R4, 0x4, R9 ;  /* 0x0000000404047824 */ /* 0x000fe200078e0209 */
[----:B--2---:R-:W-:Y:S02]  /*0a10*/  I2FP.F32.U32 R9, R6 ;  /* 0x0000000600097245 */ /* 0x004fe40000201000 */
[----:B-----5:R-:W-:Y:S02]  /*0a20*/  IADD3 R13, -R12, RZ, RZ ;  /* 0x000000ff0c0d7210 */ /* 0x020fe40007ffe1ff */
[----:B------:R-:W-:Y:S01]  /*0a30*/  LEA.HI R8, R4, R4, RZ, 0x1 ;  /* 0x0000000404087211 */ /* 0x000fe200078f08ff */
[----:B------:R-:W-:Y:S01]  /*0a40*/  FMUL R11, R9, UR4 ;  /* 0x00000004090b7c20 */ /* 0x000fe20008400000 */
[----:B------:R-:W-:-:S02]  /*0a50*/  UMOV UR4, 0x20 ;  /* 0x0000002000047882 */ /* 0x000fc40000000000 */
[----:B------:R-:W-:Y:S01]  /*0a60*/  LOP3.LUT R9, R8, 0xfffffffe, RZ, 0xc0, !PT ;  /* 0xfffffffe08097812 */ /* 0x000fe200078ec0ff */
[----:B-1----:R-:W-:Y:S01]  /*0a70*/  IMAD R8, R10, R13, UR8 ;  /* 0x000000080a087e24 */ /* 0x002fe2000f8e020d */
[----:B------:R-:W-:-:S04]  /*0a80*/  @!UP2 UIADD3 UR4, -UR4, 0x100000, URZ ;  /* 0x001000000404a890 */ /* 0x000fc8000fffe13f */
[----:B------:R-:W-:Y:S02]  /*0a90*/  @!UP2 USHF.L.U32 UR5, UR4, 0xb, URZ ;  /* 0x0000000b0405a899 */ /* 0x000fe4000800063f */
[----:B------:R-:W-:Y:S01]  /*0aa0*/  @!UP2 USHF.L.U32 UR4, UR4, 0x1, URZ ;  /* 0x000000010404a899 */ /* 0x000fe2000800063f */
[----:B------:R-:W1:Y:S01]  /*0ab0*/  LDC R10, c[0x0][0x140] ;  /* 0x00005000ff0a7b82 */ /* 0x000e620000000800 */
[----:B------:R-:W2:Y:S01]  /*0ac0*/  F2I.U32.TRUNC.NTZ R11, R11 ;  /* 0x0000000b000b7305 */ /* 0x000ea2000020f000 */
[----:B------:R-:W-:-:S05]  /*0ad0*/  IMAD.IADD R9, R4, 0x1, -R9 ;  /* 0x0000000104097824 */ /* 0x000fca00078e0a09 */
[----:B------:R-:W-:Y:S02]  /*0ae0*/  ISETP.NE.AND P2, PT, R9, R8, PT ;  /* 0x000000080900720c */ /* 0x000fe40003f45270 */
[C---:B------:R-:W-:Y:S01]  /*0af0*/  SHF.L.U32 R9, R4.reuse, 0x2, RZ ;  /* 0x0000000204097819 */ /* 0x040fe200000006ff */
[----:B----4-:R-:W-:Y:S01]  /*0b00*/  @!UP2 ULEA UR6, UR7, UR6, 0x18 ;  /* 0x000000060706a291 */ /* 0x010fe2000f8ec03f */
[----:B------:R-:W-:Y:S02]  /*0b10*/  VOTEU.ALL UP2, P0 ;  /* 0x00000000003f7886 */ /* 0x000fe40000040000 */
[----:B------:R-:W-:Y:S02]  /*0b20*/  LOP3.LUT R154, R4, 0xc, R9, 0x78, !PT ;  /* 0x0000000c049a7812 */ /* 0x000fe400078e7809 */
[----:B------:R-:W-:Y:S01]  /*0b30*/  LOP3.LUT P0, RZ, R5, 0x7, RZ, 0xc0, !PT ;  /* 0x0000000705ff7812 */ /* 0x000fe2000780c0ff */
[----:B--2---:R-:W-:-:S03]  /*0b40*/  IMAD.MOV R16, RZ, RZ, -R11 ;  /* 0x000000ffff107224 */ /* 0x004fc600078e0a0b */
[C---:B------:R-:W-:Y:S01]  /*0b50*/  ISETP.LT.U32.AND P0, PT, R154.reuse, 0x2, !P0 ;  /* 0x000000029a00780c */ /* 0x040fe20004701070 */
[----:B---3--:R-:W-:Y:S01]  /*0b60*/  IMAD R9, R15, R16, R6 ;  /* 0x000000100f097224 */ /* 0x008fe200078e0206 */
[----:B------:R-:W-:Y:S01]  /*0b70*/  @P2 LEA.HI R4, R154, R154, RZ, 0x1 ;  /* 0x0000009a9a042211 */ /* 0x000fe200078f08ff */
[----:B------:R-:W2:Y:S02]  /*0b80*/  FENCE.VIEW.ASYNC.S ;  /* 0x00000000000073c6 */ /* 0x000ea40000000000 */
[----:B--2---:R2:W3:Y:S01]  /*0b90*/  @!UP2 SYNCS.EXCH.64 URZ, [UR6+0x70], UR4 ;  /* 0x00007004063fa5b2 */ /* 0x0044e20008000100 */
[----:B------:R-:W-:Y:S01]  /*0ba0*/  UISETP.EQ.AND UP2, UPT, UR47, 0x2, !UP1 ;  /* 0x000000022f00788c */ /* 0x000fe2000cf42270 */
[----:B-1----:R-:W-:Y:S02]  /*0bb0*/  ISETP.EQ.U32.AND P4, PT, R10, 0x1, PT ;  /* 0x000000010a00780c */ /* 0x002fe40003f82070 */
[----:B------:R-:W-:Y:S01]  /*0bc0*/  @P2 SHF.R.S32.HI R4, RZ, 0x1, R4 ;  /* 0x00000001ff042819 */ /* 0x000fe20000011404 */
[----:B------:R-:W-:-:S03]  /*0bd0*/  USEL UR45, URZ, 0x1, !UP2 ;  /* 0x000000013f2d7887 */ /* 0x000fc6000d000000 */
[----:B------:R-:W-:Y:S02]  /*0be0*/  @P2 ISETP.NE.AND P3, PT, R4, R9, PT ;  /* 0x000000090400220c */ /* 0x000fe40003f65270 */
[----:B------:R-:W-:Y:S02]  /*0bf0*/  SEL R4, RZ, 0x1, !P0 ;  /* 0x00000001ff047807 */ /* 0x000fe40004000000 */
[----:B------:R-:W-:Y:S01]  /*0c00*/  @P2 SEL R153, RZ, 0x1, P3 ;  /* 0x00000001ff992807 */ /* 0x000fe20001800000 */
[----:B------:R2:W1:Y:S01]  /*0c10*/  @!UP3 SYNCS.EXCH.64 URZ, [UR6+0x78], UR4 ;  /* 0x00007804063fb5b2 */ /* 0x0004620008000100 */
[----:B------:R-:W-:Y:S02]  /*0c20*/  UISETP.GE.U32.AND UP3, UPT, UR9, 0x2, UPT ;  /* 0x000000020900788c */ /* 0x000fe4000bf66070 */
[----:B------:R-:W-:Y:S01]  /*0c30*/  LOP3.LUT R153, R153, R4, RZ, 0xc0, !PT ;  /* 0x0000000499997212 */ /* 0x000fe200078ec0ff */
[----:B------:R-:W-:Y:S01]  /*0c40*/  NOP ;  /* 0x0000000000007918 */ /* 0x000fe20000000000 */
[----:B------:R-:W-:-:S02]  /*0c50*/  USEL UR45, UR45, 0x2, UP3 ;  /* 0x000000022d2d7887 */ /* 0x000fc40009800000 */
[----:B------:R-:W-:Y:S01]  /*0c60*/  USEL UR46, UR46, 0x2, UP3 ;  /* 0x000000022e2e7887 */ /* 0x000fe20009800000 */
[----:B--23--:R-:W-:Y:S11]  /*0c70*/  @!P4 BRA `(.L_x_7) ;  /* 0x000000000008c947 */ /* 0x00cff60003800000 */
[----:B-1----:R-:W-:Y:S01]  /*0c80*/  UCGABAR_ARV ;  /* 0x00000000000079c7 */ /* 0x002fe20008000000 */
[----:B------:R-:W-:Y:S05]  /*0c90*/  BRA `(.L_x_8) ;  /* 0x0000000000047947 */ /* 0x000fea0003800000 */
.L_x_7:
[----:B-1----:R-:W-:Y:S01]  /*0ca0*/  NOP ;  /* 0x0000000000007918 */ /* 0x002fe20000000000 */
.L_x_8:
[----:B------:R-:W1:Y:S01]  /*0cb0*/  LDC R4, c[0x0][0x904] ;  /* 0x00024100ff047b82 */ /* 0x000e620000000800 */
[----:B------:R-:W-:Y:S01]  /*0cc0*/  IMAD.MOV.U32 R5, RZ, RZ, RZ ;  /* 0x000000ffff057224 */ /* 0x000fe200078e00ff */
[----:B-1----:R-:W-:Y:S01]  /*0cd0*/  ISETP.NE.AND P2, PT, R4, 0x1, PT ;  /* 0x000000010400780c */ /* 0x002fe20003f45270 */
[----:B------:R-:W-:-:S12]  /*0ce0*/  IMAD.U32 R4, RZ, RZ, UR8 ;  /* 0x00000008ff047e24 */ /* 0x000fd8000f8e00ff */
[----:B------:R-:W1:Y:S01]  /*0cf0*/  @P2 LDC R11, c[0x0][0x10] ;  /* 0x00000400ff0b2b82 */ /* 0x000e620000000800 */
[----:B------:R-:W-:Y:S02]  /*0d00*/  @P2 MOV R7, RZ ;  /* 0x000000ff00072202 */ /* 0x000fe40000000f00 */
[----:B------:R-:W-:-:S05]  /*0d10*/  @P2 MOV R13, RZ ;  /* 0x000000ff000d2202 */ /* 0x000fca0000000f00 */
[----:B------:R-:W2:Y:S01]  /*0d20*/  @!P2 LDC R9, c[0x0][0xc] ;  /* 0x00000300ff09ab82 */ /* 0x000ea20000000800 */
[----:B------:R-:W-:Y:S01]  /*0d30*/  ULDC UR4, c[0x0][0xc] ;  /* 0x0000030000047ab9 */ /* 0x000fe20000000800 */
[----:B------:R-:W-:Y:S01]  /*0d40*/  ULDC UR5, c[0x0][0x10] ;  /* 0x0000040000057ab9 */ /* 0x000fe20000000800 */
[----:B------:R-:W-:Y:S01]  /*0d50*/  ULDC UR6, c[0x0][0x14] ;  /* 0x0000050000067ab9 */ /* 0x000fe20000000800 */
[----:B------:R-:W-:-:S04]  /*0d60*/  UIMAD.WIDE.U32 UR4, UR4, UR5, URZ ;  /* 0x00000005040472a5 */ /* 0x000fc8000f8e003f */
[----:B------:R-:W-:Y:S02]  /*0d70*/  UIMAD.WIDE.U32 UR54, UR4, UR6, URZ ;  /* 0x00000006043672a5 */ /* 0x000fe4000f8e003f */
[----:B------:R-:W-:-:S04]  /*0d80*/  UIMAD UR39, UR5, UR6, URZ ;  /* 0x00000006052772a4 */ /* 0x000fc8000f8e023f */
[----:B------:R-:W-:Y:S01]  /*0d90*/  UIADD3 UR39, UR55, UR39, URZ ;  /* 0x0000002737277290 */ /* 0x000fe2000fffe03f */
[----:B-1----:R-:W-:-:S04]  /*0da0*/  @P2 IMAD.WIDE.U32 R10, R11, UR8, R6 ;  /* 0x000000080b0a2c25 */ /* 0x002fc8000f8e0006 */
[----:B------:R-:W-:Y:S01]  /*0db0*/  @P2 IMAD.MOV.U32 R14, RZ, RZ, R10 ;  /* 0x000000ffff0e2224 */ /* 0x000fe200078e000a */
[----:B------:R-:W-:Y:S01]  /*0dc0*/  @P2 IADD3 R17, R11, R13, RZ ;  /* 0x0000000d0b112210 */ /* 0x000fe20007ffe0ff */
[----:B--2---:R-:W-:-:S04]  /*0dd0*/  @!P2 IMAD.WIDE.U32 R4, R6, R9, R4 ;  /* 0x000000090604a225 */ /* 0x004fc800078e0004 */
[----:B------:R-:W-:Y:S01]  /*0de0*/  @!P2 IMAD.MOV.U32 R14, RZ, RZ, R4 ;  /* 0x000000ffff0ea224 */ /* 0x000fe200078e0004 */
[----:B------:R-:W-:-:S04]  /*0df0*/  @!P2 MOV R17, R5 ;  /* 0x000000050011a202 */ /* 0x000fc80000000f00 */
[----:B------:R1:W-:Y:S04]  /*0e00*/  STL [R1+0x200], R14 ;  /* 0x0002000e01007387 */ /* 0x0003e80000100800 */
[----:B------:R1:W-:Y:S01]  /*0e10*/  STL [R1+0x204], R17 ;  /* 0x0002041101007387 */ /* 0x0003e20000100800 */
[----:B------:R-:W-:Y:S05]  /*0e20*/  @!P4 BRA `(.L_x_9) ;  /* 0x00000000000cc947 */ /* 0x000fea0003800000 */
[----:B------:R-:W-:Y:S01]  /*0e30*/  UCGABAR_WAIT ;  /* 0x0000000000007dc7 */ /* 0x000fe20008000000 */
[----:B------:R-:W-:Y:S01]  /*0e40*/  CCTL.IVALL ;  /* 0x00000000ff00798f */ /* 0x000fe20002000000 */
[----:B------:R-:W-:Y:S05]  /*0e50*/  BRA `(.L_x_10) ;  /* 0x0000000000047947 */ /* 0x000fea0003800000 */
.L_x_9:
[----:B------:R-:W-:Y:S06]  /*0e60*/  BAR.SYNC.DEFER_BLOCKING 0x0 ;  /* 0x0000000000007b1d */ /* 0x000fec0000010000 */
.L_x_10:
[----:B------:R-:W-:Y:S01]  /*0e70*/  PLOP3.LUT P0, PT, PT, PT, UP1, 0x80, 0x0 ;  /* 0x000000000000781c */ /* 0x000fe20003f0f018 */
[----:B------:R-:W2:Y:S01]  /*0e80*/  S2UR UR37, SR_CgaCtaId ;  /* 0x00000000002579c3 */ /* 0x000ea20000008800 */
[----:B------:R-:W-:Y:S11]  /*0e90*/  BSSY B6, `(.L_x_11) ;  /* 0x0001570000067945 */ /* 0x000ff60003800000 */
[----:B------:R-:W-:Y:S05]  /*0ea0*/  @!P0 BRA `(.L_x_12) ;  /* 0x0000011c00248947 */ /* 0x000fea0003800000 */
[----:B------:R-:W-:-:S06]  /*0eb0*/  UISETP.GT.U32.AND UP0, UPT, UR9, 0x1, UPT ;  /* 0x000000010900788c */ /* 0x000fcc000bf04070 */
[----:B------:R-:W-:-:S13]  /*0ec0*/  PLOP3.LUT P0, PT, PT, PT, UP0, 0x80, 0x0 ;  /* 0x000000000000781c */ /* 0x000fda0003f0f008 */
[----:B------:R-:W-:Y:S05]  /*0ed0*/  @P0 BRA `(.L_x_13) ;  /* 0x0000015400ac0947 */ /* 0x000fea0003800000 */
[----:B------:R-:W-:Y:S01]  /*0ee0*/  ULDC.64 UR4, c[0x0][0x8f8] ;  /* 0x00023e0000047ab9 */ /* 0x000fe20000000a00 */
[----:B------:R-:W-:Y:S01]  /*0ef0*/  UMOV UR58, 0xffffffff ;  /* 0xffffffff003a7882 */ /* 0x000fe20000000000 */
[----:B------:R-:W-:Y:S01]  /*0f00*/  ISETP.GE.U32.AND P0, PT, R14, UR4, PT ;  /* 0x000000040e007c0c */ /* 0x000fe2000bf06070 */
[----:B------:R-:W-:Y:S01]  /*0f10*/  UMOV UR43, 0xffffffff ;  /* 0xffffffff002b7882 */ /* 0x000fe20000000000 */
[----:B------:R-:W-:Y:S01]  /*0f20*/  PRMT R162, RZ, 0x7610, R162 ;  /* 0x00007610ffa27816 */ /* 0x000fe200000000a2 */
[----:B------:R-:W-:Y:S01]  /*0f30*/  IMAD.MOV.U32 R19, RZ, RZ, -0x1 ;  /* 0xffffffffff137424 */ /* 0x000fe200078e00ff */
[----:B------:R-:W-:Y:S02]  /*0f40*/  ISETP.GE.U32.AND.EX P0, PT, R17, UR5, PT, P0 ;  /* 0x0000000511007c0c */ /* 0x000fe4000bf06100 */
[----:B------:R-:W-:-:S11]  /*0f50*/  PRMT R0, RZ, 0x7610, R0 ;  /* 0x00007610ff007816 */ /* 0x000fd60000000000 */
[----:B------:R-:W-:Y:S05]  /*0f60*/  @P0 BRA `(.L_x_14) ;  /* 0x0000000400300947 */ /* 0x000fea0003800000 */
[----:B------:R-:W3:Y:S01]  /*0f70*/  LDC.64 R18, c[0x0][0x8d0] ;  /* 0x00023400ff127b82 */ /* 0x000ee20000000a00 */
[----:B------:R-:W-:Y:S01]  /*0f80*/  MOV R2, R14 ;  /* 0x0000000e00027202 */ /* 0x000fe20000000f00 */
[----:B------:R-:W-:-:S06]  /*0f90*/  IMAD.MOV.U32 R3, RZ, RZ, R17 ;  /* 0x000000ffff037224 */ /* 0x000fcc00078e0011 */
[----:B------:R-:W4:Y:S08]  /*0fa0*/  LDC R0, c[0x0][0x8d8] ;  /* 0x00023600ff007b82 */ /* 0x000f300000000800 */
[----:B------:R-:W1:Y:S01]  /*0fb0*/  LDC.64 R20, c[0x0][0x8c8] ;  /* 0x00023200ff147b82 */ /* 0x000e620000000a00 */
[----:B---3--:R-:W-:-:S04]  /*0fc0*/  ISETP.NE.U32.AND P0, PT, R18, RZ, PT ;  /* 0x000000ff1200720c */ /* 0x008fc80003f05070 */
[----:B------:R-:W-:-:S13]  /*0fd0*/  ISETP.NE.AND.EX P0, PT, R19, RZ, PT, P0 ;  /* 0x000000ff1300720c */ /* 0x000fda0003f05300 */
[----:B-1--4-:R-:W-:Y:S05]  /*0fe0*/  @!P0 BRA `(.L_x_15) ;  /* 0x0000000000288947 */ /* 0x012fea0003800000 */
[----:B------:R-:W1:Y:S02]  /*0ff0*/  LDC R9, c[0x0][0x8dc] ;  /* 0x00023700ff097b82 */ /* 0x000e640000000800 */
[----:B-1----:R-:W-:-:S04]  /*1000*/  IADD3 R9, P0, R14, R9, RZ ;  /* 0x000000090e097210 */ /* 0x002fc80007f1e0ff */
[----:B------:R-:W-:-:S05]  /*1010*/  IADD3.X R13, RZ, R17, RZ, P0, !PT ;  /* 0x00000011ff0d7210 */ /* 0x000fca00007fe4ff */
[----:B------:R-:W-:-:S04]  /*1020*/  IMAD.WIDE.U32 R2, R13, R18, RZ ;  /* 0x000000120d027225 */ /* 0x000fc800078e00ff */
[----:B------:R-:W-:-:S04]  /*1030*/  IMAD.WIDE.U32 R4, P0, R9, R19, R2 ;  /* 0x0000001309047225 */ /* 0x000fc80007800002 */
[----:B------:R-:W-:Y:S01]  /*1040*/  IMAD.WIDE.U32 R2, R9, R18, RZ ;  /* 0x0000001209027225 */ /* 0x000fe200078e00ff */
[----:B------:R-:W-:-:S03]  /*1050*/  MOV R10, R5 ;  /* 0x00000005000a7202 */ /* 0x000fc60000000f00 */
[----:B------:R-:W-:Y:S01]  /*1060*/  IMAD.X R11, RZ, RZ, RZ, P0 ;  /* 0x000000ffff0b7224 */ /* 0x000fe200000e06ff */
[----:B------:R-:W-:-:S05]  /*1070*/  IADD3 RZ, P0, R3, R4, RZ ;  /* 0x0000000403ff7210 */ /* 0x000fca0007f1e0ff */
[----:B------:R-:W-:-:S08]  /*1080*/  IMAD.WIDE.U32.X R2, R13, R19, R10, P0 ;  /* 0x000000130d027225 */ /* 0x000fd000000e040a */
.L_x_15:
[----:B------:R-:W1:Y:S01]  /*1090*/  LDC.64 R12, c[0x0][0x8e8] ;  /* 0x00023a00ff0c7b82 */ /* 0x000e620000000a00 */
[-CC-:B------:R-:W-:Y:S01]  /*10a0*/  SHF.R.U64 R22, R2, R0.reuse, R3.reuse ;  /* 0x0000000002167219 */ /* 0x180fe20000001203 */
[----:B------:R-:W-:Y:S01]  /*10b0*/  ULDC UR4, c[0x0][0x900] ;  /* 0x0002400000047ab9 */ /* 0x000fe20000000800 */
[----:B------:R-:W-:Y:S01]  /*10c0*/  SHF.R.U32.HI R0, RZ, R0, R3 ;  /* 0x00000000ff007219 */ /* 0x000fe20000011603 */
[----:B------:R-:W-:Y:S01]  /*10d0*/  IMAD R15, R15, R16, R6 ;  /* 0x000000100f0f7224 */ /* 0x000fe200078e0206 */
[----:B------:R-:W-:Y:S02]  /*10e0*/  IADD3 R5, P0, RZ, -R22, RZ ;  /* 0x80000016ff057210 */ /* 0x000fe40007f1e0ff */
[----:B------:R-:W-:Y:S01]  /*10f0*/  MOV R2, R14 ;  /* 0x0000000e00027202 */ /* 0x000fe20000000f00 */
[----:B------:R-:W3:Y:S02]  /*1100*/  LDC R4, c[0x0][0x8c0] ;  /* 0x00023000ff047b82 */ /* 0x000ee40000000800 */
[----:B------:R-:W-:-:S04]  /*1110*/  IMAD.X R3, RZ, RZ, ~R0, P0 ;  /* 0x000000ffff037224 */ /* 0x000fc800000e0e00 */
[-C--:B------:R-:W-:Y:S02]  /*1120*/  IMAD R0, R3, R20.reuse, RZ ;  /* 0x0000001403007224 */ /* 0x080fe400078e02ff */
[----:B------:R-:W4:Y:S01]  /*1130*/  LDC R7, c[0x0][0x8b0] ;  /* 0x00022c00ff077b82 */ /* 0x000f220000000800 */
[----:B------:R-:W-:Y:S02]  /*1140*/  IMAD.MOV.U32 R3, RZ, RZ, R17 ;  /* 0x000000ffff037224 */ /* 0x000fe400078e0011 */
[----:B------:R-:W-:-:S05]  /*1150*/  IMAD.WIDE.U32 R2, R5, R20, R2 ;  /* 0x0000001405027225 */ /* 0x000fca00078e0002 */
[----:B------:R-:W2:Y:S01]  /*1160*/  LDC R19, c[0x0][0x8a8] ;  /* 0x00022a00ff137b82 */ /* 0x000ea20000000800 */
[----:B------:R-:W-:Y:S01]  /*1170*/  IMAD R5, R5, R21, R0 ;  /* 0x0000001505057224 */ /* 0x000fe200078e0200 */
[----:B-1----:R-:W-:Y:S01]  /*1180*/  ISETP.NE.U32.AND P0, PT, R12, RZ, PT ;  /* 0x000000ff0c00720c */ /* 0x002fe20003f05070 */
[----:B------:R-:W-:-:S03]  /*1190*/  IMAD.MOV.U32 R0, RZ, RZ, -0x1 ;  /* 0xffffffffff007424 */ /* 0x000fc600078e00ff */
[----:B------:R-:W-:Y:S02]  /*11a0*/  IADD3 R3, R3, R5, RZ ;  /* 0x0000000503037210 */ /* 0x000fe40007ffe0ff */
[----:B------:R-:W1:Y:S01]  /*11b0*/  LDC R10, c[0x0][0x8f0] ;  /* 0x00023c00ff0a7b82 */ /* 0x000e620000000800 */
[----:B------:R-:W-:Y:S02]  /*11c0*/  ISETP.NE.AND.EX P0, PT, R13, RZ, PT, P0 ;  /* 0x000000ff0d00720c */ /* 0x000fe40003f05300 */
[-CC-:B---3--:R-:W-:Y:S02]  /*11d0*/  SHF.R.U64 R11, R2, R4.reuse, R3.reuse ;  /* 0x00000004020b7219 */ /* 0x188fe40000001203 */
[----:B------:R-:W-:Y:S02]  /*11e0*/  SHF.R.U32.HI R2, RZ, R4, R3 ;  /* 0x00000004ff027219 */ /* 0x000fe40000011603 */
[----:B------:R-:W-:Y:S01]  /*11f0*/  SHF.L.U32 R0, R0, UR4, RZ ;  /* 0x0000000400007c19 */ /* 0x000fe200080006ff */
[----:B------:R-:W3:Y:S01]  /*1200*/  LDC R17, c[0x0][0x8e0] ;  /* 0x00023800ff117b82 */ /* 0x000ee20000000800 */
[----:B----4-:R-:W-:-:S02]  /*1210*/  SHF.R.U64 R21, R11, R7, R2 ;  /* 0x000000070b157219 */ /* 0x010fc40000001202 */
[----:B------:R-:W-:Y:S02]  /*1220*/  SHF.R.U32.HI R2, RZ, R7, R2 ;  /* 0x00000007ff027219 */ /* 0x000fe40000011602 */
[----:B------:R-:W-:Y:S02]  /*1230*/  LOP3.LUT R0, RZ, R0, RZ, 0x33, !PT ;  /* 0x00000000ff007212 */ /* 0x000fe400078e33ff */
[--C-:B------:R-:W-:Y:S01]  /*1240*/  SHF.R.U64 R18, R21, UR4, R2.reuse ;  /* 0x0000000415127c19 */ /* 0x100fe20008001202 */
[----:B------:R-:W4:Y:S01]  /*1250*/  LDC R14, c[0x0][0x8b8] ;  /* 0x00022e00ff0e7b82 */ /* 0x000f220000000800 */
[----:B------:R-:W-:Y:S02]  /*1260*/  SHF.R.U32.HI R3, RZ, UR4, R2 ;  /* 0x00000004ff037c19 */ /* 0x000fe40008011602 */
[----:B------:R-:W-:Y:S01]  /*1270*/  MOV R2, R18 ;  /* 0x0000001200027202 */ /* 0x000fe20000000f00 */
[----:B--2---:R-:W-:Y:S06]  /*1280*/  @!P0 BRA `(.L_x_16) ;  /* 0x0000000000288947 */ /* 0x004fec0003800000 */
[----:B------:R-:W2:Y:S02]  /*1290*/  LDC R7, c[0x0][0x8f4] ;  /* 0x00023d00ff077b82 */ /* 0x000ea40000000800 */
[----:B--2---:R-:W-:-:S05]  /*12a0*/  IADD3 R7, P0, R18, R7, RZ ;  /* 0x0000000712077210 */ /* 0x004fca0007f1e0ff */
[----:B------:R-:W-:-:S04]  /*12b0*/  IMAD.X R9, RZ, RZ, R3, P0 ;  /* 0x000000ffff097224 */ /* 0x000fc800000e0603 */
[----:B------:R-:W-:-:S04]  /*12c0*/  IMAD.WIDE.U32 R2, R9, R12, RZ ;  /* 0x0000000c09027225 */ /* 0x000fc800078e00ff */
[----:B------:R-:W-:-:S04]  /*12d0*/  IMAD.WIDE.U32 R4, P0, R7, R13, R2 ;  /* 0x0000000d07047225 */ /* 0x000fc80007800002 */
[----:B------:R-:W-:Y:S01]  /*12e0*/  IMAD.WIDE.U32 R2, R7, R12, RZ ;  /* 0x0000000c07027225 */ /* 0x000fe200078e00ff */
[----:B------:R-:W-:-:S03]  /*12f0*/  IADD3.X R7, RZ, RZ, RZ, P0, !PT ;  /* 0x000000ffff077210 */ /* 0x000fc600007fe4ff */
[----:B------:R-:W-:Y:S01]  /*1300*/  IMAD.MOV.U32 R6, RZ, RZ, R5 ;  /* 0x000000ffff067224 */ /* 0x000fe200078e0005 */
[----:B------:R-:W-:-:S05]  /*1310*/  IADD3 RZ, P0, R3, R4, RZ ;  /* 0x0000000403ff7210 */ /* 0x000fca0007f1e0ff */
[----:B------:R-:W-:-:S08]  /*1320*/  IMAD.WIDE.U32.X R2, R9, R13, R6, P0 ;  /* 0x0000000d09027225 */ /* 0x000fd000000e0406 */
.L_x_16:
[----:B-1----:R-:W-:Y:S01]  /*1330*/  SHF.R.U64 R3, R2, R10, R3 ;  /* 0x0000000a02037219 */ /* 0x002fe20000001203 */
[----:B------:R-:W-:Y:S01]  /*1340*/  USHF.L.U32 UR4, UR38, UR4, URZ ;  /* 0x0000000426047299 */ /* 0x000fe2000800063f */
[----:B------:R-:W-:Y:S02]  /*1350*/  LOP3.LUT R0, R21, R0, RZ, 0xc0, !PT ;  /* 0x0000000015007212 */ /* 0x000fe400078ec0ff */
[----:B------:R-:W-:Y:S01]  /*1360*/  IADD3 R2, R19, -0x1, RZ ;  /* 0xffffffff13027810 */ /* 0x000fe20007ffe0ff */
[----:B------:R-:W-:Y:S01]  /*1370*/  IMAD.MOV R4, RZ, RZ, -R3 ;  /* 0x000000ffff047224 */ /* 0x000fe200078e0a03 */
[----:B------:R-:W-:Y:S01]  /*1380*/  SEL R8, R8, R15, !P2 ;  /* 0x0000000f08087207 */ /* 0x000fe20005000000 */
[----:B------:R-:W-:Y:S01]  /*1390*/  IMAD R3, R3, UR4, R0 ;  /* 0x0000000403037c24 */ /* 0x000fe2000f8e0200 */
[----:B------:R-:W-:Y:S01]  /*13a0*/  LOP3.LUT R2, R11, R2, RZ, 0xc0, !PT ;  /* 0x000000020b027212 */ /* 0x000fe200078ec0ff */
[----:B---3--:R-:W-:Y:S01]  /*13b0*/  IMAD R0, R4, R17, R18 ;  /* 0x0000001104007224 */ /* 0x008fe200078e0212 */
[----:B------:R-:W-:Y:S01]  /*13c0*/  R2UR UR43, R22 ;  /* 0x00000000162b72ca */ /* 0x000fe200000e0000 */
[----:B----4-:R-:W-:-:S02]  /*13d0*/  IMAD R8, R3, R14, R8 ;  /* 0x0000000e03087224 */ /* 0x010fc400078e0208 */
[----:B------:R-:W-:-:S05]  /*13e0*/  IMAD R19, R0, R19, R2 ;  /* 0x0000001300137224 */ /* 0x000fca00078e0202 */
[----:B------:R-:W-:Y:S02]  /*13f0*/  SEL R0, R19, R8, !P2 ;  /* 0x0000000813007207 */ /* 0x000fe40005000000 */
[----:B------:R-:W-:Y:S02]  /*1400*/  SEL R19, R8, R19, !P2 ;  /* 0x0000001308137207 */ /* 0x000fe40005000000 */
[----:B------:R-:W-:Y:S02]  /*1410*/  R2UR UR58, R0 ;  /* 0x00000000003a72ca */ /* 0x000fe400000e0000 */
[----:B------:R-:W-:-:S13]  /*1420*/  MOV R0, 0x1 ;  /* 0x0000000100007802 */ /* 0x000fda0000000f00 */
.L_x_14:
[----:B------:R-:W-:-:S08]  /*1430*/  NOP ;  /* 0x0000000000007918 */ /* 0x000fd00000000000 */
[----:B------:R-:W3:Y:S02]  /*1440*/  USETMAXREG.TRY_ALLOC.CTAPOOL UP0, 0xf0 ;  /* 0x000000f0000079c8 */ /* 0x000ee40008000600 */
[----:B---3--:R-:W-:-:S13]  /*1450*/  PLOP3.LUT P0, PT, PT, PT, UP0, 0x80, 0x0 ;  /* 0x000000000000781c */ /* 0x008fda0003f0f008 */
[----:B------:R-:W-:Y:S05]  /*1460*/  @!P0 BRA `(.L_x_14) ;  /* 0xfffffffc00f08947 */ /* 0x000fea000383ffff */
[----:B------:R-:W-:Y:S02]  /*1470*/  ULDC.64 UR4, c[0x0][0x590] ;  /* 0x0001640000047ab9 */ /* 0x000fe40000000a00 */
[----:B------:R-:W-:Y:S01]  /*1480*/  IMAD.U32 R161, RZ, RZ, UR4 ;  /* 0x00000004ffa17e24 */ /* 0x000fe2000f8e00ff */
[----:B------:R-:W-:-:S04]  /*1490*/  MOV R165, UR5 ;  /* 0x0000000500a57c02 */ /* 0x000fc80008000f00 */
[----:B------:R-:W-:-:S04]  /*14a0*/  ISETP.NE.U32.AND P0, PT, R161, RZ, PT ;  /* 0x000000ffa100720c */ /* 0x000fc80003f05070 */
[----:B------:R-:W-:-:S13]  /*14b0*/  ISETP.NE.AND.EX P0, PT, R165, RZ, PT, P0 ;  /* 0x000000ffa500720c */ /* 0x000fda0003f05300 */
[----:B------:R-:W-:Y:S05]  /*14c0*/  @P0 BRA `(.L_x_17) ;  /* 0x00000000002c0947 */ /* 0x000fea0003800000 */
[----:B------:R-:W-:Y:S02]  /*14d0*/  ULDC.64 UR4, c[0x0][0x588] ;  /* 0x0001620000047ab9 */ /* 0x000fe40000000a00 */
[----:B------:R-:W-:-:S04]  /*14e0*/  ISETP.NE.U32.AND P0, PT, RZ, UR4, PT ;  /* 0x00000004ff007c0c */ /* 0x000fc8000bf05070 */
[----:B------:R-:W-:-:S13]  /*14f0*/  ISETP.NE.AND.EX P0, PT, RZ, UR5, PT, P0 ;  /* 0x00000005ff007c0c */ /* 0x000fda000bf05300 */
[----:B------:R-:W-:Y:S05]  /*1500*/  @!P0 BRA `(.L_x_18) ;  /* 0x0000000000108947 */ /* 0x000fea0003800000 */
[----:B------:R-:W3:Y:S02]  /*1510*/  LDC.64 R2, c[0x0][0x588] ;  /* 0x00016200ff027b82 */ /* 0x000ee40000000a00 */
[----:B---3--:R3:W5:Y:S01]  /*1520*/  LDG.E R152, desc[UR56][R2.64] ;  /* 0x0000003802987981 */ /* 0x008762000c1e1900 */
[----:B------:R-:W-:Y:S01]  /*1530*/  IMAD.MOV.U32 R162, RZ, RZ, 0x1 ;  /* 0x00000001ffa27424 */ /* 0x000fe200078e00ff */
[----:B------:R-:W-:Y:S06]  /*1540*/  BRA `(.L_x_17) ;  /* 0x00000000000c7947 */ /* 0x000fec0003800000 */
.L_x_18:
[----:B------:R-:W-:Y:S01]  /*1550*/  ULDC UR4, c[0x0][0x580] ;  /* 0x0001600000047ab9 */ /* 0x000fe20000000800 */
[----:B------:R-:W-:Y:S01]  /*1560*/  MOV R162, 0x1 ;  /* 0x0000000100a27802 */ /* 0x000fe20000000f00 */
[----:B------:R-:W-:-:S07]  /*1570*/  IMAD.U32 R152, RZ, RZ, UR4 ;  /* 0x00000004ff987e24 */ /* 0x000fce000f8e00ff */
.L_x_17:
[----:B------:R-:W-:Y:S02]  /*1580*/  ULDC.64 UR4, c[0x0][0x5b0] ;  /* 0x00016c0000047ab9 */ /* 0x000fe40000000a00 */
[----:B------:R-:W-:-:S04]  /*1590*/  ISETP.NE.U32.AND P0, PT, RZ, UR4, PT ;  /* 0x00000004ff007c0c */ /* 0x000fc8000bf05070 */
[----:B------:R-:W-:-:S13]  /*15a0*/  ISETP.NE.AND.EX P0, PT, RZ, UR5, PT, P0 ;  /* 0x00000005ff007c0c */ /* 0x000fda000bf05300 */
[----:B------:R-:W-:Y:S05]  /*15b0*/  @P0 BRA `(.L_x_19) ;  /* 0x0000000000240947 */ /* 0x000fea0003800000 */
[----:B------:R-:W-:Y:S02]  /*15c0*/  ULDC.64 UR4, c[0x0][0x5a8] ;  /* 0x00016a0000047ab9 */ /* 0x000fe40000000a00 */
[----:B------:R-:W-:-:S04]  /*15d0*/  ISETP.NE.U32.AND P0, PT, RZ, UR4, PT ;  /* 0x00000004ff007c0c */ /* 0x000fc8000bf05070 */
[----:B------:R-:W-:-:S13]  /*15e0*/  ISETP.NE.AND.EX P0, PT, RZ, UR5, PT, P0 ;  /* 0x00000005ff007c0c */ /* 0x000fda000bf05300 */
[----:B------:R-:W-:Y:S05]  /*15f0*/  @!P0 BRA `(.L_x_20) ;  /* 0x00000000000c8947 */ /* 0x000fea0003800000 */
[----:B---3--:R-:W1:Y:S02]  /*1600*/  LDC.64 R2, c[0x0][0x5a8] ;  /* 0x00016a00ff027b82 */ /* 0x008e640000000a00 */
[----:B-1----:R4:W5:Y:S01]  /*1610*/  LDG.E R17, desc[UR56][R2.64] ;  /* 0x0000003802117981 */ /* 0x002962000c1e1900 */
[----:B------:R-:W-:Y:S05]  /*1620*/  BRA `(.L_x_19) ;  /* 0x0000000000087947 */ /* 0x000fea0003800000 */
.L_x_20:
[----:B------:R-:W-:Y:S02]  /*1630*/  ULDC UR4, c[0x0][0x5a0] ;  /* 0x0001680000047ab9 */ /* 0x000fe40000000800 */
[----:B-1----:R-:W-:-:S07]  /*1640*/  MOV R17, UR4 ;  /* 0x0000000400117c02 */ /* 0x002fce0008000f00 */
.L_x_19:
[----:B------:R-:W-:Y:S01]  /*1650*/  LOP3.LUT P1, RZ, R0, 0xff, RZ, 0xc0, !PT ;  /* 0x000000ff00ff7812 */ /* 0x000fe2000782c0ff */
[----:B------:R-:W-:Y:S01]  /*1660*/  UMOV UR52, URZ ;  /* 0x0000003f00347c82 */ /* 0x000fe20008000000 */
[----:B------:R-:W-:-:S11]  /*1670*/  PLOP3.LUT P0, PT, PT, PT, PT, 0x80, 0x0 ;  /* 0x000000000000781c */ /* 0x000fd60003f0f070 */
[----:B------:R-:W-:Y:S05]  /*1680*/  @!P1 BRA `(.L_x_21) ;  /* 0x00000110008c9947 */ /* 0x000fea0003800000 */
[----:B---34-:R-:W3:Y:S01]  /*1690*/  S2R R2, SR_TID.X ;  /* 0x0000000000027919 */ /* 0x018ee20000002100 */
[----:B------:R-:W-:Y:S01]  /*16a0*/  ULDC UR4, c[0x0][0x28c] ;  /* 0x0000a30000047ab9 */ /* 0x000fe20000000800 */
[----:B------:R-:W-:Y:S01]  /*16b0*/  IMAD.MOV.U32 R18, RZ, RZ, 0x10 ;  /* 0x00000010ff127424 */ /* 0x000fe200078e00ff */
[----:B------:R-:W-:Y:S01]  /*16c0*/  UIADD3 UR4, UR4, 0x3f, URZ ;  /* 0x0000003f04047890 */ /* 0x000fe2000fffe03f */
[C---:B------:R-:W-:Y:S01]  /*16d0*/  PRMT R159, R162.reuse, 0x7610, R159 ;  /* 0x00007610a29f7816 */ /* 0x040fe2000000009f */
[----:B-----5:R-:W-:Y:S01]  /*16e0*/  IMAD.MOV.U32 R16, RZ, RZ, R152 ;  /* 0x000000ffff107224 */ /* 0x020fe200078e0098 */
[----:B------:R-:W-:Y:S01]  /*16f0*/  MOV R155, R152 ;  /* 0x00000098009b7202 */ /* 0x000fe20000000f00 */
[----:B------:R-:W-:Y:S01]  /*1700*/  USHF.R.S32.HI UR5, URZ, 0x1f, UR4 ;  /* 0x0000001f3f057899 */ /* 0x000fe20008011404 */
[----:B------:R-:W-:Y:S01]  /*1710*/  PRMT R156, R162, 0x7610, R156 ;  /* 0x00007610a29c7816 */ /* 0x000fe2000000009c */
[----:B------:R-:W-:Y:S02]  /*1720*/  ULOP3.LUT UR48, UR45, 0x1, URZ, 0xfc, !UPT ;  /* 0x000000012d307892 */ /* 0x000fe4000f8efc3f */
[----:B------:R-:W-:Y:S01]  /*1730*/  ULEA.HI UR5, UR5, UR4, URZ, 0x6 ;  /* 0x0000000405057291 */ /* 0x000fe2000f8f303f */
[----:B------:R-:W-:Y:S01]  /*1740*/  ULDC.64 UR60, c[0x0][0x198] ;  /* 0x00006600003c7ab9 */ /* 0x000fe20000000a00 */
[----:B------:R-:W-:Y:S01]  /*1750*/  UMOV UR36, URZ ;  /* 0x0000003f00247c82 */ /* 0x000fe20008000000 */
[----:B------:R-:W-:Y:S01]  /*1760*/  UMOV UR44, URZ ;  /* 0x0000003f002c7c82 */ /* 0x000fe20008000000 */
[----:B------:R-:W-:Y:S01]  /*1770*/  USHF.R.S32.HI UR51, URZ, 0x6, UR5 ;  /* 0x000000063f337899 */ /* 0x000fe20008011405 */
[----:B------:R-:W-:Y:S01]  /*1780*/  UMOV UR40, URZ ;  /* 0x0000003f00287c82 */ /* 0x000fe20008000000 */
[----:B------:R-:W-:Y:S01]  /*1790*/  UMOV UR52, URZ ;  /* 0x0000003f00347c82 */ /* 0x000fe20008000000 */
[----:B---3--:R-:W-:-:S02]  /*17a0*/  LOP3.LUT P0, RZ, R2, 0x4, RZ, 0xc0, !PT ;  /* 0x0000000402ff7812 */ /* 0x008fc4000780c0ff */
[----:B------:R-:W-:Y:S02]  /*17b0*/  LOP3.LUT R166, R2, 0xff, RZ, 0xc0, !PT ;  /* 0x000000ff02a67812 */ /* 0x000fe400078ec0ff */
[----:B------:R-:W-:Y:S02]  /*17c0*/  SEL R18, R18, 0xfffffff0, !P0 ;  /* 0xfffffff012127807 */ /* 0x000fe40004000000 */
[----:B------:R-:W-:-:S07]  /*17d0*/  IADD3 R166, R166, 0x1f, RZ ;  /* 0x0000001fa6a67810 */ /* 0x000fce0007ffe0ff */
.L_x_216:
[----:B------:R-:W3:Y:S01]  /*17e0*/  S2R R0, SR_TID.X ;  /* 0x0000000000007919 */ /* 0x000ee20000002100 */
[----:B------:R-:W4:Y:S01]  /*17f0*/  S2UR UR49, SR_CgaCtaId ;  /* 0x00000000003179c3 */ /* 0x000f220000008800 */
[----:B------:R-:W-:Y:S02]  /*1800*/  UMOV UR50, 0x400 ;  /* 0x0000040000327882 */ /* 0x000fe40000000000 */
[----:B----4-:R-:W-:Y:S01]  /*1810*/  ULEA UR50, UR49, UR50, 0x18 ;  /* 0x0000003231327291 */ /* 0x010fe2000f8ec03f */
[----:B---3--:R-:W-:-:S04]  /*1820*/  LOP3.LUT R0, R0, 0x80, RZ, 0xc0, !PT ;  /* 0x0000008000007812 */ /* 0x008fc800078ec0ff */
[----:B------:R-:W-:-:S06]  /*1830*/  SHF.R.U32.HI R0, RZ, 0x7, R0 ;  /* 0x00000007ff007819 */ /* 0x000fcc0000011600 */
[----:B------:R-:W3:Y:S02]  /*1840*/  SHFL.IDX PT, R0, R0, RZ, 0x1f ;  /* 0x00001fff00007589 */ /* 0x000ee400000e0000 */
[----:B---3--:R-:W-:-:S13]  /*1850*/  R2UR UR4, R0 ;  /* 0x00000000000472ca */ /* 0x008fda00000e0000 */
[----:B------:R-:W-:-:S04]  /*1860*/  ULEA.HI UR5, UR4, UR4, URZ, 0x1 ;  /* 0x0000000404057291 */ /* 0x000fc8000f8f083f */
[----:B------:R-:W-:-:S04]  /*1870*/  ULOP3.LUT UR5, UR5, 0x7fffe, URZ, 0xc0, !UPT ;  /* 0x0007fffe05057892 */ /* 0x000fc8000f8ec03f */
[----:B------:R-:W-:-:S03]  /*1880*/  UIADD3 UR5, UR4, -UR5, URZ ;  /* 0x8000000504057290 */ /* 0x000fc6000fffe03f */
[----:B------:R-:W-:Y:S01]  /*1890*/  ULDC UR4, c[0x0][0x28c] ;  /* 0x0000a30000047ab9 */ /* 0x000fe20000000800 */
[----:B------:R-:W-:Y:S01]  /*18a0*/  ULEA UR5, UR5, UR50, 0xd ;  /* 0x0000003205057291 */ /* 0x000fe2000f8e683f */
[----:B------:R-:W-:-:S03]  /*18b0*/  ISETP.LT.AND P0, PT, RZ, UR4, PT ;  /* 0x00000004ff007c0c */ /* 0x000fc6000bf01270 */
[----:B------:R-:W-:-:S04]  /*18c0*/  UIADD3 UR5, UR5, 0x8400, URZ ;  /* 0x0000840005057890 */ /* 0x000fc8000fffe03f */
[----:B------:R-:W-:-:S04]  /*18d0*/  USHF.R.U32.HI UR5, URZ, 0x4, UR5 ;  /* 0x000000043f057899 */ /* 0x000fc80008011605 */
[----:B------:R-:W-:Y:S02]  /*18e0*/  ULOP3.LUT UR41, UR5, 0x3fff, URZ, 0xc0, !UPT ;  /* 0x00003fff05297892 */ /* 0x000fe4000f8ec03f */
[----:B-1----:R-:W-:Y:S10]  /*18f0*/  @P0 BRA `(.L_x_22) ;  /* 0x0000000000400947 */ /* 0x002ff40003800000 */
[----:B------:R-:W-:Y:S01]  /*1900*/  MOV R0, 0x0 ;  /* 0x0000000000007802 */ /* 0x000fe20000000f00 */
[----:B------:R-:W-:Y:S01]  /*1910*/  ULDC.64 UR4, c[0x4][0x70] ;  /* 0x01001c0000047ab9 */ /* 0x000fe20000000a00 */
[----:B------:R-:W-:Y:S01]  /*1920*/  ULDC.64 UR6, c[0x4][0x8] ;  /* 0x0100020000067ab9 */ /* 0x000fe20000000a00 */
[----:B------:R-:W-:Y:S01]  /*1930*/  IMAD.U32 R4, RZ, RZ, UR4 ;  /* 0x00000004ff047e24 */ /* 0x000fe2000f8e00ff */
[----:B------:R3:W4:Y:S01]  /*1940*/  LDC.64 R2, c[0x4][R0] ;  /* 0x0100000000027b82 */ /* 0x0007220000000a00 */
[----:B------:R-:W-:Y:S01]  /*1950*/  MOV R5, UR5 ;  /* 0x0000000500057c02 */ /* 0x000fe20008000f00 */
[----:B------:R-:W-:Y:S01]  /*1960*/  ULDC.64 UR4, c[0x4][0x78] ;  /* 0x01001e0000047ab9 */ /* 0x000fe20000000a00 */
[----:B------:R-:W-:Y:S01]  /*1970*/  IMAD.U32 R10, RZ, RZ, UR6 ;  /* 0x00000006ff0a7e24 */ /* 0x000fe2000f8e00ff */
[----:B------:R-:W-:Y:S01]  /*1980*/  MOV R7, UR5 ;  /* 0x0000000500077c02 */ /* 0x000fe20008000f00 */
[----:B------:R-:W-:Y:S01]  /*1990*/  IMAD.U32 R6, RZ, RZ, UR4 ;  /* 0x00000004ff067e24 */ /* 0x000fe2000f8e00ff */
[----:B------:R-:W-:Y:S01]  /*19a0*/  MOV R11, UR7 ;  /* 0x00000007000b7c02 */ /* 0x000fe20008000f00 */
[----:B------:R-:W-:Y:S01]  /*19b0*/  IMAD.MOV.U32 R8, RZ, RZ, 0x1e1 ;  /* 0x000001e1ff087424 */ /* 0x000fe200078e00ff */
[----:B------:R-:W-:Y:S01]  /*19c0*/  MOV R12, 0x1 ;  /* 0x00000001000c7802 */ /* 0x000fe20000000f00 */
[----:B---3--:R-:W-:-:S07]  /*19d0*/  IMAD.MOV.U32 R13, RZ, RZ, RZ ;  /* 0x000000ffff0d7224 */ /* 0x008fce00078e00ff */
[----:B------:R-:W-:-:S07]  /*19e0*/  LEPC R20, `(.L_x_22) ;  /* 0x000000001014794e */ /* 0x000fce0000000000 */
[----:B-12-4-:R-:W-:Y:S05]  /*19f0*/  CALL.ABS.NOINC R2 ;  /* 0x0000000002007343 */ /* 0x016fea0003c00000 */
.L_x_22:
[----:B------:R-:W-:-:S06]  /*1a00*/  ULOP3.LUT UR4, UR46, 0x1, URZ, 0xfc, !UPT ;  /* 0x000000012e047892 */ /* 0x000fcc000f8efc3f */
[----:B------:R-:W-:-:S04]  /*1a10*/  MOV R0, UR4 ;  /* 0x0000000400007c02 */ /* 0x000fc80008000f00 */
[----:B------:R-:W-:-:S13]  /*1a20*/  ISETP.NE.AND P0, PT, R0, 0x3, PT ;  /* 0x000000030000780c */ /* 0x000fda0003f05270 */
[----:B------:R-:W-:Y:S05]  /*1a30*/  @!P0 BRA `(.L_x_23) ;  /* 0x0000000000048947 */ /* 0x000fea0003800000 */
[----:B--2---:R-:W-:Y:S01]  /*1a40*/  BPT.TRAP 0x1 ;  /* 0x000000040000795c */ /* 0x004fe20000300000 */
.L_x_23:
[----:B------:R-:W-:Y:S01]  /*1a50*/  IMAD.U32 R3, RZ, RZ, UR40 ;  /* 0x00000028ff037e24 */ /* 0x000fe2000f8e00ff */
[----:B------:R-:W-:-:S04]  /*1a60*/  MOV R0, UR44 ;  /* 0x0000002c00007c02 */ /* 0x000fc80008000f00 */
[----:B------:R-:W-:Y:S02]  /*1a70*/  LEA R3, R3, UR50, 0x3 ;  /* 0x0000003203037c11 */ /* 0x000fe4000f8e18ff */
[----:B------:R-:W-:-:S04]  /*1a80*/  SHF.L.U32 R0, R0, 0x1f, RZ ;  /* 0x0000001f00007819 */ /* 0x000fc800000006ff */
[----:B------:R3:W4:Y:S01]  /*1a90*/  SYNCS.PHASECHK.TRANS64.TRYWAIT P1, [R3+URZ], R0 ;  /* 0x00000000030075a7 */ /* 0x000722000802017f */
[----:B------:R-:W-:Y:S05]  /*1aa0*/  @!P0 BRA `(.L_x_24) ;  /* 0x0000000000048947 */ /* 0x000fea0003800000 */
[----:B--2---:R-:W-:Y:S01]  /*1ab0*/  BPT.TRAP 0x1 ;  /* 0x000000040000795c */ /* 0x004fe20000300000 */
.L_x_24:
[----:B----4-:R-:W-:Y:S05]  /*1ac0*/  @P1 BRA `(.L_x_25) ;  /* 0x0000000000081947 */ /* 0x010fea0003800000 */
[----:B------:R-:W4:Y:S02]  /*1ad0*/  SYNCS.PHASECHK.TRANS64.TRYWAIT P1, [R3+URZ], R0 ;  /* 0x00000000030075a7 */ /* 0x000f24000802017f */
[----:B----4-:R-:W-:Y:S05]  /*1ae0*/  @!P1 BRA `(.L_x_26) ;  /* 0x0000014800b09947 */ /* 0x010fea0003800000 */
.L_x_25:
[----:B------:R-:W-:-:S04]  /*1af0*/  UISETP.LT.AND UP0, UPT, UR51, 0x1, UPT ;  /* 0x000000013300788c */ /* 0x000fc8000bf01270 */
[----:B------:R-:W-:-:S06]  /*1b00*/  USEL UR4, UR51, 0x1, UP0 ;  /* 0x0000000133047887 */ /* 0x000fcc0008000000 */
[----:B---34-:R-:W-:Y:S01]  /*1b10*/  IMAD.U32 R0, RZ, RZ, UR4 ;  /* 0x00000004ff007e24 */ /* 0x018fe2000f8e00ff */
[----:B------:R-:W-:Y:S05]  /*1b20*/  WARPSYNC.ALL ;  /* 0x0000000000007948 */ /* 0x000fea0003800000 */
[----:B------:R-:W-:-:S04]  /*1b30*/  IADD3 R0, -R0, UR51, RZ ;  /* 0x0000003300007c10 */ /* 0x000fc8000fffe1ff */
[----:B------:R-:W-:Y:S01]  /*1b40*/  ISETP.GE.AND P1, PT, R0, 0x1, PT ;  /* 0x000000010000780c */ /* 0x000fe20003f26270 */
[----:B------:R-:W-:Y:S01]  /*1b50*/  UIADD3 UR4, UR50, 0x20400, URZ ;  /* 0x0002040032047890 */ /* 0x000fe2000fffe03f */
[----:B------:R-:W-:Y:S01]  /*1b60*/  WARPGROUP.ARRIVE ;  /* 0x00000000000079c5 */ /* 0x000fe20000000000 */
[----:B------:R-:W-:Y:S01]  /*1b70*/  ULOP3.LUT UR8, UR41, 0x10000, URZ, 0xfc, !UPT ;  /* 0x0001000029087892 */ /* 0x000fe2000f8efc3f */
[----:B------:R3:W-:Y:S01]  /*1b80*/  STL [R1+0x2e8], R19 ;  /* 0x0002e81301007387 */ /* 0x0007e20000100800 */
[----:B------:R-:W-:Y:S02]  /*1b90*/  USHF.R.U32.HI UR4, URZ, 0x4, UR4 ;  /* 0x000000043f047899 */ /* 0x000fe40008011604 */
[----:B------:R-:W-:Y:S01]  /*1ba0*/  ULEA UR10, UR40, UR8, 0xb ;  /* 0x00000008280a7291 */ /* 0x000fe2000f8e583f */
[----:B------:R4:W-:Y:S01]  /*1bb0*/  STL [R1+0x2e4], R18 ;  /* 0x0002e41201007387 */ /* 0x0009e20000100800 */
[----:B------:R-:W-:Y:S01]  /*1bc0*/  ULOP3.LUT UR4, UR4, 0x3fff, URZ, 0xc0, !UPT ;  /* 0x00003fff04047892 */ /* 0x000fe2000f8ec03f */
[----:B------:R-:W-:Y:S01]  /*1bd0*/  UMOV UR5, 0x40000040 ;  /* 0x4000004000057882 */ /* 0x000fe20000000000 */
[----:B------:R-:W-:-:S02]  /*1be0*/  UMOV UR7, 0x40000040 ;  /* 0x4000004000077882 */ /* 0x000fc40000000000 */
[----:B------:R-:W-:Y:S01]  /*1bf0*/  ULOP3.LUT UR9, UR4, 0x10000, URZ, 0xfc, !UPT ;  /* 0x0001000004097892 */ /* 0x000fe2000f8efc3f */
[----:B------:R1:W-:Y:S02]  /*1c00*/  STL [R1+0x2e0], R17 ;  /* 0x0002e01101007387 */ /* 0x0003e40000100800 */
[----:B------:R-:W-:Y:S01]  /*1c10*/  UMOV UR4, UR10 ;  /* 0x0000000a00047c82 */ /* 0x000fe20008000000 */
[----:B------:R-:W-:Y:S01]  /*1c20*/  ULEA UR11, UR40, UR9, 0xb ;  /* 0x00000009280b7291 */ /* 0x000fe2000f8e583f */
[----:B------:R2:W-:Y:S04]  /*1c30*/  STL [R1+0x2dc], R16 ;  /* 0x0002dc1001007387 */ /* 0x0005e80000100800 */
[----:B------:R2:W-:Y:S02]  /*1c40*/  STL [R1+0x2d8], R0 ;  /* 0x0002d80001007387 */ /* 0x0005e40000100800 */
[----:B------:R-:W-:-:S02]  /*1c50*/  UMOV UR6, UR11 ;  /* 0x0000000b00067c82 */ /* 0x000fc40008000000 */
[----:B------:R-:W-:Y:S01]  /*1c60*/  HGMMA.64x256x16.F32 R24, gdesc[UR4], RZ, !UPT, gsb0 ;  /* 0x03e00000041879f0 */ /* 0x000fe2000c0008ff */
[----:B------:R-:W-:Y:S01]  /*1c70*/  UIADD3 UR4, UR10, 0x400, URZ ;  /* 0x000004000a047890 */ /* 0x000fe2000fffe03f */
[----:B------:R-:W-:Y:S01]  /*1c80*/  UMOV UR5, 0x40000040 ;  /* 0x4000004000057882 */ /* 0x000fe20000000000 */
[----:B------:R-:W-:Y:S02]  /*1c90*/  WARPGROUP.DEPBAR.LE gsb0, 0x0 ;  /* 0x00008000000079c5 */ /* 0x000fe40000010000 */
[----:B------:R-:W-:Y:S01]  /*1ca0*/  STL.64 [R1], R24 ;  /* 0x0000001801007387 */ /* 0x000fe20000100a00 */
[----:B------:R-:W-:Y:S01]  /*1cb0*/  MOV R235, R53 ;  /* 0x0000003500eb7202 */ /* 0x000fe20000000f00 */
[----:B------:R-:W-:Y:S01]  /*1cc0*/  IMAD.MOV.U32 R234, RZ, RZ, R54 ;  /* 0x000000ffffea7224 */ /* 0x000fe200078e0036 */
[----:B------:R-:W-:Y:S01]  /*1cd0*/  MOV R233, R55 ;  /* 0x0000003700e97202 */ /* 0x000fe20000000f00 */
[----:B------:R-:W-:Y:S01]  /*1ce0*/  STL.64 [R1+0x8], R26 ;  /* 0x0000081a01007387 */ /* 0x000fe20000100a00 */
[----:B------:R-:W-:Y:S01]  /*1cf0*/  IMAD.MOV.U32 R232, RZ, RZ, R56 ;  /* 0x000000ffffe87224 */ /* 0x000fe200078e0038 */
[----:B------:R-:W-:Y:S01]  /*1d00*/  MOV R231, R57 ;  /* 0x0000003900e77202 */ /* 0x000fe20000000f00 */
[----:B------:R-:W-:Y:S01]  /*1d10*/  IMAD.MOV.U32 R230, RZ, RZ, R58 ;  /* 0x000000ffffe67224 */ /* 0x000fe200078e003a */
[----:B------:R-:W-:Y:S01]  /*1d20*/  STL.64 [R1+0x10], R28 ;  /* 0x0000101c01007387 */ /* 0x000fe20000100a00 */
        /* <DEDUP_REMOVED lines=85> */
[----:B---3--:R-:W-:Y:S01]  /*2280*/  MOV R19, R133 ;  /* 0x0000008500137202 */ /* 0x008fe20000000f00 */
[----:B----4-:R-:W-:Y:S01]  /*2290*/  IMAD.MOV.U32 R18, RZ, RZ, R134 ;  /* 0x000000ffff127224 */ /* 0x010fe200078e0086 */
[----:B-1----:R-:W-:Y:S01]  /*22a0*/  MOV R17, R135 ;  /* 0x0000008700117202 */ /* 0x002fe20000000f00 */
[----:B--2---:R-:W-:Y:S01]  /*22b0*/  IMAD.MOV.U32 R16, RZ, RZ, R136 ;  /* 0x000000ffff107224 */ /* 0x004fe200078e0088 */
        /* <DEDUP_REMOVED lines=14> */
[----:B------:R1:W-:Y:S01]  /*23a0*/  STL [R1+0x70], R52 ;  /* 0x0000703401007387 */ /* 0x0003e20000100800 */
[----:B------:R-:W-:-:S03]  /*23b0*/  MOV R0, R151 ;  /* 0x0000009700007202 */ /* 0x000fc60000000f00 */
[----:B------:R-:W-:Y:S04]  /*23c0*/  STL [R1+0x5bc], R166 ;  /* 0x0005bca601007387 */ /* 0x000fe80000100800 */
[----:B------:R-:W-:Y:S01]  /*23d0*/  STL [R1+0x5b8], R162 ;  /* 0x0005b8a201007387 */ /* 0x000fe20000100800 */
[----:B-1----:R-:W-:-:S03]  /*23e0*/  WARPGROUP.ARRIVE ;  /* 0x00000000000079c5 */ /* 0x002fc60000000000 */
[----:B------:R-:W-:Y:S03]  /*23f0*/  STL [R1+0x5b4], R159 ;  /* 0x0005b49f01007387 */ /* 0x000fe60000100800 */
[----:B------:R-:W-:Y:S01]  /*2400*/  HGMMA.64x256x16.F32 R24, gdesc[UR4], RZ, !UPT, gsb0 ;  /* 0x03e00000041879f0 */ /* 0x000fe2000c0008ff */
[----:B------:R-:W-:Y:S04]  /*2410*/  STL [R1+0x5b0], R156 ;  /* 0x0005b09c01007387 */ /* 0x000fe80000100800 */
[----:B------:R-:W-:Y:S04]  /*2420*/  STL.64 [R1+0x5a8], R154 ;  /* 0x0005a89a01007387 */ /* 0x000fe80000100a00 */
[----:B------:R-:W-:Y:S01]  /*2430*/  STL.64 [R1+0x5a0], R152 ;  /* 0x0005a09801007387 */ /* 0x000fe20000100a00 */
[----:B------:R-:W-:-:S03]  /*2440*/  WARPGROUP.DEPBAR.LE gsb0, 0x0 ;  /* 0x00008000000079c5 */ /* 0x000fc60000010000 */
[----:B------:R-:W-:Y:S04]  /*2450*/  STL.64 [R1+0x598], R150 ;  /* 0x0005989601007387 */ /* 0x000fe80000100a00 */
        /* <DEDUP_REMOVED lines=20> */
[----:B------:R1:W-:Y:S04]  /*25a0*/  STL.64 [R1+0x4f0], R108 ;  /* 0x0004f06c01007387 */ /* 0x0003e80000100a00 */
[----:B-1----:R-:W2:Y:S04]  /*25b0*/  LDL.LU R108, [R1] ;  /* 0x00000000016c7983 */ /* 0x002ea80000300800 */
[----:B------:R-:W2:Y:S04]  /*25c0*/  LDL.LU R109, [R1+0x4] ;  /* 0x00000400016d7983 */ /* 0x000ea80000300800 */
        /* <DEDUP_REMOVED lines=26> */
[----:B------:R-:W2:Y:S01]  /*2770*/  LDL.LU R136, [R1+0x70] ;  /* 0x0000700001887983 */ /* 0x000ea20000300800 */
        /* <DEDUP_REMOVED lines=46> */
[----:B------:R-:W-:-:S02]  /*2a60*/  UIADD3 UR4, UR10, 0x2, URZ ;  /* 0x000000020a047890 */ /* 0x000fc4000fffe03f */
[----:B------:R-:W-:Y:S01]  /*2a70*/  UIADD3 UR6, UR11, 0x2, URZ ;  /* 0x000000020b067890 */ /* 0x000fe2000fffe03f */
[----:B------:R-:W-:Y:S01]  /*2a80*/  UMOV UR5, 0x40000040 ;  /* 0x4000004000057882 */ /* 0x000fe20000000000 */
[----:B------:R-:W-:Y:S01]  /*2a90*/  UMOV UR7, 0x40000040 ;  /* 0x4000004000077882 */ /* 0x000fe20000000000 */
[----:B--2---:R-:W-:-:S06]  /*2aa0*/  WARPGROUP.ARRIVE ;  /* 0x00000000000079c5 */ /* 0x004fcc0000000000 */
[----:B------:R-:W-:Y:S03]  /*2ab0*/  HGMMA.64x256x16.F32 R108, gdesc[UR4], R108, gsb0 ;  /* 0x03e00000046c79f0 */ /* 0x000fe6000800086c */
[----:B------:R-:W-:Y:S02]  /*2ac0*/  WARPGROUP.DEPBAR.LE gsb0, 0x0 ;  /* 0x00008000000079c5 */ /* 0x000fe40000010000 */
[----:B------:R-:W-:Y:S04]  /*2ad0*/  STL.64 [R1], R108 ;  /* 0x0000006c01007387 */ /* 0x000fe80000100a00 */
        /* <DEDUP_REMOVED lines=63> */
[----:B-1----:R-:W2:Y:S04]  /*2ed0*/  LDL.LU R166, [R1+0x5bc] ;  /* 0x0005bc0001a67983 */ /* 0x002ea80000300800 */
[----:B------:R-:W3:Y:S04]  /*2ee0*/  LDL.LU R162, [R1+0x5b8] ;  /* 0x0005b80001a27983 */ /* 0x000ee80000300800 */
[----:B------:R-:W4:Y:S04]  /*2ef0*/  LDL.LU R159, [R1+0x5b4] ;  /* 0x0005b400019f7983 */ /* 0x000f280000300800 */
[----:B------:R-:W4:Y:S04]  /*2f00*/  LDL.LU R156, [R1+0x5b0] ;  /* 0x0005b000019c7983 */ /* 0x000f280000300800 */
[----:B------:R-:W2:Y:S04]  /*2f10*/  LDL.LU.64 R154, [R1+0x5a8] ;  /* 0x0005a800019a7983 */ /* 0x000ea80000300a00 */
[----:B------:R-:W3:Y:S04]  /*2f20*/  LDL.LU.64 R152, [R1+0x5a0] ;  /* 0x0005a00001987983 */ /* 0x000ee80000300a00 */
[----:B------:R-:W4:Y:S04]  /*2f30*/  LDL.LU.64 R150, [R1+0x598] ;  /* 0x0005980001967983 */ /* 0x000f280000300a00 */
        /* <DEDUP_REMOVED lines=20> */
[----:B------:R-:W4:Y:S01]  /*3080*/  LDL.LU.64 R108, [R1+0x4f0] ;  /* 0x0004f000016c7983 */ /* 0x000f220000300a00 */
[----:B------:R-:W-:Y:S01]  /*3090*/  UIADD3 UR4, UR10, 0x402, URZ ;  /* 0x000004020a047890 */ /* 0x000fe2000fffe03f */
[----:B------:R-:W-:-:S02]  /*30a0*/  UMOV UR5, 0x40000040 ;  /* 0x4000004000057882 */ /* 0x000fc40000000000 */
[----:B--2---:R-:W-:Y:S04]  /*30b0*/  STL.64 [R1+0x4e8], R154 ;  /* 0x0004e89a01007387 */ /* 0x004fe80000100a00 */
[----:B---3--:R-:W-:Y:S01]  /*30c0*/  STL.64 [R1+0x4e0], R152 ;  /* 0x0004e09801007387 */ /* 0x008fe20000100a00 */
[----:B----4-:R-:W-:-:S06]  /*30d0*/  WARPGROUP.ARRIVE ;  /* 0x00000000000079c5 */ /* 0x010fcc0000000000 */
[----:B------:R-:W-:Y:S03]  /*30e0*/  HGMMA.64x256x16.F32 R24, gdesc[UR4], R24, gsb0 ;  /* 0x03e00000041879f0 */ /* 0x000fe60008000818 */
[----:B------:R-:W-:Y:S02]  /*30f0*/  WARPGROUP.DEPBAR.LE gsb0, 0x0 ;  /* 0x00008000000079c5 */ /* 0x000fe40000010000 */
        /* <DEDUP_REMOVED lines=62> */
[----:B-1----:R-:W2:Y:S04]  /*34e0*/  LDL.LU.64 R28, [R1] ;  /* 0x00000000011c7983 */ /* 0x002ea80000300a00 */
[----:B------:R-:W2:Y:S04]  /*34f0*/  LDL.LU.64 R30, [R1+0x8] ;  /* 0x00000800011e7983 */ /* 0x000ea80000300a00 */
        /* <DEDUP_REMOVED lines=61> */
[----:B------:R-:W2:Y:S01]  /*38d0*/  LDL.LU.64 R154, [R1+0x1f8] ;  /* 0x0001f800019a7983 */ /* 0x000ea20000300a00 */
[----:B------:R-:W-:-:S02]  /*38e0*/  UIADD3 UR4, UR10, 0x4, URZ ;  /* 0x000000040a047890 */ /* 0x000fc4000fffe03f */
[----:B------:R-:W-:Y:S01]  /*38f0*/  UIADD3 UR6, UR11, 0x4, URZ ;  /* 0x000000040b067890 */ /* 0x000fe2000fffe03f */
[----:B------:R-:W-:Y:S01]  /*3900*/  UMOV UR5, 0x40000040 ;  /* 0x4000004000057882 */ /* 0x000fe20000000000 */
[----:B------:R-:W-:Y:S01]  /*3910*/  UMOV UR7, 0x40000040 ;  /* 0x4000004000077882 */ /* 0x000fe20000000000 */
[----:B--2---:R-:W-:-:S06]  /*3920*/  WARPGROUP.ARRIVE ;  /* 0x00000000000079c5 */ /* 0x004fcc0000000000 */
[----:B------:R-:W-:Y:S03]  /*3930*/  HGMMA.64x256x16.F32 R28, gdesc[UR4], R28, gsb0 ;  /* 0x03e00000041c79f0 */ /* 0x000fe6000800081c */
        /* <DEDUP_REMOVED lines=57> */
[----:B------:R1:W-:Y:S01]  /*3cd0*/  STL [R1+0x70], R56 ;  /* 0x0000703801007387 */ /* 0x0003e20000100800 */
[----:B------:R-:W-:Y:S01]  /*3ce0*/  MOV R192, R112 ;  /* 0x0000007000c07202 */ /* 0x000fe20000000f00 */
[----:B------:R-:W-:Y:S01]  /*3cf0*/  IMAD.MOV.U32 R193, RZ, RZ, R113 ;  /* 0x000000ffffc17224 */ /* 0x000fe200078e0071 */
[----:B------:R-:W-:Y:S01]  /*3d00*/  MOV R190, R110 ;  /* 0x0000006e00be7202 */ /* 0x000fe20000000f00 */
[----:B------:R-:W2:Y:S01]  /*3d10*/  LDL.LU.64 R154, [R1+0x4e8] ;  /* 0x0004e800019a7983 */ /* 0x000ea20000300a00 */
[----:B------:R-:W-:Y:S01]  /*3d20*/  IMAD.MOV.U32 R191, RZ, RZ, R111 ;  /* 0x000000ffffbf7224 */ /* 0x000fe200078e006f */
[----:B------:R-:W-:Y:S01]  /*3d30*/  MOV R188, R108 ;  /* 0x0000006c00bc7202 */ /* 0x000fe20000000f00 */
[----:B------:R-:W-:Y:S01]  /*3d40*/  IMAD.MOV.U32 R189, RZ, RZ, R109 ;  /* 0x000000ffffbd7224 */ /* 0x000fe200078e006d */
[----:B------:R-:W3:Y:S01]  /*3d50*/  LDL.LU.64 R152, [R1+0x4e0] ;  /* 0x0004e00001987983 */ /* 0x000ee20000300a00 */
[----:B------:R-:W-:Y:S01]  /*3d60*/  MOV R186, R106 ;  /* 0x0000006a00ba7202 */ /* 0x000fe20000000f00 */
[----:B------:R-:W-:Y:S01]  /*3d70*/  IMAD.MOV.U32 R187, RZ, RZ, R107 ;  /* 0x000000ffffbb7224 */ /* 0x000fe200078e006b */
[----:B------:R-:W-:Y:S01]  /*3d80*/  MOV R184, R104 ;  /* 0x0000006800b87202 */ /* 0x000fe20000000f00 */
[----:B------:R-:W4:Y:S01]  /*3d90*/  LDL.LU.64 R150, [R1+0x4d8] ;  /* 0x0004d80001967983 */ /* 0x000f220000300a00 */
[----:B------:R-:W-:Y:S01]  /*3da0*/  IMAD.MOV.U32 R185, RZ, RZ, R105 ;  /* 0x000000ffffb97224 */ /* 0x000fe200078e0069 */
[----:B------:R-:W-:Y:S01]  /*3db0*/  MOV R182, R102 ;  /* 0x0000006600b67202 */ /* 0x000fe20000000f00 */
[----:B------:R-:W-:Y:S01]  /*3dc0*/  IMAD.MOV.U32 R183, RZ, RZ, R103 ;  /* 0x000000ffffb77224 */ /* 0x000fe200078e0067 */
[----:B------:R-:W4:Y:S01]  /*3dd0*/  LDL.LU.64 R148, [R1+0x4d0] ;  /* 0x0004d00001947983 */ /* 0x000f220000300a00 */
        /* <DEDUP_REMOVED lines=57> */
[----:B------:R-:W-:-:S02]  /*4170*/  IMAD.MOV.U32 R17, RZ, RZ, R59 ;  /* 0x000000ffff117224 */ /* 0x000fc400078e003b */
[----:B------:R-:W4:Y:S01]  /*4180*/  LDL.LU.64 R118, [R1+0x458] ;  /* 0x0004580001767983 */ /* 0x000f220000300a00 */
[----:B------:R-:W-:-:S03]  /*4190*/  IMAD.MOV.U32 R19, RZ, RZ, R57 ;  /* 0x000000ffff137224 */ /* 0x000fc600078e0039 */
        /* <DEDUP_REMOVED lines=30> */
[----:B-1----:R-:W4:Y:S04]  /*4380*/  LDL.LU.64 R56, [R1+0x360] ;  /* 0x0003600001387983 */ /* 0x002f280000300a00 */
        /* <DEDUP_REMOVED lines=16> */
[----:B------:R-:W-:Y:S04]  /*4490*/  STL [R1+0x2d4], R166 ;  /* 0x0002d4a601007387 */ /* 0x000fe80000100800 */
[----:B------:R-:W-:Y:S04]  /*44a0*/  STL [R1+0x2d0], R162 ;  /* 0x0002d0a201007387 */ /* 0x000fe80000100800 */
[----:B------:R-:W-:Y:S04]  /*44b0*/  STL [R1+0x2cc], R159 ;  /* 0x0002cc9f01007387 */ /* 0x000fe80000100800 */
[----:B------:R-:W-:Y:S04]  /*44c0*/  STL [R1+0x2c8], R156 ;  /* 0x0002c89c01007387 */ /* 0x000fe80000100800 */
        /* <DEDUP_REMOVED lines=96> */
[----:B------:R-:W-:Y:S01]  /*4ad0*/  UIADD3 UR4, UR10, 0x6, URZ ;  /* 0x000000060a047890 */ /* 0x000fe2000fffe03f */
[----:B------:R-:W-:Y:S01]  /*4ae0*/  MOV R235, R2 ;  /* 0x0000000200eb7202 */ /* 0x000fe20000000f00 */
[----:B------:R-:W-:Y:S01]  /*4af0*/  UIADD3 UR6, UR11, 0x6, URZ ;  /* 0x000000060b067890 */ /* 0x000fe2000fffe03f */
[----:B------:R1:W5:Y:S01]  /*4b00*/  LDL.LU R19, [R1+0x2e8] ;  /* 0x0002e80001137983 */ /* 0x0003620000300800 */
[----:B------:R-:W-:Y:S01]  /*4b10*/  UMOV UR5, 0x40000040 ;  /* 0x4000004000057882 */ /* 0x000fe20000000000 */
[----:B------:R-:W-:-:S02]  /*4b20*/  UMOV UR7, 0x40000040 ;  /* 0x4000004000077882 */ /* 0x000fc40000000000 */
[----:B------:R1:W5:Y:S04]  /*4b30*/  LDL.LU R18, [R1+0x2e4] ;  /* 0x0002e40001127983 */ /* 0x0003680000300800 */
[----:B------:R1:W5:Y:S04]  /*4b40*/  LDL.LU R17, [R1+0x2e0] ;  /* 0x0002e00001117983 */ /* 0x0003680000300800 */
[----:B------:R1:W5:Y:S04]  /*4b50*/  LDL.LU R16, [R1+0x2dc] ;  /* 0x0002dc0001107983 */ /* 0x0003680000300800 */
[----:B------:R1:W5:Y:S01]  /*4b60*/  LDL.LU R0, [R1+0x2d8] ;  /* 0x0002d80001007983 */ /* 0x0003620000300800 */
        /* <DEDUP_REMOVED lines=67> */
[----:B--2---:R1:W5:Y:S04]  /*4fa0*/  LDL.LU R166, [R1+0x2d4] ;  /* 0x0002d40001a67983 */ /* 0x0043680000300800 */
[----:B------:R1:W5:Y:S04]  /*4fb0*/  LDL.LU R162, [R1+0x2d0] ;  /* 0x0002d00001a27983 */ /* 0x0003680000300800 */
[----:B------:R1:W5:Y:S04]  /*4fc0*/  LDL.LU R159, [R1+0x2cc] ;  /* 0x0002cc00019f7983 */ /* 0x0003680000300800 */
[----:B------:R1:W5:Y:S04]  /*4fd0*/  LDL.LU R156, [R1+0x2c8] ;  /* 0x0002c800019c7983 */ /* 0x0003680000300800 */
[----:B------:R1:W5:Y:S04]  /*4fe0*/  LDL.LU.64 R154, [R1+0x2c0] ;  /* 0x0002c000019a7983 */ /* 0x0003680000300a00 */
[----:B------:R1:W5:Y:S04]  /*4ff0*/  LDL.LU.64 R152, [R1+0x2b8] ;  /* 0x0002b80001987983 */ /* 0x0003680000300a00 */
        /* <DEDUP_REMOVED lines=22> */
[----:B------:R-:W-:Y:S01]  /*5160*/  UIADD3 UR4, UR10, 0x406, URZ ;  /* 0x000004060a047890 */ /* 0x000fe2000fffe03f */
[----:B------:R-:W-:Y:S01]  /*5170*/  UMOV UR5, 0x40000040 ;  /* 0x4000004000057882 */ /* 0x000fe20000000000 */
[----:B--2---:R-:W-:-:S07]  /*5180*/  WARPGROUP.ARRIVE ;  /* 0x00000000000079c5 */ /* 0x004fce0000000000 */
[----:B------:R-:W-:Y:S03]  /*5190*/  HGMMA.64x256x16.F32 R24, gdesc[UR4], R24, gsb0 ;  /* 0x03e00000041879f0 */ /* 0x000fe60008000818 */
[----:B------:R-:W-:Y:S02]  /*51a0*/  WARPGROUP.DEPBAR.LE gsb0, 0x0 ;  /* 0x00008000000079c5 */ /* 0x000fe40000010000 */
[----:B-1----:R-:W-:Y:S05]  /*51b0*/  @!P1 BRA `(.L_x_27) ;  /* 0x00000044002c9947 */ /* 0x002fea0003800000 */
[----:B------:R-:W-:Y:S01]  /*51c0*/  UIADD3 UR11, UR40, 0x1, URZ ;  /* 0x00000001280b7890 */ /* 0x000fe2000fffe03f */
[----:B-----5:R-:W-:Y:S01]  /*51d0*/  R2UR UR13, R0 ;  /* 0x00000000000d72ca */ /* 0x020fe200000e0000 */
[----:B------:R-:W-:Y:S02]  /*51e0*/  UMOV UR10, UR40 ;  /* 0x00000028000a7c82 */ /* 0x000fe40008000000 */
[----:B------:R-:W-:-:S04]  /*51f0*/  UISETP.NE.AND UP0, UPT, UR11, 0x3, UPT ;  /* 0x000000030b00788c */ /* 0x000fc8000bf05270 */
[----:B------:R-:W-:Y:S02]  /*5200*/  USEL UR12, URZ, 0x1, UP0 ;  /* 0x000000013f0c7887 */ /* 0x000fe40008000000 */
[----:B------:R-:W-:Y:S02]  /*5210*/  USEL UR11, UR11, URZ, UP0 ;  /* 0x0000003f0b0b7287 */ /* 0x000fe40008000000 */
[----:B------:R-:W-:-:S12]  /*5220*/  ULOP3.LUT UR12, UR44, UR12, URZ, 0x3c, !UPT ;  /* 0x0000000c2c0c7292 */ /* 0x000fd8000f8e3c3f */
.L_x_34:
[----:B------:R-:W-:Y:S05]  /*5230*/  @!P0 BRA `(.L_x_28) ;  /* 0x0000000000048947 */ /* 0x000fea0003800000 */
[----:B------:R-:W-:Y:S01]  /*5240*/  BPT.TRAP 0x1 ;  /* 0x000000040000795c */ /* 0x000fe20000300000 */
.L_x_28:
[----:B------:R-:W-:Y:S01]  /*5250*/  ULEA UR4, UR11, UR50, 0x3 ;  /* 0x000000320b047291 */ /* 0x000fe2000f8e183f */
[----:B------:R-:W-:-:S05]  /*5260*/  IMAD.U32 R0, RZ, RZ, UR12 ;  /* 0x0000000cff007e24 */ /* 0x000fca000f8e00ff */
[----:B------:R-:W-:-:S04]  /*5270*/  SHF.L.U32 R0, R0, 0x1f, RZ ;  /* 0x0000001f00007819 */ /* 0x000fc800000006ff */
[----:B------:R1:W2:Y:S01]  /*5280*/  SYNCS.PHASECHK.TRANS64.TRYWAIT P1, [UR4], R0 ;  /* 0x00000000ff0075a7 */ /* 0x0002a20008020144 */
[----:B------:R-:W-:Y:S05]  /*5290*/  @!P0 BRA `(.L_x_29) ;  /* 0x0000000000048947 */ /* 0x000fea0003800000 */
[----:B------:R-:W-:Y:S01]  /*52a0*/  BPT.TRAP 0x1 ;  /* 0x000000040000795c */ /* 0x000fe20000300000 */
.L_x_29:
[----:B--2---:R-:W-:Y:S05]  /*52b0*/  @P1 BRA `(.L_x_30) ;  /* 0x0000000000081947 */ /* 0x004fea0003800000 */
[----:B------:R-:W2:Y:S02]  /*52c0*/  SYNCS.PHASECHK.TRANS64.TRYWAIT P1, [UR4], R0 ;  /* 0x00000000ff0075a7 */ /* 0x000ea40008020144 */
[----:B--2---:R-:W-:Y:S05]  /*52d0*/  @!P1 BRA `(.L_x_31) ;  /* 0x0000011000c89947 */ /* 0x004fea0003800000 */
.L_x_30:
        /* <DEDUP_REMOVED lines=64> */
[----:B---3--:R-:W3:Y:S04]  /*56e0*/  LDL.LU.64 R28, [R1] ;  /* 0x00000000011c7983 */ /* 0x008ee80000300a00 */
[----:B------:R-:W3:Y:S04]  /*56f0*/  LDL.LU.64 R30, [R1+0x8] ;  /* 0x00000800011e7983 */ /* 0x000ee80000300a00 */
        /* <DEDUP_REMOVED lines=61> */
[----:B------:R-:W3:Y:S01]  /*5ad0*/  LDL.LU.64 R154, [R1+0x1f8] ;  /* 0x0001f800019a7983 */ /* 0x000ee20000300a00 */
[----:B------:R-:W-:-:S02]  /*5ae0*/  ULEA UR14, UR11, UR8, 0xb ;  /* 0x000000080b0e7291 */ /* 0x000fc4000f8e583f */
[----:B------:R-:W-:Y:S01]  /*5af0*/  ULEA UR15, UR11, UR9, 0xb ;  /* 0x000000090b0f7291 */ /* 0x000fe2000f8e583f */
[----:B------:R-:W-:Y:S01]  /*5b00*/  STL [R1+0x2e4], R19 ;  /* 0x0002e41301007387 */ /* 0x000fe20000100800 */
[----:B------:R-:W-:Y:S01]  /*5b10*/  UMOV UR5, 0x40000040 ;  /* 0x4000004000057882 */ /* 0x000fe20000000000 */
[----:B------:R-:W-:Y:S02]  /*5b20*/  UMOV UR7, 0x40000040 ;  /* 0x4000004000077882 */ /* 0x000fe40000000000 */
[----:B------:R-:W-:Y:S01]  /*5b30*/  UMOV UR4, UR14 ;  /* 0x0000000e00047c82 */ /* 0x000fe20008000000 */
[----:B------:R-:W-:Y:S01]  /*5b40*/  STL [R1+0x2e0], R18 ;  /* 0x0002e01201007387 */ /* 0x000fe20000100800 */
[----:B------:R-:W-:-:S03]  /*5b50*/  UMOV UR6, UR15 ;  /* 0x0000000f00067c82 */ /* 0x000fc60008000000 */
[----:B------:R-:W-:Y:S04]  /*5b60*/  STL [R1+0x2dc], R17 ;  /* 0x0002dc1101007387 */ /* 0x000fe80000100800 */
[----:B------:R4:W-:Y:S01]  /*5b70*/  STL [R1+0x2d8], R16 ;  /* 0x0002d81001007387 */ /* 0x0009e20000100800 */
[----:B---3--:R-:W-:-:S06]  /*5b80*/  WARPGROUP.ARRIVE ;  /* 0x00000000000079c5 */ /* 0x008fcc0000000000 */
[----:B------:R-:W-:Y:S03]  /*5b90*/  HGMMA.64x256x16.F32 R28, gdesc[UR4], R28, gsb0 ;  /* 0x03e00000041c79f0 */ /* 0x000fe6000800081c */
[----:B------:R-:W-:Y:S02]  /*5ba0*/  WARPGROUP.DEPBAR.LE gsb0, 0x0 ;  /* 0x00008000000079c5 */ /* 0x000fe40000010000 */
[----:B------:R-:W-:Y:S01]  /*5bb0*/  STL.64 [R1], R28 ;  /* 0x0000001c01007387 */ /* 0x000fe20000100a00 */
[----:B--2---:R-:W-:Y:S01]  /*5bc0*/  MOV R2, R154 ;  /* 0x0000009a00027202 */ /* 0x004fe20000000f00 */
[----:B-1----:R-:W-:Y:S01]  /*5bd0*/  IMAD.MOV.U32 R0, RZ, RZ, R155 ;  /* 0x000000ffff007224 */ /* 0x002fe200078e009b */
        /* <DEDUP_REMOVED lines=10> */
[----:B------:R-:W-:Y:S01]  /*5c80*/  MOV R9, R147 ;  /* 0x0000009300097202 */ /* 0x000fe20000000f00 */
[----:B------:R-:W-:Y:S01]  /*5c90*/  IMAD.MOV.U32 R13, RZ, RZ, R143 ;  /* 0x000000ffff0d7224 */ /* 0x000fe200078e008f */
[----:B------:R-:W-:Y:S01]  /*5ca0*/  MOV R12, R144 ;  /* 0x00000090000c7202 */ /* 0x000fe20000000f00 */
[----:B------:R-:W-:Y:S01]  /*5cb0*/  STL.64 [R1+0x20], R36 ;  /* 0x0000202401007387 */ /* 0x000fe20000100a00 */
[----:B------:R-:W-:Y:S01]  /*5cc0*/  MOV R11, R145 ;  /* 0x00000091000b7202 */ /* 0x000fe20000000f00 */
[----:B----4-:R-:W-:Y:S01]  /*5cd0*/  IMAD.MOV.U32 R16, RZ, RZ, R140 ;  /* 0x000000ffff107224 */ /* 0x010fe200078e008c */
[----:B------:R-:W-:Y:S01]  /*5ce0*/  MOV R14, R142 ;  /* 0x0000008e000e7202 */ /* 0x000fe20000000f00 */
        /* <DEDUP_REMOVED lines=36> */
[----:B------:R1:W-:Y:S01]  /*5f30*/  STL [R1+0x70], R56 ;  /* 0x0000703801007387 */ /* 0x0003e20000100800 */
[----:B------:R-:W-:Y:S01]  /*5f40*/  MOV R195, R115 ;  /* 0x0000007300c37202 */ /* 0x000fe20000000f00 */
[----:B------:R-:W-:Y:S01]  /*5f50*/  IMAD.MOV.U32 R190, RZ, RZ, R110 ;  /* 0x000000ffffbe7224 */ /* 0x000fe200078e006e */
[----:B------:R-:W-:Y:S01]  /*5f60*/  MOV R192, R112 ;  /* 0x0000007000c07202 */ /* 0x000fe20000000f00 */
[----:B------:R-:W2:Y:S01]  /*5f70*/  LDL.LU.64 R154, [R1+0x7b0] ;  /* 0x0007b000019a7983 */ /* 0x000ea20000300a00 */
[----:B------:R-:W-:Y:S01]  /*5f80*/  MOV R191, R111 ;  /* 0x0000006f00bf7202 */ /* 0x000fe20000000f00 */
[----:B------:R-:W-:Y:S01]  /*5f90*/  IMAD.MOV.U32 R187, RZ, RZ, R107 ;  /* 0x000000ffffbb7224 */ /* 0x000fe200078e006b */
[----:B------:R-:W-:Y:S01]  /*5fa0*/  MOV R188, R108 ;  /* 0x0000006c00bc7202 */ /* 0x000fe20000000f00 */
[----:B------:R-:W3:Y:S01]  /*5fb0*/  LDL.LU.64 R152, [R1+0x7a8] ;  /* 0x0007a80001987983 */ /* 0x000ee20000300a00 */
[----:B------:R-:W-:Y:S01]  /*5fc0*/  MOV R189, R109 ;  /* 0x0000006d00bd7202 */ /* 0x000fe20000000f00 */
[----:B------:R-:W-:Y:S01]  /*5fd0*/  IMAD.MOV.U32 R184, RZ, RZ, R104 ;  /* 0x000000ffffb87224 */ /* 0x000fe200078e0068 */
[----:B------:R-:W-:Y:S01]  /*5fe0*/  MOV R186, R106 ;  /* 0x0000006a00ba7202 */ /* 0x000fe20000000f00 */
[----:B------:R-:W4:Y:S01]  /*5ff0*/  LDL.LU.64 R150, [R1+0x7a0] ;  /* 0x0007a00001967983 */ /* 0x000f220000300a00 */
        /* <DEDUP_REMOVED lines=61> */
[----:B------:R-:W-:-:S02]  /*63d0*/  MOV R233, R59 ;  /* 0x0000003b00e97202 */ /* 0x000fc40000000f00 */
[----:B------:R-:W4:Y:S01]  /*63e0*/  LDL.LU.64 R118, [R1+0x720] ;  /* 0x0007200001767983 */ /* 0x000f220000300a00 */
[----:B------:R-:W-:-:S03]  /*63f0*/  MOV R235, R57 ;  /* 0x0000003900eb7202 */ /* 0x000fc60000000f00 */
        /* <DEDUP_REMOVED lines=135> */
[----:B------:R-:W-:-:S02]  /*6c70*/  MOV R162, R214 ;  /* 0x000000d600a27202 */ /* 0x000fc40000000f00 */
[----:B------:R-:W-:Y:S01]  /*6c80*/  MOV R166, R213 ;  /* 0x000000d500a67202 */ /* 0x000fe20000000f00 */
[----:B------:R-:W-:Y:S01]  /*6c90*/  IMAD.MOV.U32 R213, RZ, RZ, R23 ;  /* 0x000000ffffd57224 */ /* 0x000fe200078e0017 */
[----:B------:R-:W-:Y:S02]  /*6ca0*/  MOV R214, R22 ;  /* 0x0000001600d67202 */ /* 0x000fe40000000f00 */
[----:B------:R-:W-:Y:S02]  /*6cb0*/  MOV R215, R21 ;  /* 0x0000001500d77202 */ /* 0x000fe40000000f00 */
[----:B------:R-:W-:Y:S02]  /*6cc0*/  MOV R217, R19 ;  /* 0x0000001300d97202 */ /* 0x000fe40000000f00 */
[----:B------:R-:W-:Y:S02]  /*6cd0*/  MOV R218, R18 ;  /* 0x0000001200da7202 */ /* 0x000fe40000000f00 */
[----:B------:R-:W-:-:S02]  /*6ce0*/  MOV R220, R16 ;  /* 0x0000001000dc7202 */ /* 0x000fc40000000f00 */
[----:B------:R-:W-:Y:S02]  /*6cf0*/  MOV R221, R15 ;  /* 0x0000000f00dd7202 */ /* 0x000fe40000000f00 */
        /* <DEDUP_REMOVED lines=8> */
[----:B------:R-:W-:Y:S01]  /*6d80*/  MOV R235, R0 ;  /* 0x0000000000eb7202 */ /* 0x000fe20000000f00 */
[----:B------:R-:W-:Y:S02]  /*6d90*/  UIADD3 UR4, UR14, 0x2, URZ ;  /* 0x000000020e047890 */ /* 0x000fe4000fffe03f */
        /* <DEDUP_REMOVED lines=99> */
[----:B------:R-:W-:Y:S01]  /*73d0*/  UMOV UR5, 0x40000040 ;  /* 0x4000004000057882 */ /* 0x000fe20000000000 */
[----:B----4-:R-:W-:-:S07]  /*73e0*/  WARPGROUP.ARRIVE ;  /* 0x00000000000079c5 */ /* 0x010fce0000000000 */
[----:B------:R-:W-:Y:S01]  /*73f0*/  HGMMA.64x256x16.F32 R24, gdesc[UR4], R24, gsb0 ;  /* 0x03e00000041879f0 */ /* 0x000fe20008000818 */
[----:B--2---:R-:W-:Y:S04]  /*7400*/  STL.64 [R1+0x4e0], R154 ;  /* 0x0004e09a01007387 */ /* 0x004fe80000100a00 */
[----:B---3--:R-:W-:Y:S01]  /*7410*/  STL.64 [R1+0x4d8], R152 ;  /* 0x0004d89801007387 */ /* 0x008fe20000100a00 */
        /* <DEDUP_REMOVED lines=144> */
[----:B------:R-:W-:Y:S01]  /*7d20*/  STL.64 [R1+0x50], R48 ;  /* 0x0000503001007387 */ /* 0x000fe20000100a00 */
[----:B------:R-:W-:-:S03]  /*7d30*/  IMAD.MOV.U32 R2, RZ, RZ, R154 ;  /* 0x000000ffff027224 */ /* 0x000fc600078e009a */
[----:B------:R-:W-:Y:S01]  /*7d40*/  STL.64 [R1+0x58], R50 ;  /* 0x0000583201007387 */ /* 0x000fe20000100a00 */
[----:B------:R-:W-:-:S03]  /*7d50*/  MOV R0, R155 ;  /* 0x0000009b00007202 */ /* 0x000fc60000000f00 */
[----:B------:R-:W-:Y:S01]  /*7d60*/  STL.64 [R1+0x60], R52 ;  /* 0x0000603401007387 */ /* 0x000fe20000100a00 */
[----:B------:R-:W-:-:S03]  /*7d70*/  MOV R4, R152 ;  /* 0x0000009800047202 */ /* 0x000fc60000000f00 */
[----:B------:R-:W-:Y:S01]  /*7d80*/  STL.64 [R1+0x68], R54 ;  /* 0x0000683601007387 */ /* 0x000fe20000100a00 */
[----:B------:R-:W-:Y:S01]  /*7d90*/  MOV R3, R153 ;  /* 0x0000009900037202 */ /* 0x000fe20000000f00 */
[----:B------:R-:W-:Y:S02]  /*7da0*/  IMAD.MOV.U32 R5, RZ, RZ, R151 ;  /* 0x000000ffff057224 */ /* 0x000fe400078e0097 */
[----:B------:R1:W-:Y:S01]  /*7db0*/  STL [R1+0x70], R56 ;  /* 0x0000703801007387 */ /* 0x0003e20000100800 */
[----:B------:R-:W-:Y:S01]  /*7dc0*/  MOV R6, R150 ;  /* 0x0000009600067202 */ /* 0x000fe20000000f00 */
[----:B------:R-:W-:Y:S02]  /*7dd0*/  IMAD.MOV.U32 R8, RZ, RZ, R148 ;  /* 0x000000ffff087224 */ /* 0x000fe400078e0094 */
[----:B------:R-:W2:Y:S01]  /*7de0*/  LDL.LU.64 R154, [R1+0x4e0] ;  /* 0x0004e000019a7983 */ /* 0x000ea20000300a00 */
[----:B------:R-:W-:-:S03]  /*7df0*/  MOV R7, R149 ;  /* 0x0000009500077202 */ /* 0x000fc60000000f00 */
[----:B------:R-:W3:Y:S01]  /*7e00*/  LDL.LU.64 R152, [R1+0x4d8] ;  /* 0x0004d80001987983 */ /* 0x000ee20000300a00 */
[----:B------:R-:W-:Y:S01]  /*7e10*/  MOV R10, R146 ;  /* 0x00000092000a7202 */ /* 0x000fe20000000f00 */
[----:B------:R-:W-:Y:S01]  /*7e20*/  IMAD.MOV.U32 R11, RZ, RZ, R145 ;  /* 0x000000ffff0b7224 */ /* 0x000fe200078e0091 */
[----:B------:R-:W-:Y:S01]  /*7e30*/  MOV R9, R147 ;  /* 0x0000009300097202 */ /* 0x000fe20000000f00 */
[----:B------:R-:W4:Y:S01]  /*7e40*/  LDL.LU.64 R150, [R1+0x4d0] ;  /* 0x0004d00001967983 */ /* 0x000f220000300a00 */
[----:B------:R-:W-:Y:S01]  /*7e50*/  MOV R12, R144 ;  /* 0x00000090000c7202 */ /* 0x000fe20000000f00 */
[----:B------:R-:W-:Y:S02]  /*7e60*/  IMAD.MOV.U32 R14, RZ, RZ, R142 ;  /* 0x000000ffff0e7224 */ /* 0x000fe400078e008e */
[----:B------:R-:W4:Y:S01]  /*7e70*/  LDL.LU.64 R148, [R1+0x4c8] ;  /* 0x0004c80001947983 */ /* 0x000f220000300a00 */
[----:B------:R-:W-:-:S03]  /*7e80*/  MOV R13, R143 ;  /* 0x0000008f000d7202 */ /* 0x000fc60000000f00 */
[----:B------:R-:W4:Y:S01]  /*7e90*/  LDL.LU.64 R146, [R1+0x4c0] ;  /* 0x0004c00001927983 */ /* 0x000f220000300a00 */
        /* <DEDUP_REMOVED lines=126> */
[----:B------:R-:W-:-:S03]  /*8680*/  MOV R19, R57 ;  /* 0x0000003900137202 */ /* 0x000fc60000000f00 */
        /* <DEDUP_REMOVED lines=110> */
[----:B------:R-:W-:Y:S01]  /*8d70*/  MOV R217, R23 ;  /* 0x0000001700d97202 */ /* 0x000fe20000000f00 */
[----:B------:R-:W-:Y:S01]  /*8d80*/  UMOV UR5, 0x40000040 ;  /* 0x4000004000057882 */ /* 0x000fe20000000000 */
[----:B------:R-:W-:Y:S01]  /*8d90*/  MOV R218, R22 ;  /* 0x0000001600da7202 */ /* 0x000fe20000000f00 */
[----:B------:R-:W-:Y:S01]  /*8da0*/  UMOV UR7, 0x40000040 ;  /* 0x4000004000077882 */ /* 0x000fe20000000000 */
[----:B------:R-:W-:Y:S01]  /*8db0*/  MOV R220, R20 ;  /* 0x0000001400dc7202 */ /* 0x000fe20000000f00 */
[----:B------:R1:W5:Y:S01]  /*8dc0*/  LDL.LU R19, [R1+0x2e4] ;  /* 0x0002e40001137983 */ /* 0x0003620000300800 */
[----:B------:R-:W-:-:S02]  /*8dd0*/  MOV R221, R15 ;  /* 0x0000000f00dd7202 */ /* 0x000fc40000000f00 */
[----:B------:R-:W-:Y:S01]  /*8de0*/  MOV R223, R13 ;  /* 0x0000000d00df7202 */ /* 0x000fe20000000f00 */
[----:B------:R1:W5:Y:S01]  /*8df0*/  LDL.LU R18, [R1+0x2e0] ;  /* 0x0002e00001127983 */ /* 0x0003620000300800 */
[----:B------:R-:W-:Y:S02]  /*8e00*/  MOV R224, R12 ;  /* 0x0000000c00e07202 */ /* 0x000fe40000000f00 */
[----:B------:R-:W-:Y:S01]  /*8e10*/  MOV R226, R10 ;  /* 0x0000000a00e27202 */ /* 0x000fe20000000f00 */
[----:B------:R1:W5:Y:S01]  /*8e20*/  LDL.LU R17, [R1+0x2dc] ;  /* 0x0002dc0001117983 */ /* 0x0003620000300800 */
[----:B------:R-:W-:Y:S02]  /*8e30*/  MOV R227, R9 ;  /* 0x0000000900e37202 */ /* 0x000fe40000000f00 */
[----:B------:R-:W-:Y:S01]  /*8e40*/  MOV R229, R7 ;  /* 0x0000000700e57202 */ /* 0x000fe20000000f00 */
[----:B------:R1:W5:Y:S01]  /*8e50*/  LDL.LU R16, [R1+0x2d8] ;  /* 0x0002d80001107983 */ /* 0x0003620000300800 */
[----:B------:R-:W-:-:S02]  /*8e60*/  MOV R230, R6 ;  /* 0x0000000600e67202 */ /* 0x000fc40000000f00 */
[----:B------:R-:W-:Y:S02]  /*8e70*/  MOV R232, R4 ;  /* 0x0000000400e87202 */ /* 0x000fe40000000f00 */
[----:B------:R-:W-:Y:S02]  /*8e80*/  MOV R233, R3 ;  /* 0x0000000300e97202 */ /* 0x000fe40000000f00 */
[----:B------:R-:W-:-:S06]  /*8e90*/  MOV R235, R0 ;  /* 0x0000000000eb7202 */ /* 0x000fcc0000000f00 */
        /* <DEDUP_REMOVED lines=101> */
[----:B------:R-:W-:Y:S01]  /*94f0*/  BPT.TRAP 0x1 ;  /* 0x000000040000795c */ /* 0x000fe20000300000 */
.L_x_32:
[----:B-----5:R-:W-:Y:S01]  /*9500*/  ISETP.NE.AND P1, PT, R153, RZ, PT ;  /* 0x000000ff9900720c */ /* 0x020fe20003f25270 */
[----:B------:R-:W-:Y:S01]  /*9510*/  UISETP.GT.U32.AND UP0, UPT, UR46, 0x1, UPT ;  /* 0x000000012e00788c */ /* 0x000fe2000bf04070 */
[----:B------:R-:W-:-:S11]  /*9520*/  MOV R0, UR10 ;  /* 0x0000000a00007c02 */ /* 0x000fd60008000f00 */
[----:B------:R-:W-:-:S05]  /*9530*/  @P1 LEA R0, R0, UR50, 0x3 ;  /* 0x0000003200001c11 */ /* 0x000fca000f8e18ff */
[----:B------:R-:W-:-:S05]  /*9540*/  @P1 VIADD R0, R0, 0x18 ;  /* 0x0000001800001836 */ /* 0x000fca0000000000 */
[----:B------:R-:W-:-:S04]  /*9550*/  @P1 PRMT R0, R154, 0x654, R0 ;  /* 0x000006549a001816 */ /* 0x000fc80000000000 */
[----:B------:R1:W-:Y:S01]  /*9560*/  @P1 SYNCS.ARRIVE.TRANS64.RED.A1T0 RZ, [R0+URZ], RZ ;  /* 0x000000ff00ff19a7 */ /* 0x0003e2000810043f */
[----:B------:R-:W-:-:S13]  /*9570*/  PLOP3.LUT P1, PT, PT, PT, UP0, 0x80, 0x0 ;  /* 0x000000000000781c */ /* 0x000fda0003f2f008 */
[----:B-1----:R-:W-:Y:S05]  /*9580*/  @P1 BRA `(.L_x_33) ;  /* 0x0000000000041947 */ /* 0x002fea0003800000 */
[----:B------:R-:W-:Y:S01]  /*9590*/  BPT.TRAP 0x1 ;  /* 0x000000040000795c */ /* 0x000fe20000300000 */
.L_x_33:
[----:B------:R-:W-:Y:S02]  /*95a0*/  UISETP.GT.AND UP2, UPT, UR13, 0x1, UPT ;  /* 0x000000010d00788c */ /* 0x000fe4000bf44270 */
[----:B------:R-:W-:Y:S02]  /*95b0*/  UIADD3 UR11, UR11, 0x1, URZ ;  /* 0x000000010b0b7890 */ /* 0x000fe4000fffe03f */
[----:B------:R-:W-:Y:S02]  /*95c0*/  UIADD3 UR10, UR10, 0x1, URZ ;  /* 0x000000010a0a7890 */ /* 0x000fe4000fffe03f */
[----:B------:R-:W-:Y:S01]  /*95d0*/  PLOP3.LUT P1, PT, PT, PT, UP2, 0x80, 0x0 ;  /* 0x000000000000781c */ /* 0x000fe20003f2f028 */
[----:B------:R-:W-:Y:S02]  /*95e0*/  UISETP.NE.AND UP0, UPT, UR11, 0x3, UPT ;  /* 0x000000030b00788c */ /* 0x000fe4000bf05270 */
[----:B------:R-:W-:Y:S02]  /*95f0*/  UIADD3 UR4, UR13, -0x1, URZ ;  /* 0xffffffff0d047890 */ /* 0x000fe4000fffe03f */
[----:B------:R-:W-:-:S02]  /*9600*/  UISETP.NE.AND UP1, UPT, UR10, 0x3, UPT ;  /* 0x000000030a00788c */ /* 0x000fc4000bf25270 */
[----:B------:R-:W-:Y:S02]  /*9610*/  USEL UR5, URZ, 0x1, UP0 ;  /* 0x000000013f057887 */ /* 0x000fe40008000000 */
[----:B------:R-:W-:Y:S02]  /*9620*/  USEL UR11, UR11, URZ, UP0 ;  /* 0x0000003f0b0b7287 */ /* 0x000fe40008000000 */
[----:B------:R-:W-:Y:S02]  /*9630*/  USEL UR10, UR10, URZ, UP1 ;  /* 0x0000003f0a0a7287 */ /* 0x000fe40008800000 */
[----:B------:R-:W-:Y:S01]  /*9640*/  ULOP3.LUT UR12, UR12, UR5, URZ, 0x3c, !UPT ;  /* 0x000000050c0c7292 */ /* 0x000fe2000f8e3c3f */
[----:B------:R-:W-:Y:S01]  /*9650*/  UMOV UR13, UR4 ;  /* 0x00000004000d7c82 */ /* 0x000fe20008000000 */
[----:B------:R-:W-:Y:S10]  /*9660*/  @P1 BRA `(.L_x_34) ;  /* 0xffffffb800f01947 */ /* 0x000ff4000383ffff */
.L_x_27:
[----:B-----5:R-:W1:Y:S02]  /*9670*/  LDC R0, c[0x0][0x28c] ;  /* 0x0000a300ff007b82 */ /* 0x020e640000000800 */
[----:B-1----:R-:W-:-:S13]  /*9680*/  ISETP.GE.AND P1, PT, R0, 0x1, PT ;  /* 0x000000010000780c */ /* 0x002fda0003f26270 */
[----:B------:R-:W-:Y:S05]  /*9690*/  @!P1 BRA `(.L_x_35) ;  /* 0x0000000000549947 */ /* 0x000fea0003800000 */
[----:B------:R-:W-:Y:S05]  /*96a0*/  @!P0 BRA `(.L_x_36) ;  /* 0x0000000000048947 */ /* 0x000fea0003800000 */
[----:B------:R-:W-:Y:S01]  /*96b0*/  BPT.TRAP 0x1 ;  /* 0x000000040000795c */ /* 0x000fe20000300000 */
.L_x_36:
[----:B------:R-:W-:Y:S01]  /*96c0*/  ISETP.NE.AND P0, PT, R153, RZ, PT ;  /* 0x000000ff9900720c */ /* 0x000fe20003f05270 */
[----:B------:R-:W-:-:S12]  /*96d0*/  BSSY B0, `(.L_x_37) ;  /* 0x000000d000007945 */ /* 0x000fd80003800000 */
[----:B------:R-:W-:Y:S05]  /*96e0*/  @!P0 BRA `(.L_x_38) ;  /* 0x00000000002c8947 */ /* 0x000fea0003800000 */
[----:B------:R-:W-:-:S04]  /*96f0*/  UISETP.LT.AND UP0, UPT, UR51, 0x1, UPT ;  /* 0x000000013300788c */ /* 0x000fc8000bf01270 */
[----:B------:R-:W-:-:S04]  /*9700*/  USEL UR6, UR51, 0x1, UP0 ;  /* 0x0000000133067887 */ /* 0x000fc80008000000 */
[----:B------:R-:W-:-:S04]  /*9710*/  UIADD3 UR6, UR40, UR51, -UR6 ;  /* 0x0000003328067290 */ /* 0x000fc8000fffe806 */
[----:B------:R-:W-:-:S04]  /*9720*/  UIMAD.WIDE.U32 UR4, UR6, -0x55555555, URZ ;  /* 0xaaaaaaab060478a5 */ /* 0x000fc8000f8e003f */
[----:B------:R-:W-:-:S04]  /*9730*/  USHF.R.U32.HI UR4, URZ, 0x1, UR5 ;  /* 0x000000013f047899 */ /* 0x000fc80008011605 */
[----:B------:R-:W-:-:S04]  /*9740*/  UIMAD UR6, UR4, -0x3, UR6 ;  /* 0xfffffffd040678a4 */ /* 0x000fc8000f8e0206 */
[----:B------:R-:W-:-:S04]  /*9750*/  ULEA UR6, UR6, UR50, 0x3 ;  /* 0x0000003206067291 */ /* 0x000fc8000f8e183f */
[----:B------:R-:W-:-:S06]  /*9760*/  UIADD3 UR6, UR6, 0x18, URZ ;  /* 0x0000001806067890 */ /* 0x000fcc000fffe03f */
[----:B------:R-:W-:-:S04]  /*9770*/  MOV R0, UR6 ;  /* 0x0000000600007c02 */ /* 0x000fc80008000f00 */
[----:B------:R-:W-:-:S04]  /*9780*/  PRMT R0, R154, 0x654, R0 ;  /* 0x000006549a007816 */ /* 0x000fc80000000000 */
[----:B------:R1:W-:Y:S03]  /*9790*/  SYNCS.ARRIVE.TRANS64.RED.A1T0 RZ, [R0+URZ], RZ ;  /* 0x000000ff00ff79a7 */ /* 0x0003e6000810043f */
.L_x_38:
[----:B------:R-:W-:Y:S05]  /*97a0*/  BSYNC B0 ;  /* 0x0000000000007941 */ /* 0x000fea0003800000 */
.L_x_37:
[----:B------:R-:W-:-:S06]  /*97b0*/  UISETP.GT.U32.AND UP0, UPT, UR46, 0x1, UPT ;  /* 0x000000012e00788c */ /* 0x000fcc000bf04070 */
[----:B------:R-:W-:-:S13]  /*97c0*/  PLOP3.LUT P0, PT, PT, PT, UP0, 0x80, 0x0 ;  /* 0x000000000000781c */ /* 0x000fda0003f0f008 */
[----:B------:R-:W-:Y:S05]  /*97d0*/  @P0 BRA `(.L_x_35) ;  /* 0x0000000000040947 */ /* 0x000fea0003800000 */
[----:B------:R-:W-:Y:S01]  /*97e0*/  BPT.TRAP 0x1 ;  /* 0x000000040000795c */ /* 0x000fe20000300000 */
.L_x_35:
[----:B------:R-:W-:Y:S01]  /*97f0*/  UIADD3 UR59, UR51, UR40, URZ ;  /* 0x00000028333b7290 */ /* 0x000fe2000fffe03f */
[----:B------:R-:W-:Y:S01]  /*9800*/  R2UR UR42, R19 ;  /* 0x00000000132a72ca */ /* 0x000fe200000e0000 */
[----:B------:R-:W-:Y:S02]  /*9810*/  UIADD3 UR7, UR50, 0x200, URZ ;  /* 0x0000020032077890 */ /* 0x000fe4000fffe03f */
[----:B------:R-:W-:Y:S02]  /*9820*/  UISETP.GT.U32.AND UP0, UPT, UR59, 0x2, UPT ;  /* 0x000000023b00788c */ /* 0x000fe4000bf04070 */
[----:B------:R-:W-:Y:S02]  /*9830*/  UISETP.GE.U32.AND UP1, UPT, UR51, 0x3, UPT ;  /* 0x000000033300788c */ /* 0x000fe4000bf26070 */
[----:B------:R-:W-:Y:S02]  /*9840*/  UISETP.LT.U32.AND UP0, UPT, UR51, 0x3, UP0 ;  /* 0x000000033300788c */ /* 0x000fe40008701070 */
[----:B------:R-:W-:-:S02]  /*9850*/  USHF.L.U32 UR41, UR58, 0x8, URZ ;  /* 0x000000083a297899 */ /* 0x000fc4000800063f */
[----:B------:R-:W-:Y:S02]  /*9860*/  USEL UR6, URZ, 0x1, !UP0 ;  /* 0x000000013f067887 */ /* 0x000fe4000c000000 */
[----:B------:R-:W-:Y:S02]  /*9870*/  ULOP3.LUT UP0, URZ, UR7, 0x1bf, URZ, 0xc0, !UPT ;  /* 0x000001bf073f7892 */ /* 0x000fe4000f80c03f */
[----:B------:R-:W-:Y:S02]  /*9880*/  ULOP3.LUT UR44, UR44, UR6, URZ, 0x3c, !UPT ;  /* 0x000000062c2c7292 */ /* 0x000fe4000f8e3c3f */
[----:B------:R-:W-:Y:S02]  /*9890*/  @UP1 UIMAD.WIDE.U32 UR4, UR59, -0x55555555, URZ ;  /* 0xaaaaaaab3b0418a5 */ /* 0x000fe4000f8e003f */
[----:B------:R-:W-:Y:S01]  /*98a0*/  PLOP3.LUT P0, PT, PT, PT, UP0, 0x80, 0x0 ;  /* 0x000000000000781c */ /* 0x000fe20003f0f008 */
[----:B------:R-:W-:Y:S02]  /*98b0*/  USHF.L.U32 UR42, UR42, 0x8, URZ ;  /* 0x000000082a2a7899 */ /* 0x000fe4000800063f */
[----:B------:R-:W-:-:S04]  /*98c0*/  @UP1 USHF.R.U32.HI UR4, URZ, 0x1, UR5 ;  /* 0x000000013f041899 */ /* 0x000fc80008011605 */
[----:B------:R-:W-:-:S06]  /*98d0*/  @UP1 ULOP3.LUT UR44, UR44, 0x1, UR4, 0x78, !UPT ;  /* 0x000000012c2c1892 */ /* 0x000fcc000f8e7804 */
[----:B------:R-:W-:Y:S06]  /*98e0*/  @!P0 BRA `(.L_x_39) ;  /* 0x00000000007c8947 */ /* 0x000fec0003800000 */
[----:B------:R-:W-:Y:S01]  /*98f0*/  MOV R22, 0x0 ;  /* 0x0000000000167802 */ /* 0x000fe20000000f00 */
[----:B------:R-:W-:Y:S01]  /*9900*/  ULDC.64 UR4, c[0x4][0x80] ;  /* 0x0100200000047ab9 */ /* 0x000fe20000000a00 */
[----:B------:R-:W-:Y:S01]  /*9910*/  ULDC.64 UR6, c[0x4][0x88] ;  /* 0x0100220000067ab9 */ /* 0x000fe20000000a00 */
[----:B------:R-:W-:Y:S01]  /*9920*/  ULDC.64 UR8, c[0x4][0x10] ;  /* 0x0100040000087ab9 */ /* 0x000fe20000000a00 */
[----:B------:R2:W3:Y:S01]  /*9930*/  LDC.64 R2, c[0x4][R22] ;  /* 0x0100000016027b82 */ /* 0x0004e20000000a00 */
[----:B------:R-:W-:Y:S01]  /*9940*/  MOV R4, UR4 ;  /* 0x0000000400047c02 */ /* 0x000fe20008000f00 */
[----:B------:R-:W-:Y:S01]  /*9950*/  IMAD.U32 R5, RZ, RZ, UR5 ;  /* 0x00000005ff057e24 */ /* 0x000fe2000f8e00ff */
[----:B------:R-:W-:Y:S01]  /*9960*/  MOV R6, UR6 ;  /* 0x0000000600067c02 */ /* 0x000fe20008000f00 */
[----:B------:R-:W-:Y:S01]  /*9970*/  IMAD.U32 R10, RZ, RZ, UR8 ;  /* 0x00000008ff0a7e24 */ /* 0x000fe2000f8e00ff */
[----:B------:R-:W-:Y:S01]  /*9980*/  MOV R7, UR7 ;  /* 0x0000000700077c02 */ /* 0x000fe20008000f00 */
[----:B------:R-:W-:Y:S01]  /*9990*/  IMAD.MOV.U32 R12, RZ, RZ, 0x1 ;  /* 0x00000001ff0c7424 */ /* 0x000fe200078e00ff */
[----:B------:R-:W-:-:S02]  /*99a0*/  MOV R11, UR9 ;  /* 0x00000009000b7c02 */ /* 0x000fc40008000f00 */
[----:B------:R-:W-:Y:S02]  /*99b0*/  MOV R8, 0x70 ;  /* 0x0000007000087802 */ /* 0x000fe40000000f00 */
[----:B--2---:R-:W-:-:S07]  /*99c0*/  MOV R13, RZ ;  /* 0x000000ff000d7202 */ /* 0x004fce0000000f00 */
[----:B------:R-:W-:-:S07]  /*99d0*/  LEPC R20, `(.L_x_40) ;  /* 0x000000001014794e */ /* 0x000fce0000000000 */
[----:B-1-3--:R-:W-:Y:S05]  /*99e0*/  CALL.ABS.NOINC R2 ;  /* 0x0000000002007343 */ /* 0x00afea0003c00000 */
.L_x_40:
[----:B------:R1:W2:Y:S01]  /*99f0*/  LDC.64 R2, c[0x4][R22] ;  /* 0x0100000016027b82 */ /* 0x0002a20000000a00 */
[----:B------:R-:W-:Y:S01]  /*9a00*/  ULDC.64 UR4, c[0x4][0x80] ;  /* 0x0100200000047ab9 */ /* 0x000fe20000000a00 */
[----:B------:R-:W-:Y:S01]  /*9a10*/  ULDC.64 UR6, c[0x4][0x88] ;  /* 0x0100220000067ab9 */ /* 0x000fe20000000a00 */
[----:B------:R-:W-:Y:S01]  /*9a20*/  ULDC.64 UR8, c[0x4][0x10] ;  /* 0x0100040000087ab9 */ /* 0x000fe20000000a00 */
        /* <DEDUP_REMOVED lines=8> */
[----:B-1----:R-:W-:-:S07]  /*9ab0*/  MOV R13, RZ ;  /* 0x000000ff000d7202 */ /* 0x002fce0000000f00 */
[----:B------:R-:W-:-:S07]  /*9ac0*/  LEPC R20, `(.L_x_39) ;  /* 0x000000001014794e */ /* 0x000fce0000000000 */
[----:B--2---:R-:W-:Y:S05]  /*9ad0*/  CALL.ABS.NOINC R2 ;  /* 0x0000000002007343 */ /* 0x004fea0003c00000 */
.L_x_39:
[----:B------:R-:W2:Y:S01]  /*9ae0*/  S2R R2, SR_TID.X ;  /* 0x0000000000027919 */ /* 0x000ea20000002100 */
[----:B-1----:R-:W1:Y:S01]  /*9af0*/  LDC R0, c[0x0][0x288] ;  /* 0x0000a200ff007b82 */ /* 0x002e620000000800 */
[----:B------:R-:W-:Y:S01]  /*9b00*/  ULDC UR4, c[0x0][0x284] ;  /* 0x0000a10000047ab9 */ /* 0x000fe20000000800 */
[----:B--2---:R-:W-:Y:S02]  /*9b10*/  SHF.R.U32.HI R6, RZ, 0x2, R2 ;  /* 0x00000002ff067819 */ /* 0x004fe40000011602 */
[----:B------:R-:W-:Y:S02]  /*9b20*/  LOP3.LUT R7, R2, 0xe0, RZ, 0xc0, !PT ;  /* 0x000000e002077812 */ /* 0x000fe400078ec0ff */
[----:B------:R-:W-:Y:S02]  /*9b30*/  LOP3.LUT R6, R6, 0x7, RZ, 0xc0, !PT ;  /* 0x0000000706067812 */ /* 0x000fe400078ec0ff */
[----:B------:R-:W-:Y:S02]  /*9b40*/  SHF.R.U32.HI R10, RZ, 0x1, R7 ;  /* 0x00000001ff0a7819 */ /* 0x000fe40000011607 */
[----:B------:R-:W-:-:S02]  /*9b50*/  LOP3.LUT R2, R2, 0x3, RZ, 0xc0, !PT ;  /* 0x0000000302027812 */ /* 0x000fc400078ec0ff */
[----:B------:R-:W-:Y:S01]  /*9b60*/  IADD3 R10, -R10, UR4, -R6 ;  /* 0x000000040a0a7c10 */ /* 0x000fe2000fffe906 */
[----:B------:R-:W-:Y:S02]  /*9b70*/  ULDC.64 UR4, c[0x0][0x590] ;  /* 0x0001640000047ab9 */ /* 0x000fe40000000a00 */
[----:B------:R-:W-:Y:S01]  /*9b80*/  IMAD.U32 R161, RZ, RZ, UR4 ;  /* 0x00000004ffa17e24 */ /* 0x000fe2000f8e00ff */
[----:B------:R-:W-:Y:S01]  /*9b90*/  MOV R165, UR5 ;  /* 0x0000000500a57c02 */ /* 0x000fe20008000f00 */
[----:B-1----:R-:W-:Y:S01]  /*9ba0*/  IMAD R2, R2, -0x2, R0 ;  /* 0xfffffffe02027824 */ /* 0x002fe200078e0200 */
[----:B------:R-:W-:Y:S01]  /*9bb0*/  MOV R0, UR58 ;  /* 0x0000003a00007c02 */ /* 0x000fe20008000f00 */
[----:B------:R-:W-:Y:S01]  /*9bc0*/  IMAD R10, R19, -0x100, R10 ;  /* 0xffffff00130a7824 */ /* 0x000fe200078e020a */
[----:B------:R-:W-:-:S03]  /*9bd0*/  ISETP.NE.U32.AND P1, PT, R161, RZ, PT ;  /* 0x000000ffa100720c */ /* 0x000fc60003f25070 */
[----:B------:R-:W-:Y:S01]  /*9be0*/  IMAD R13, R0, -0x100, R2 ;  /* 0xffffff00000d7824 */ /* 0x000fe200078e0202 */
[----:B------:R-:W-:-:S13]  /*9bf0*/  ISETP.NE.AND.EX P1, PT, R165, RZ, PT, P1 ;  /* 0x000000ffa500720c */ /* 0x000fda0003f25310 */
[----:B------:R-:W-:Y:S05]  /*9c00*/  @!P1 BRA `(.L_x_41) ;  /* 0x0000000000549947 */ /* 0x000fea0003800000 */
[----:B------:R-:W-:Y:S02]  /*9c10*/  ULDC.64 UR4, c[0x0][0x588] ;  /* 0x0001620000047ab9 */ /* 0x000fe40000000a00 */
[----:B------:R-:W-:-:S04]  /*9c20*/  ISETP.NE.U32.AND P0, PT, RZ, UR4, PT ;  /* 0x00000004ff007c0c */ /* 0x000fc8000bf05070 */
[----:B------:R-:W-:-:S13]  /*9c30*/  ISETP.NE.AND.EX P0, PT, RZ, UR5, PT, P0 ;  /* 0x00000005ff007c0c */ /* 0x000fda000bf05300 */
[----:B------:R-:W-:Y:S05]  /*9c40*/  @!P0 BRA `(.L_x_42) ;  /* 0x0000000000288947 */ /* 0x000fea0003800000 */
[----:B------:R-:W1:Y:S01]  /*9c50*/  LDC.64 R4, c[0x0][0x588] ;  /* 0x00016200ff047b82 */ /* 0x000e620000000a00 */
[----:B------:R-:W-:-:S04]  /*9c60*/  IMAD R2, R161, UR43, RZ ;  /* 0x0000002ba1027c24 */ /* 0x000fc8000f8e02ff */
[----:B-1----:R-:W-:-:S05]  /*9c70*/  IMAD.WIDE R2, R2, 0x4, R4 ;  /* 0x0000000402027825 */ /* 0x002fca00078e0204 */
[----:B------:R-:W2:Y:S01]  /*9c80*/  LDG.E R152, desc[UR56][R2.64] ;  /* 0x0000003802987981 */ /* 0x000ea2000c1e1900 */
[----:B------:R-:W-:Y:S01]  /*9c90*/  MOV R162, 0x1 ;  /* 0x0000000100a27802 */ /* 0x000fe20000000f00 */
[----:B------:R-:W-:Y:S01]  /*9ca0*/  IMAD.MOV.U32 R159, RZ, RZ, 0x1 ;  /* 0x00000001ff9f7424 */ /* 0x000fe200078e00ff */
[----:B------:R-:W-:Y:S02]  /*9cb0*/  MOV R156, 0x1 ;  /* 0x00000001009c7802 */ /* 0x000fe40000000f00 */
[----:B--2---:R-:W-:Y:S01]  /*9cc0*/  MOV R155, R152 ;  /* 0x00000098009b7202 */ /* 0x004fe20000000f00 */
[----:B------:R-:W-:Y:S01]  /*9cd0*/  IMAD.MOV.U32 R16, RZ, RZ, R152 ;  /* 0x000000ffff107224 */ /* 0x000fe200078e0098 */
[----:B------:R-:W-:Y:S06]  /*9ce0*/  BRA `(.L_x_41) ;  /* 0x00000000001c7947 */ /* 0x000fec0003800000 */
.L_x_42:
[----:B------:R-:W-:Y:S01]  /*9cf0*/  ULDC UR4, c[0x0][0x580] ;  /* 0x0001600000047ab9 */ /* 0x000fe20000000800 */
[----:B------:R-:W-:Y:S01]  /*9d00*/  MOV R162, 0x1 ;  /* 0x0000000100a27802 */ /* 0x000fe20000000f00 */
[----:B------:R-:W-:Y:S01]  /*9d10*/  IMAD.MOV.U32 R156, RZ, RZ, 0x1 ;  /* 0x00000001ff9c7424 */ /* 0x000fe200078e00ff */
[----:B------:R-:W-:Y:S01]  /*9d20*/  MOV R159, 0x1 ;  /* 0x00000001009f7802 */ /* 0x000fe20000000f00 */
[----:B------:R-:W-:Y:S01]  /*9d30*/  IMAD.U32 R16, RZ, RZ, UR4 ;  /* 0x00000004ff107e24 */ /* 0x000fe2000f8e00ff */
[----:B------:R-:W-:Y:S02]  /*9d40*/  MOV R152, UR4 ;  /* 0x0000000400987c02 */ /* 0x000fe40008000f00 */
[----:B------:R-:W-:-:S07]  /*9d50*/  MOV R155, UR4 ;  /* 0x00000004009b7c02 */ /* 0x000fce0008000f00 */
.L_x_41:
[----:B------:R-:W1:Y:S02]  /*9d60*/  LDC.64 R2, c[0x0][0x5b0] ;  /* 0x00016c00ff027b82 */ /* 0x000e640000000a00 */
[----:B-1----:R-:W-:-:S04]  /*9d70*/  ISETP.NE.U32.AND P0, PT, R2, RZ, PT ;  /* 0x000000ff0200720c */ /* 0x002fc80003f05070 */
        /* <DEDUP_REMOVED lines=9> */
[----:B------:R1:W5:Y:S01]  /*9e10*/  LDG.E R17, desc[UR56][R2.64] ;  /* 0x0000003802117981 */ /* 0x000362000c1e1900 */
[----:B------:R-:W-:Y:S05]  /*9e20*/  BRA `(.L_x_43) ;  /* 0x0000000000087947 */ /* 0x000fea0003800000 */
.L_x_44:
[----:B------:R-:W-:Y:S02]  /*9e30*/  ULDC UR4, c[0x0][0x5a0] ;  /* 0x0001680000047ab9 */ /* 0x000fe40000000800 */
[----:B------:R-:W-:-:S07]  /*9e40*/  MOV R17, UR4 ;  /* 0x0000000400117c02 */ /* 0x000fce0008000f00 */
.L_x_43:
[----:B------:R-:W2:Y:S01]  /*9e50*/  LDC.64 R4, c[0x0][0x5c0] ;  /* 0x00017000ff047b82 */ /* 0x000ea20000000a00 */
[----:B------:R-:W-:Y:S01]  /*9e60*/  ULDC.64 UR4, c[0x0][0x588] ;  /* 0x0001620000047ab9 */ /* 0x000fe20000000a00 */
[----:B------:R-:W-:Y:S02]  /*9e70*/  ISETP.EQ.U32.AND P3, PT, R161, RZ, PT ;  /* 0x000000ffa100720c */ /* 0x000fe40003f62070 */
[----:B------:R-:W-:Y:S02]  /*9e80*/  ISETP.NE.U32.AND P2, PT, RZ, UR4, PT ;  /* 0x00000004ff007c0c */ /* 0x000fe4000bf45070 */
[----:B------:R-:W-:Y:S02]  /*9e90*/  LOP3.LUT P4, RZ, R156, 0xff, RZ, 0xc0, !PT ;  /* 0x000000ff9cff7812 */ /* 0x000fe4000788c0ff */
[----:B------:R-:W3:Y:S01]  /*9ea0*/  LDC R0, c[0x0][0x5c8] ;  /* 0x00017200ff007b82 */ /* 0x000ee20000000800 */
[----:B------:R-:W-:Y:S02]  /*9eb0*/  ISETP.NE.AND.EX P2, PT, RZ, UR5, PT, P2 ;  /* 0x00000005ff007c0c */ /* 0x000fe4000bf45320 */
[----:B------:R-:W-:-:S02]  /*9ec0*/  FSEL R157, R16, R155, !P4 ;  /* 0x0000009b109d7208 */ /* 0x000fc40006000000 */
[----:B------:R-:W-:Y:S02]  /*9ed0*/  ISETP.EQ.OR.EX P3, PT, R165, RZ, !P2, P3 ;  /* 0x000000ffa500720c */ /* 0x000fe40005762730 */
[----:B------:R-:W-:Y:S02]  /*9ee0*/  PLOP3.LUT P2, PT, P2, PT, PT, 0x8, 0x0 ;  /* 0x000000000000781c */ /* 0x000fe4000174e170 */
[----:B------:R-:W-:Y:S02]  /*9ef0*/  MOV R11, 0x1 ;  /* 0x00000001000b7802 */ /* 0x000fe40000000f00 */
[C---:B------:R-:W-:Y:S02]  /*9f00*/  FSEL R155, R152.reuse, R155, !P1 ;  /* 0x0000009b989b7208 */ /* 0x040fe40004800000 */
[----:B------:R-:W-:Y:S02]  /*9f10*/  FSEL R157, R152, R157, !P1 ;  /* 0x0000009d989d7208 */ /* 0x000fe40004800000 */
[----:B--2---:R-:W-:-:S04]  /*9f20*/  ISETP.NE.U32.AND P0, PT, R4, RZ, PT ;  /* 0x000000ff0400720c */ /* 0x004fc80003f05070 */
[----:B------:R-:W-:-:S04]  /*9f30*/  ISETP.NE.AND.EX P0, PT, R5, RZ, PT, P0 ;  /* 0x000000ff0500720c */ /* 0x000fc80003f05300 */
[----:B---3--:R-:W-:Y:S01]  /*9f40*/  FSEL R0, R0, RZ, !P0 ;  /* 0x000000ff00007208 */ /* 0x008fe20004000000 */
[----:B------:R-:W-:Y:S08]  /*9f50*/  @!P3 BRA `(.L_x_45) ;  /* 0x000000000040b947 */ /* 0x000ff00003800000 */
[----:B------:R-:W-:Y:S04]  /*9f60*/  BSSY B0, `(.L_x_46) ;  /* 0x000000e000007945 */ /* 0x000fe80003800000 */
[----:B------:R-:W-:Y:S05]  /*9f70*/  @!P1 BRA `(.L_x_47) ;  /* 0x0000000000249947 */ /* 0x000fea0003800000 */
[----:B------:R-:W-:Y:S02]  /*9f80*/  LOP3.LUT P4, RZ, R159, 0xff, RZ, 0xc0, !PT ;  /* 0x000000ff9fff7812 */ /* 0x000fe4000788c0ff */
[----:B------:R-:W-:Y:S02]  /*9f90*/  PLOP3.LUT P3, PT, P2, PT, PT, 0x80, 0x0 ;  /* 0x000000000000781c */ /* 0x000fe4000176f070 */
[----:B------:R-:W-:-:S09]  /*9fa0*/  PRMT R156, RZ, 0x7610, R156 ;  /* 0x00007610ff9c7816 */ /* 0x000fd2000000009c */
[----:B------:R-:W-:Y:S05]  /*9fb0*/  @!P4 BRA `(.L_x_48) ;  /* 0x000000000020c947 */ /* 0x000fea0003800000 */
[----:B------:R-:W-:Y:S01]  /*9fc0*/  FSETP.EQ.AND P3, PT, R152, RZ, PT ;  /* 0x000000ff9800720b */ /* 0x000fe20003f62000 */
[----:B------:R-:W-:Y:S01]  /*9fd0*/  IMAD.MOV.U32 R155, RZ, RZ, R152 ;  /* 0x000000ffff9b7224 */ /* 0x000fe200078e0098 */
[----:B------:R-:W-:Y:S02]  /*9fe0*/  PRMT R156, R159, 0x7610, R156 ;  /* 0x000076109f9c7816 */ /* 0x000fe4000000009c */
[----:B------:R-:W-:Y:S01]  /*9ff0*/  MOV R157, R152 ;  /* 0x00000098009d7202 */ /* 0x000fe20000000f00 */
[----:B------:R-:W-:Y:S08]  /*a000*/  BRA `(.L_x_48) ;  /* 0x00000000000c7947 */ /* 0x000ff00003800000 */
.L_x_47:
[----:B------:R-:W-:Y:S01]  /*a010*/  FSETP.EQ.AND P3, PT, R152, RZ, PT ;  /* 0x000000ff9800720b */ /* 0x000fe20003f62000 */
[----:B------:R-:W-:Y:S01]  /*a020*/  IMAD.MOV.U32 R157, RZ, RZ, R152 ;  /* 0x000000ffff9d7224 */ /* 0x000fe200078e0098 */
[----:B------:R-:W-:-:S11]  /*a030*/  MOV R155, R152 ;  /* 0x00000098009b7202 */ /* 0x000fd60000000f00 */
.L_x_48:
[----:B------:R-:W-:Y:S05]  /*a040*/  BSYNC B0 ;  /* 0x0000000000007941 */ /* 0x000fea0003800000 */
.L_x_46:
[----:B------:R-:W-:-:S07]  /*a050*/  SEL R11, RZ, 0x1, P3 ;  /* 0x00000001ff0b7807 */ /* 0x000fce0001800000 */
.L_x_45:
[----:B------:R-:W-:Y:S04]  /*a060*/  BSSY B0, `(.L_x_49) ;  /* 0x000000f000007945 */ /* 0x000fe80003800000 */
[----:B------:R-:W-:Y:S05]  /*a070*/  @!P1 BRA `(.L_x_50) ;  /* 0x0000000000289947 */ /* 0x000fea0003800000 */
[----:B------:R-:W-:Y:S02]  /*a080*/  LOP3.LUT P1, RZ, R162, 0xff, RZ, 0xc0, !PT ;  /* 0x000000ffa2ff7812 */ /* 0x000fe4000782c0ff */
[----:B------:R-:W-:Y:S02]  /*a090*/  PRMT R159, RZ, 0x7610, R159 ;  /* 0x00007610ff9f7816 */ /* 0x000fe4000000009f */
[----:B------:R-:W-:-:S09]  /*a0a0*/  PRMT R156, RZ, 0x7610, R156 ;  /* 0x00007610ff9c7816 */ /* 0x000fd2000000009c */
[----:B------:R-:W-:Y:S05]  /*a0b0*/  @!P1 BRA `(.L_x_51) ;  /* 0x0000000000249947 */ /* 0x000fea0003800000 */
[----:B------:R-:W-:Y:S02]  /*a0c0*/  FSETP.EQ.AND P2, PT, R152, RZ, PT ;  /* 0x000000ff9800720b */ /* 0x000fe40003f42000 */
[C---:B------:R-:W-:Y:S02]  /*a0d0*/  PRMT R159, R162.reuse, 0x7610, R159 ;  /* 0x00007610a29f7816 */ /* 0x040fe4000000009f */
[-C--:B------:R-:W-:Y:S02]  /*a0e0*/  MOV R155, R152.reuse ;  /* 0x00000098009b7202 */ /* 0x080fe40000000f00 */
[----:B------:R-:W-:Y:S02]  /*a0f0*/  PRMT R156, R162, 0x7610, R156 ;  /* 0x00007610a29c7816 */ /* 0x000fe4000000009c */
[----:B------:R-:W-:Y:S01]  /*a100*/  MOV R157, R152 ;  /* 0x00000098009d7202 */ /* 0x000fe20000000f00 */
[----:B------:R-:W-:Y:S06]  /*a110*/  BRA `(.L_x_51) ;  /* 0x00000000000c7947 */ /* 0x000fec0003800000 */
.L_x_50:
[----:B------:R-:W-:Y:S01]  /*a120*/  FSETP.EQ.AND P2, PT, R152, RZ, PT ;  /* 0x000000ff9800720b */ /* 0x000fe20003f42000 */
[----:B------:R-:W-:Y:S01]  /*a130*/  IMAD.MOV.U32 R155, RZ, RZ, R152 ;  /* 0x000000ffff9b7224 */ /* 0x000fe200078e0098 */
[----:B------:R-:W-:-:S11]  /*a140*/  MOV R157, R152 ;  /* 0x00000098009d7202 */ /* 0x000fd60000000f00 */
.L_x_51:
[----:B------:R-:W-:Y:S05]  /*a150*/  BSYNC B0 ;  /* 0x0000000000007941 */ /* 0x000fea0003800000 */
.L_x_49:
[-C--:B------:R-:W-:Y:S01]  /*a160*/  MOV R14, R0.reuse ;  /* 0x00000000000e7202 */ /* 0x080fe20000000f00 */
[----:B------:R-:W-:Y:S01]  /*a170*/  IMAD.MOV.U32 R12, RZ, RZ, R0 ;  /* 0x000000ffff0c7224 */ /* 0x000fe200078e0000 */
[----:B-1----:R-:W-:Y:S01]  /*a180*/  MOV R2, R0 ;  /* 0x0000000000027202 */ /* 0x002fe20000000f00 */
[----:B------:R-:W-:Y:S06]  /*a190*/  @!P0 BRA `(.L_x_52) ;  /* 0x0000000000808947 */ /* 0x000fec0003800000 */
[----:B------:R-:W1:Y:S01]  /*a1a0*/  LDC.64 R8, c[0x0][0x5d0] ;  /* 0x00017400ff087b82 */ /* 0x000e620000000a00 */
[----:B------:R-:W-:Y:S01]  /*a1b0*/  SHF.R.U32.HI R0, RZ, 0x5, R7 ;  /* 0x00000005ff007819 */ /* 0x000fe20000011607 */
[----:B------:R-:W-:-:S03]  /*a1c0*/  USHF.R.S32.HI UR4, URZ, 0x1f, UR43 ;  /* 0x0000001f3f047899 */ /* 0x000fc6000801142b */
[----:B------:R-:W-:-:S04]  /*a1d0*/  SHF.L.U32 R0, R0, 0x4, RZ ;  /* 0x0000000400007819 */ /* 0x000fc800000006ff */
[----:B------:R-:W-:-:S05]  /*a1e0*/  LOP3.LUT R0, R0, 0xfffffff0, R6, 0xe2, !PT ;  /* 0xfffffff000007812 */ /* 0x000fca00078ee206 */
[----:B------:R-:W-:-:S05]  /*a1f0*/  VIADD R2, R0, UR42 ;  /* 0x0000002a00027c36 */ /* 0x000fca0008000000 */
[----:B------:R-:W-:-:S03]  /*a200*/  SHF.R.S32.HI R3, RZ, 0x1f, R2 ;  /* 0x0000001fff037819 */ /* 0x000fc60000011402 */
[----:B-1----:R-:W-:-:S04]  /*a210*/  IMAD.WIDE.U32 R6, R8, UR43, R2 ;  /* 0x0000002b08067c25 */ /* 0x002fc8000f8e0002 */
[----:B------:R-:W-:Y:S01]  /*a220*/  IMAD R8, R8, UR4, RZ ;  /* 0x0000000408087c24 */ /* 0x000fe2000f8e02ff */
[----:B------:R-:W-:-:S03]  /*a230*/  LEA R2, P0, R6, R4, 0x1 ;  /* 0x0000000406027211 */ /* 0x000fc600078008ff */
[----:B------:R-:W-:-:S05]  /*a240*/  IMAD R9, R9, UR43, R8 ;  /* 0x0000002b09097c24 */ /* 0x000fca000f8e0208 */
[----:B------:R-:W-:-:S04]  /*a250*/  IADD3 R9, R7, R9, RZ ;  /* 0x0000000907097210 */ /* 0x000fc80007ffe0ff */
[----:B------:R-:W-:Y:S02]  /*a260*/  LEA.HI.X R3, R6, R5, R9, 0x1, P0 ;  /* 0x0000000506037211 */ /* 0x000fe400000f0c09 */
[----:B------:R-:W-:-:S04]  /*a270*/  ISETP.GE.AND P0, PT, R13, 0x1, PT ;  /* 0x000000010d00780c */ /* 0x000fc80003f06270 */
[C---:B------:R-:W-:Y:S02]  /*a280*/  ISETP.LT.OR P1, PT, R10.reuse, 0x1, !P0 ;  /* 0x000000010a00780c */ /* 0x040fe40004721670 */
[C---:B------:R-:W-:Y:S02]  /*a290*/  ISETP.LT.OR P3, PT, R10.reuse, 0x81, !P0 ;  /* 0x000000810a00780c */ /* 0x040fe40004761670 */
[C---:B------:R-:W-:Y:S02]  /*a2a0*/  ISETP.LT.OR P4, PT, R10.reuse, 0x9, !P0 ;  /* 0x000000090a00780c */ /* 0x040fe40004781670 */
[----:B------:R-:W-:-:S07]  /*a2b0*/  ISETP.LT.OR P0, PT, R10, 0x89, !P0 ;  /* 0x000000890a00780c */ /* 0x000fce0004701670 */
[----:B------:R-:W2:Y:S04]  /*a2c0*/  @!P1 LDG.E.U16 R0, desc[UR56][R2.64] ;  /* 0x0000003802009981 */ /* 0x000ea8000c1e1500 */
[----:B------:R-:W3:Y:S04]  /*a2d0*/  @!P3 LDG.E.U16 R4, desc[UR56][R2.64+0x100] ;  /* 0x000100380204b981 */ /* 0x000ee8000c1e1500 */
[----:B------:R-:W4:Y:S04]  /*a2e0*/  @!P4 LDG.E.U16 R5, desc[UR56][R2.64+0x10] ;  /* 0x000010380205c981 */ /* 0x000f28000c1e1500 */
[----:B------:R1:W4:Y:S01]  /*a2f0*/  @!P0 LDG.E.U16 R3, desc[UR56][R2.64+0x110] ;  /* 0x0001103802038981 */ /* 0x000322000c1e1500 */
[----:B------:R-:W-:Y:S01]  /*a300*/  MOV R14, RZ ;  /* 0x000000ff000e7202 */ /* 0x000fe20000000f00 */
[----:B-1----:R-:W-:Y:S01]  /*a310*/  IMAD.MOV.U32 R2, RZ, RZ, RZ ;  /* 0x000000ffff027224 */ /* 0x002fe200078e00ff */
[----:B--2---:R-:W-:-:S02]  /*a320*/  @!P1 PRMT R14, R0, 0x5410, RZ ;  /* 0x00005410000e9816 */ /* 0x004fc400000000ff */
[----:B---3--:R-:W-:Y:S02]  /*a330*/  @!P3 PRMT R2, R4, 0x5410, RZ ;  /* 0x000054100402b816 */ /* 0x008fe400000000ff */
[----:B----4-:R-:W-:-:S05]  /*a340*/  @!P4 PRMT R14, R14, 0x5410, R5 ;  /* 0x000054100e0ec816 */ /* 0x010fca0000000005 */
[--C-:B------:R-:W-:Y:S02]  /*a350*/  HADD2.F32 R0, -RZ, R14.reuse.H0_H0 ;  /* 0x2000000eff007230 */ /* 0x100fe40000004100 */
[----:B------:R-:W-:Y:S01]  /*a360*/  HADD2.F32 R14, -RZ, R14.H1_H1 ;  /* 0x3000000eff0e7230 */ /* 0x000fe20000004100 */
[----:B------:R-:W-:-:S05]  /*a370*/  @!P0 PRMT R2, R2, 0x5410, R3 ;  /* 0x0000541002028816 */ /* 0x000fca0000000003 */
[--C-:B------:R-:W-:Y:S02]  /*a380*/  HADD2.F32 R12, -RZ, R2.reuse.H0_H0 ;  /* 0x20000002ff0c7230 */ /* 0x100fe40000004100 */
[----:B------:R-:W-:-:S07]  /*a390*/  HADD2.F32 R2, -RZ, R2.H1_H1 ;  /* 0x30000002ff027230 */ /* 0x000fce0000004100 */
.L_x_52:
[----:B------:R-:W-:Y:S01]  /*a3a0*/  PRMT R11, R11, 0x9910, RZ ;  /* 0x000099100b0b7816 */ /* 0x000fe200000000ff */
[----:B------:R-:W-:Y:S01]  /*a3b0*/  BSSY B0, `(.L_x_53) ;  /* 0x0000026000007945 */ /* 0x000fe20003800000 */
[----:B------:R-:W-:Y:S02]  /*a3c0*/  MOV R3, RZ ;  /* 0x000000ff00037202 */ /* 0x000fe40000000f00 */
[----:B------:R-:W-:Y:S02]  /*a3d0*/  CS2R R8, SRZ ;  /* 0x0000000000087805 */ /* 0x000fe4000001ff00 */
[----:B------:R-:W-:Y:S02]  /*a3e0*/  ISETP.NE.AND P0, PT, R11, RZ, PT ;  /* 0x000000ff0b00720c */ /* 0x000fe40003f05270 */
[----:B------:R-:W-:Y:S02]  /*a3f0*/  CS2R R10, SRZ ;  /* 0x00000000000a7805 */ /* 0x000fe4000001ff00 */
[----:B------:R-:W-:-:S02]  /*a400*/  CS2R R6, SRZ ;  /* 0x0000000000067805 */ /* 0x000fc4000001ff00 */
[----:B------:R-:W-:-:S07]  /*a410*/  CS2R R4, SRZ ;  /* 0x0000000000047805 */ /* 0x000fce000001ff00 */
[----:B------:R-:W-:Y:S05]  /*a420*/  @!P0 BRA `(.L_x_54) ;  /* 0x0000000000788947 */ /* 0x000fea0003800000 */
[----:B------:R-:W-:-:S06]  /*a430*/  UISETP.NE.AND UP0, UPT, UR48, 0x3, UPT ;  /* 0x000000033000788c */ /* 0x000fcc000bf05270 */
[----:B------:R-:W-:-:S13]  /*a440*/  PLOP3.LUT P1, PT, PT, PT, UP0, 0x80, 0x0 ;  /* 0x000000000000781c */ /* 0x000fda0003f2f008 */
[----:B------:R-:W-:Y:S05]  /*a450*/  @!P1 BRA `(.L_x_55) ;  /* 0x0000000000049947 */ /* 0x000fea0003800000 */
[----:B------:R-:W-:Y:S01]  /*a460*/  BPT.TRAP 0x1 ;  /* 0x000000040000795c */ /* 0x000fe20000300000 */
.L_x_55:
[----:B------:R-:W-:-:S04]  /*a470*/  SHF.L.U32 R3, RZ, 0x1f, RZ ;  /* 0x0000001fff037819 */ /* 0x000fc800000006ff */
[----:B------:R-:W1:Y:S02]  /*a480*/  SYNCS.PHASECHK.TRANS64.TRYWAIT P1, [UR50+0x30], R3 ;  /* 0x00003003ff0075a7 */ /* 0x000e640008020172 */
[----:B-1----:R-:W-:Y:S05]  /*a490*/  @!P1 BRA `(.L_x_56) ;  /* 0x000000c000709947 */ /* 0x002fea0003800000 */
.L_x_360:
[----:B-1----:R-:W-:Y:S02]  /*a4a0*/  MOV R3, 0x1 ;  /* 0x0000000100037802 */ /* 0x002fe40000000f00 */
[----:B------:R-:W-:Y:S02]  /*a4b0*/  CS2R R10, SRZ ;  /* 0x00000000000a7805 */ /* 0x000fe4000001ff00 */
[----:B------:R-:W-:Y:S02]  /*a4c0*/  CS2R R8, SRZ ;  /* 0x0000000000087805 */ /* 0x000fe4000001ff00 */
[----:B------:R-:W-:Y:S02]  /*a4d0*/  CS2R R6, SRZ ;  /* 0x0000000000067805 */ /* 0x000fe4000001ff00 */
[----:B------:R-:W-:Y:S01]  /*a4e0*/  CS2R R4, SRZ ;  /* 0x0000000000047805 */ /* 0x000fe2000001ff00 */
[----:B------:R-:W-:Y:S06]  /*a4f0*/  @P2 BRA `(.L_x_54) ;  /* 0x0000000000442947 */ /* 0x000fec0003800000 */
[----:B------:R-:W1:Y:S01]  /*a500*/  S2R R13, SR_TID.X ;  /* 0x00000000000d7919 */ /* 0x000e620000002100 */
[----:B------:R-:W-:Y:S05]  /*a510*/  WARPSYNC.ALL ;  /* 0x0000000000007948 */ /* 0x000fea0003800000 */
[C---:B-1----:R-:W-:Y:S01]  /*a520*/  IMAD.SHL.U32 R4, R13.reuse, 0x10, RZ ;  /* 0x000000100d047824 */ /* 0x042fe200078e00ff */
[----:B------:R-:W-:-:S04]  /*a530*/  SHF.L.U32 R6, R13, 0x5, RZ ;  /* 0x000000050d067819 */ /* 0x000fc800000006ff */
[----:B------:R-:W-:-:S04]  /*a540*/  LOP3.LUT R4, R4, 0xe00, RZ, 0xc0, !PT ;  /* 0x00000e0004047812 */ /* 0x000fc800078ec0ff */
[----:B------:R-:W-:-:S04]  /*a550*/  LOP3.LUT R4, R4, 0x20, R6, 0xf8, !PT ;  /* 0x0000002004047812 */ /* 0x000fc800078ef806 */
[----:B------:R-:W-:Y:S02]  /*a560*/  LOP3.LUT R5, R4, 0x100, R6, 0xf8, !PT ;  /* 0x0000010004057812 */ /* 0x000fe400078ef806 */
[----:B------:R-:W-:Y:S02]  /*a570*/  LOP3.LUT R4, R6, 0xc0, RZ, 0xc0, !PT ;  /* 0x000000c006047812 */ /* 0x000fe400078ec0ff */
[----:B------:R-:W-:-:S04]  /*a580*/  SHF.R.U32.HI R6, RZ, 0x1, R13 ;  /* 0x00000001ff067819 */ /* 0x000fc8000001160d */
[----:B------:R-:W-:Y:S02]  /*a590*/  LOP3.LUT R4, R4, 0x8, R6, 0xf8, !PT ;  /* 0x0000000804047812 */ /* 0x000fe400078ef806 */
[----:B------:R-:W-:-:S04]  /*a5a0*/  SHF.L.U32 R6, R13, 0x2, RZ ;  /* 0x000000020d067819 */ /* 0x000fc800000006ff */
[----:B------:R-:W-:-:S04]  /*a5b0*/  LOP3.LUT R4, R4, 0x18, R6, 0x78, !PT ;  /* 0x0000001804047812 */ /* 0x000fc800078e7806 */
[----:B------:R-:W-:-:S04]  /*a5c0*/  LOP3.LUT R4, R5, R4, RZ, 0xfc, !PT ;  /* 0x0000000405047212 */ /* 0x000fc800078efcff */
[----:B------:R-:W-:-:S05]  /*a5d0*/  LEA R4, R4, UR50, 0x1 ;  /* 0x0000003204047c11 */ /* 0x000fca000f8e08ff */
[----:B------:R-:W-:Y:S02]  /*a5e0*/  IMAD R8, R18, 0x2, R4 ;  /* 0x0000000212087824 */ /* 0x000fe400078e0204 */
[----:B------:R-:W1:Y:S04]  /*a5f0*/  LDSM.16.M88.4 R4, [R4+0x200] ;  /* 0x000200000404783b */ /* 0x000e680000000200 */
[----:B------:R-:W2:Y:S02]  /*a600*/  LDSM.16.M88.4 R8, [R8+0x200] ;  /* 0x000200000808783b */ /* 0x000ea40000000200 */
.L_x_54:
[----:B------:R-:W-:Y:S05]  /*a610*/  BSYNC B0 ;  /* 0x0000000000007941 */ /* 0x000fea0003800000 */
.L_x_53:
[----:B------:R-:W3:Y:S04]  /*a620*/  LDL.LU R13, [R1] ;  /* 0x00000000010d7983 */ /* 0x000ee80000300800 */
[----:B------:R-:W4:Y:S04]  /*a630*/  LDL.LU R20, [R1+0x4] ;  /* 0x0000040001147983 */ /* 0x000f280000300800 */
        /* <DEDUP_REMOVED lines=14> */
[----:B------:R-:W-:Y:S05]  /*a720*/  WARPSYNC.ALL ;  /* 0x0000000000007948 */ /* 0x000fea0003800000 */
[----:B------:R-:W-:Y:S01]  /*a730*/  ISETP.GT.U32.AND P1, PT, R166, 0x3e, PT ;  /* 0x0000003ea600780c */ /* 0x000fe20003f24070 */
[----:B------:R-:W-:Y:S01]  /*a740*/  BSSY B0, `(.L_x_57) ;  /* 0x0000057000007945 */ /* 0x000fe20003800000 */
[----:B---3-5:R-:W-:Y:S01]  /*a750*/  FFMA R15, R17, R13, R0 ;  /* 0x0000000d110f7223 */ /* 0x028fe20000000000 */
[----:B-1----:R-:W-:-:S05]  /*a760*/  HADD2.F32 R13, -RZ, R4.H0_H0 ;  /* 0x20000004ff0d7230 */ /* 0x002fca0000004100 */
[----:B------:R-:W-:Y:S01]  /*a770*/  FFMA R15, R13, R16, R15 ;  /* 0x000000100d0f7223 */ /* 0x000fe2000000000f */
[----:B----4-:R-:W-:Y:S01]  /*a780*/  FFMA R13, R17, R20, R0 ;  /* 0x00000014110d7223 */ /* 0x010fe20000000000 */
[----:B------:R-:W-:-:S05]  /*a790*/  HADD2.F32 R20, -RZ, R4.H1_H1 ;  /* 0x30000004ff147230 */ /* 0x000fca0000004100 */
[----:B------:R-:W-:Y:S01]  /*a7a0*/  FFMA R20, R20, R16, R13 ;  /* 0x0000001014147223 */ /* 0x000fe2000000000d */
[----:B------:R-:W-:-:S04]  /*a7b0*/  HADD2.F32 R13, -RZ, R5.H0_H0 ;  /* 0x20000005ff0d7230 */ /* 0x000fc80000004100 */
[----:B------:R-:W-:Y:S01]  /*a7c0*/  F2FP.F16.F32.PACK_AB R20, R20, R15 ;  /* 0x0000000f1414723e */ /* 0x000fe200000000ff */
[--C-:B--2---:R-:W-:Y:S02]  /*a7d0*/  FFMA R15, R17, R172, R14.reuse ;  /* 0x000000ac110f7223 */ /* 0x104fe4000000000e */
[----:B------:R-:W1:Y:S02]  /*a7e0*/  S2R R172, SR_TID.X ;  /* 0x0000000000ac7919 */ /* 0x000e640000002100 */
[----:B------:R-:W-:Y:S01]  /*a7f0*/  FFMA R15, R13, R16, R15 ;  /* 0x000000100d0f7223 */ /* 0x000fe2000000000f */
[----:B------:R-:W-:Y:S01]  /*a800*/  FFMA R13, R17, R21, R14 ;  /* 0x00000015110d7223 */ /* 0x000fe2000000000e */
[----:B------:R-:W-:-:S05]  /*a810*/  HADD2.F32 R21, -RZ, R5.H1_H1 ;  /* 0x30000005ff157230 */ /* 0x000fca0000004100 */
[----:B------:R-:W-:Y:S01]  /*a820*/  FFMA R21, R21, R16, R13 ;  /* 0x0000001015157223 */ /* 0x000fe2000000000d */
[----:B------:R-:W-:-:S04]  /*a830*/  HADD2.F32 R13, -RZ, R6.H0_H0 ;  /* 0x20000006ff0d7230 */ /* 0x000fc80000004100 */
[----:B------:R-:W-:Y:S01]  /*a840*/  F2FP.F16.F32.PACK_AB R21, R21, R15 ;  /* 0x0000000f1515723e */ /* 0x000fe200000000ff */
[----:B------:R-:W-:-:S04]  /*a850*/  FFMA R15, R17, R158, R0 ;  /* 0x0000009e110f7223 */ /* 0x000fc80000000000 */
[----:B------:R-:W-:Y:S01]  /*a860*/  FFMA R15, R13, R16, R15 ;  /* 0x000000100d0f7223 */ /* 0x000fe2000000000f */
[----:B------:R-:W-:Y:S01]  /*a870*/  FFMA R13, R17, R22, R0 ;  /* 0x00000016110d7223 */ /* 0x000fe20000000000 */
[----:B------:R-:W-:-:S05]  /*a880*/  HADD2.F32 R22, -RZ, R6.H1_H1 ;  /* 0x30000006ff167230 */ /* 0x000fca0000004100 */
[----:B------:R-:W-:Y:S01]  /*a890*/  FFMA R22, R22, R16, R13 ;  /* 0x0000001016167223 */ /* 0x000fe2000000000d */
[----:B------:R-:W-:-:S04]  /*a8a0*/  HADD2.F32 R13, -RZ, R7.H0_H0 ;  /* 0x20000007ff0d7230 */ /* 0x000fc80000004100 */
[----:B------:R-:W-:Y:S01]  /*a8b0*/  F2FP.F16.F32.PACK_AB R22, R22, R15 ;  /* 0x0000000f1616723e */ /* 0x000fe200000000ff */
[----:B------:R-:W-:Y:S01]  /*a8c0*/  FFMA R15, R17, R19, R14 ;  /* 0x00000013110f7223 */ /* 0x000fe2000000000e */
[----:B-1----:R-:W-:-:S03]  /*a8d0*/  SHF.L.U32 R158, R172, 0x5, RZ ;  /* 0x00000005ac9e7819 */ /* 0x002fc600000006ff */
[----:B------:R-:W-:Y:S01]  /*a8e0*/  FFMA R19, R13, R16, R15 ;  /* 0x000000100d137223 */ /* 0x000fe2000000000f */
[----:B------:R-:W-:Y:S02]  /*a8f0*/  HADD2.F32 R13, -RZ, R7.H1_H1 ;  /* 0x30000007ff0d7230 */ /* 0x000fe40000004100 */
[----:B------:R-:W-:-:S04]  /*a900*/  FFMA R15, R17, R23, R14 ;  /* 0x00000017110f7223 */ /* 0x000fc8000000000e */
[----:B------:R-:W-:Y:S01]  /*a910*/  FFMA R23, R13, R16, R15 ;  /* 0x000000100d177223 */ /* 0x000fe2000000000f */
[----:B------:R-:W-:-:S04]  /*a920*/  SHF.L.U32 R13, R172, 0x4, RZ ;  /* 0x00000004ac0d7819 */ /* 0x000fc800000006ff */
[----:B------:R-:W-:Y:S02]  /*a930*/  LOP3.LUT R13, R13, 0xe00, RZ, 0xc0, !PT ;  /* 0x00000e000d0d7812 */ /* 0x000fe400078ec0ff */
[----:B------:R-:W-:Y:S01]  /*a940*/  F2FP.F16.F32.PACK_AB R23, R23, R19 ;  /* 0x000000131717723e */ /* 0x000fe200000000ff */
[----:B------:R-:W-:Y:S01]  /*a950*/  HADD2.F32 R19, -RZ, R8.H0_H0 ;  /* 0x20000008ff137230 */ /* 0x000fe20000004100 */
[----:B------:R-:W-:-:S04]  /*a960*/  LOP3.LUT R13, R13, 0x20, R158, 0xf8, !PT ;  /* 0x000000200d0d7812 */ /* 0x000fc800078ef89e */
[----:B------:R-:W-:Y:S02]  /*a970*/  LOP3.LUT R15, R13, 0x100, R158, 0xf8, !PT ;  /* 0x000001000d0f7812 */ /* 0x000fe400078ef89e */
[----:B------:R-:W-:Y:S02]  /*a980*/  LOP3.LUT R13, R158, 0xc0, RZ, 0xc0, !PT ;  /* 0x000000c09e0d7812 */ /* 0x000fe400078ec0ff */
[----:B------:R-:W-:-:S04]  /*a990*/  SHF.R.U32.HI R158, RZ, 0x1, R172 ;  /* 0x00000001ff9e7819 */ /* 0x000fc800000116ac */
[----:B------:R-:W-:Y:S01]  /*a9a0*/  LOP3.LUT R13, R13, 0x8, R158, 0xf8, !PT ;  /* 0x000000080d0d7812 */ /* 0x000fe200078ef89e */
[----:B------:R-:W-:-:S05]  /*a9b0*/  IMAD.SHL.U32 R158, R172, 0x4, RZ ;  /* 0x00000004ac9e7824 */ /* 0x000fca00078e00ff */
[----:B------:R-:W-:-:S04]  /*a9c0*/  LOP3.LUT R13, R13, 0x18, R158, 0x78, !PT ;  /* 0x000000180d0d7812 */ /* 0x000fc800078e789e */
[----:B------:R-:W-:-:S04]  /*a9d0*/  LOP3.LUT R13, R15, R13, RZ, 0xfc, !PT ;  /* 0x0000000d0f0d7212 */ /* 0x000fc800078efcff */
[----:B------:R-:W-:Y:S01]  /*a9e0*/  LEA R15, R13, UR50, 0x1 ;  /* 0x000000320d0f7c11 */ /* 0x000fe2000f8e08ff */
[----:B------:R-:W-:-:S04]  /*a9f0*/  HADD2.F32 R13, -RZ, R8.H1_H1 ;  /* 0x30000008ff0d7230 */ /* 0x000fc80000004100 */
[----:B------:R1:W-:Y:S02]  /*aa00*/  STSM.16.M88.4 [R15+0x200], R20 ;  /* 0x000200140f007844 */ /* 0x0003e40000000200 */
[C-C-:B-1----:R-:W-:Y:S01]  /*aa10*/  FFMA R21, R17.reuse, R164, R0.reuse ;  /* 0x000000a411157223 */ /* 0x142fe20000000000 */
[----:B------:R-:W-:-:S03]  /*aa20*/  FFMA R20, R17, R163, R0 ;  /* 0x000000a311147223 */ /* 0x000fc60000000000 */
[-C--:B------:R-:W-:Y:S01]  /*aa30*/  FFMA R164, R19, R16.reuse, R21 ;  /* 0x0000001013a47223 */ /* 0x080fe20000000015 */
[----:B------:R-:W-:Y:S01]  /*aa40*/  FFMA R163, R13, R16, R20 ;  /* 0x000000100da37223 */ /* 0x000fe20000000014 */
[--C-:B------:R-:W-:Y:S02]  /*aa50*/  HADD2.F32 R19, -RZ, R9.reuse.H0_H0 ;  /* 0x20000009ff137230 */ /* 0x100fe40000004100 */
[C-C-:B------:R-:W-:Y:S01]  /*aa60*/  FFMA R21, R17.reuse, R171, R14.reuse ;  /* 0x000000ab11157223 */ /* 0x140fe2000000000e */
[----:B------:R-:W-:Y:S02]  /*aa70*/  HADD2.F32 R13, -RZ, R9.H1_H1 ;  /* 0x30000009ff0d7230 */ /* 0x000fe40000004100 */
[----:B------:R-:W-:Y:S01]  /*aa80*/  FFMA R20, R17, R160, R14 ;  /* 0x000000a011147223 */ /* 0x000fe2000000000e */
[-C--:B------:R-:W-:Y:S01]  /*aa90*/  FFMA R160, R19, R16.reuse, R21 ;  /* 0x0000001013a07223 */ /* 0x080fe20000000015 */
[--C-:B------:R-:W-:Y:S02]  /*aaa0*/  HADD2.F32 R19, -RZ, R10.reuse.H0_H0 ;  /* 0x2000000aff137230 */ /* 0x100fe40000004100 */
[----:B------:R-:W-:Y:S01]  /*aab0*/  FFMA R158, R13, R16, R20 ;  /* 0x000000100d9e7223 */ /* 0x000fe20000000014 */
[----:B------:R-:W-:-:S02]  /*aac0*/  HADD2.F32 R13, -RZ, R10.H1_H1 ;  /* 0x3000000aff0d7230 */ /* 0x000fc40000004100 */
[C-C-:B------:R-:W-:Y:S01]  /*aad0*/  FFMA R21, R17.reuse, R170, R0.reuse ;  /* 0x000000aa11157223 */ /* 0x140fe20000000000 */
[----:B------:R-:W-:-:S03]  /*aae0*/  FFMA R20, R17, R169, R0 ;  /* 0x000000a911147223 */ /* 0x000fc60000000000 */
[-C--:B------:R-:W-:Y:S01]  /*aaf0*/  FFMA R23, R19, R16.reuse, R21 ;  /* 0x0000001013177223 */ /* 0x080fe20000000015 */
[----:B------:R-:W-:Y:S01]  /*ab00*/  FFMA R22, R13, R16, R20 ;  /* 0x000000100d167223 */ /* 0x000fe20000000014 */
[--C-:B------:R-:W-:Y:S02]  /*ab10*/  HADD2.F32 R19, -RZ, R11.reuse.H0_H0 ;  /* 0x2000000bff137230 */ /* 0x100fe40000004100 */
[C-C-:B------:R-:W-:Y:S01]  /*ab20*/  FFMA R21, R17.reuse, R168, R14.reuse ;  /* 0x000000a811157223 */ /* 0x140fe2000000000e */
[----:B------:R-:W-:Y:S02]  /*ab30*/  HADD2.F32 R13, -RZ, R11.H1_H1 ;  /* 0x3000000bff0d7230 */ /* 0x000fe40000004100 */
[----:B------:R-:W-:Y:S01]  /*ab40*/  FFMA R20, R17, R167, R14 ;  /* 0x000000a711147223 */ /* 0x000fe2000000000e */
[----:B------:R-:W-:Y:S01]  /*ab50*/  F2FP.F16.F32.PACK_AB R22, R22, R23 ;  /* 0x000000171616723e */ /* 0x000fe200000000ff */
[----:B------:R-:W-:Y:S01]  /*ab60*/  FFMA R19, R19, R16, R21 ;  /* 0x0000001013137223 */ /* 0x000fe20000000015 */
[----:B------:R-:W-:Y:S01]  /*ab70*/  F2FP.F16.F32.PACK_AB R21, R158, R160 ;  /* 0x000000a09e15723e */ /* 0x000fe200000000ff */
[----:B------:R-:W-:Y:S01]  /*ab80*/  FFMA R13, R13, R16, R20 ;  /* 0x000000100d0d7223 */ /* 0x000fe20000000014 */
[----:B------:R-:W-:-:S02]  /*ab90*/  F2FP.F16.F32.PACK_AB R20, R163, R164 ;  /* 0x000000a4a314723e */ /* 0x000fc400000000ff */
[----:B------:R-:W-:Y:S02]  /*aba0*/  LEA R158, R18, R15, 0x1 ;  /* 0x0000000f129e7211 */ /* 0x000fe400078e08ff */
[----:B------:R-:W-:-:S05]  /*abb0*/  F2FP.F16.F32.PACK_AB R23, R13, R19 ;  /* 0x000000130d17723e */ /* 0x000fca00000000ff */
[----:B------:R1:W-:Y:S01]  /*abc0*/  STSM.16.M88.4 [R158+0x200], R20 ;  /* 0x000200149e007844 */ /* 0x0003e20000000200 */
[----:B------:R-:W-:Y:S01]  /*abd0*/  @!PT LDS RZ, [RZ] ;  /* 0x00000000fffff984 */ /* 0x000fe20000000800 */
[----:B------:R-:W-:Y:S01]  /*abe0*/  @!PT LDS RZ, [RZ] ;  /* 0x00000000fffff984 */ /* 0x000fe20000000800 */
[----:B------:R-:W-:Y:S01]  /*abf0*/  @!PT LDS RZ, [RZ] ;  /* 0x00000000fffff984 */ /* 0x000fe20000000800 */
[----:B------:R-:W-:Y:S01]  /*ac00*/  @!PT LDS RZ, [RZ] ;  /* 0x00000000fffff984 */ /* 0x000fe20000000800 */
[----:B------:R2:W-:Y:S06]  /*ac10*/  MEMBAR.ALL.CTA ;  /* 0x0000000000007992 */ /* 0x0005ec0000008000 */
[----:B--2---:R-:W2:Y:S02]  /*ac20*/  FENCE.VIEW.ASYNC.S ;  /* 0x00000000000073c6 */ /* 0x004ea40000000000 */
[----:B--2---:R-:W-:Y:S06]  /*ac30*/  BAR.SYNC.DEFER_BLOCKING 0x1, 0x100 ;  /* 0x0044000000007b1d */ /* 0x004fec0000010000 */
[----:B------:R-:W-:Y:S05]  /*ac40*/  @P1 BRA `(.L_x_58) ;  /* 0x0000000000181947 */ /* 0x000fea0003800000 */
[----:B------:R-:W-:Y:S02]  /*ac50*/  UIADD3 UR4, UP0, UR60, 0x4f0, URZ ;  /* 0x000004f03c047890 */ /* 0x000fe4000ff1e03f */
[----:B------:R-:W-:Y:S02]  /*ac60*/  UIADD3 UR40, UR50, 0x200, URZ ;  /* 0x0000020032287890 */ /* 0x000fe4000fffe03f */
[----:B------:R-:W-:-:S09]  /*ac70*/  UIADD3.X UR5, URZ, UR61, URZ, UP0, !UPT ;  /* 0x0000003d3f057290 */ /* 0x000fd200087fe43f */
[----:B------:R2:W-:Y:S01]  /*ac80*/  UTMASTG.3D [UR40], [UR4] ;  /* 0x00000028040073b5 */ /* 0x0005e20008010000 */
[----:B------:R0:W-:Y:S01]  /*ac90*/  UTMACMDFLUSH ;  /* 0x00000000000079b7 */ /* 0x0001e20000000000 */
[----:B--2---:R-:W-:-:S04]  /*aca0*/  DEPBAR.LE SB0, 0x1 ;  /* 0x000080400000791a */ /* 0x004fc80000000000 */
.L_x_58:
[----:B------:R-:W-:Y:S05]  /*acb0*/  BSYNC B0 ;  /* 0x0000000000007941 */ /* 0x000fea0003800000 */
.L_x_57:
[----:B------:R-:W-:Y:S01]  /*acc0*/  BAR.SYNC.DEFER_BLOCKING 0x1, 0x100 ;  /* 0x0044000000007b1d */ /* 0x000fe20000010000 */
[----:B------:R-:W-:Y:S02]  /*acd0*/  ISETP.NE.AND P3, PT, RZ, UR36, PT ;  /* 0x00000024ff007c0c */ /* 0x000fe4000bf65270 */
[----:B------:R-:W-:-:S05]  /*ace0*/  IADD3 R19, R15, 0x200, RZ ;  /* 0x000002000f137810 */ /* 0x000fca0007ffe0ff */
[----:B------:R-:W-:-:S06]  /*acf0*/  IMAD R160, R18, 0x2, R19 ;  /* 0x0000000212a07824 */ /* 0x000fcc00078e0213 */
[----:B------:R-:W-:Y:S05]  /*ad00*/  @!P3 BRA `(.L_x_59) ;  /* 0x000000000038b947 */ /* 0x000fea0003800000 */
[----:B------:R-:W-:Y:S04]  /*ad10*/  BSSY B0, `(.L_x_60) ;  /* 0x000000a000007945 */ /* 0x000fe80003800000 */
[----:B------:R-:W-:Y:S05]  /*ad20*/  @!P0 BRA `(.L_x_61) ;  /* 0x0000000000208947 */ /* 0x000fea0003800000 */
[----:B------:R-:W-:-:S06]  /*ad30*/  UISETP.NE.AND UP0, UPT, UR48, 0x3, UPT ;  /* 0x000000033000788c */ /* 0x000fcc000bf05270 */
[----:B------:R-:W-:-:S13]  /*ad40*/  PLOP3.LUT P3, PT, PT, PT, UP0, 0x80, 0x0 ;  /* 0x000000000000781c */ /* 0x000fda0003f6f008 */
[----:B------:R-:W-:Y:S05]  /*ad50*/  @!P3 BRA `(.L_x_62) ;  /* 0x000000000004b947 */ /* 0x000fea0003800000 */
[----:B------:R-:W-:Y:S01]  /*ad60*/  BPT.TRAP 0x1 ;  /* 0x000000040000795c */ /* 0x000fe20000300000 */
.L_x_62:
[----:B------:R-:W-:-:S04]  /*ad70*/  ULEA UR4, UR52, UR50, 0x3 ;  /* 0x0000003234047291 */ /* 0x000fc8000f8e183f */
[----:B------:R-:W-:-:S04]  /*ad80*/  UIADD3 UR4, UR4, 0x50, URZ ;  /* 0x0000005004047890 */ /* 0x000fc8000fffe03f */
[----:B------:R-:W-:-:S09]  /*ad90*/  UPRMT UR4, UR49, 0x654, UR4 ;  /* 0x0000065431047896 */ /* 0x000fd20008000004 */
[----:B------:R-:W-:Y:S03]  /*ada0*/  SYNCS.ARRIVE.TRANS64.RED.A1T0 RZ, [UR4], RZ ;  /* 0x000000ffffff79a7 */ /* 0x000fe60008100404 */
.L_x_61:
[----:B------:R-:W-:Y:S05]  /*adb0*/  BSYNC B0 ;  /* 0x0000000000007941 */ /* 0x000fea0003800000 */
.L_x_60:
[----:B------:R-:W-:-:S04]  /*adc0*/  UIADD3 UR52, UR52, 0x1, URZ ;  /* 0x0000000134347890 */ /* 0x000fc8000fffe03f */
[----:B------:R-:W-:-:S04]  /*add0*/  UISETP.NE.AND UP0, UPT, UR52, 0x4, UPT ;  /* 0x000000043400788c */ /* 0x000fc8000bf05270 */
[----:B------:R-:W-:-:S12]  /*ade0*/  USEL UR52, UR52, URZ, UP0 ;  /* 0x0000003f34347287 */ /* 0x000fd80008000000 */
.L_x_59:
[----:B------:R-:W-:Y:S04]  /*adf0*/  BSSY B0, `(.L_x_63) ;  /* 0x0000012000007945 */ /* 0x000fe80003800000 */
[----:B------:R-:W-:Y:S05]  /*ae00*/  @!P0 BRA `(.L_x_64) ;  /* 0x0000000000408947 */ /* 0x000fea0003800000 */
[----:B------:R-:W-:-:S06]  /*ae10*/  UISETP.NE.AND UP0, UPT, UR48, 0x3, UPT ;  /* 0x000000033000788c */ /* 0x000fcc000bf05270 */
[----:B------:R-:W-:-:S13]  /*ae20*/  PLOP3.LUT P3, PT, PT, PT, UP0, 0x80, 0x0 ;  /* 0x000000000000781c */ /* 0x000fda0003f6f008 */
[----:B------:R-:W-:Y:S05]  /*ae30*/  @!P3 BRA `(.L_x_65) ;  /* 0x000000000004b947 */ /* 0x000fea0003800000 */
[----:B------:R-:W-:Y:S01]  /*ae40*/  BPT.TRAP 0x1 ;  /* 0x000000040000795c */ /* 0x000fe20000300000 */
.L_x_65:
[----:B------:R-:W-:Y:S01]  /*ae50*/  LEA R13, R3, UR50, 0x3 ;  /* 0x00000032030d7c11 */ /* 0x000fe2000f8e18ff */
[----:B------:R-:W-:Y:S01]  /*ae60*/  BSSY B1, `(.L_x_66) ;  /* 0x0000004000017945 */ /* 0x000fe20003800000 */
[----:B-1----:R-:W-:-:S04]  /*ae70*/  SHF.L.U32 R20, RZ, 0x1f, RZ ;  /* 0x0000001fff147819 */ /* 0x002fc800000006ff */
[----:B------:R-:W1:Y:S02]  /*ae80*/  SYNCS.PHASECHK.TRANS64.TRYWAIT P3, [R13+URZ+0x30], R20 ;  /* 0x000030140d0075a7 */ /* 0x000e64000806017f */
[----:B-1----:R-:W-:Y:S05]  /*ae90*/  @!P3 BRA `(.L_x_67) ;  /* 0x000000b80008b947 */ /* 0x002fea0003800000 */
.L_x_361:
[----:B------:R-:W-:Y:S05]  /*aea0*/  BSYNC B1 ;  /* 0x0000000000017941 */ /* 0x000fea0003800000 */
.L_x_66:
[C---:B-1----:R-:W-:Y:S01]  /*aeb0*/  @!P2 LEA R13, R3.reuse, R19, 0xd ;  /* 0x00000013030da211 */ /* 0x042fe200078e68ff */
[----:B------:R-:W-:Y:S05]  /*aec0*/  @!P2 WARPSYNC.ALL ;  /* 0x000000000000a948 */ /* 0x000fea0003800000 */
[----:B------:R1:W2:Y:S01]  /*aed0*/  @!P2 LDSM.16.M88.4 R4, [R13] ;  /* 0x000000000d04a83b */ /* 0x0002a20000000200 */
[----:B------:R-:W-:Y:S01]  /*aee0*/  VIADD R3, R3, 0x1 ;  /* 0x0000000103037836 */ /* 0x000fe20000000000 */
[----:B-1----:R-:W-:-:S05]  /*aef0*/  @!P2 LEA R13, R18, R13, 0x1 ;  /* 0x0000000d120da211 */ /* 0x002fca00078e08ff */
[----:B------:R3:W4:Y:S02]  /*af00*/  @!P2 LDSM.16.M88.4 R8, [R13] ;  /* 0x000000000d08a83b */ /* 0x0007240000000200 */
.L_x_64:
[----:B------:R-:W-:Y:S05]  /*af10*/  BSYNC B0 ;  /* 0x0000000000007941 */ /* 0x000fea0003800000 */
.L_x_63:
[--C-:B--23--:R-:W-:Y:S02]  /*af20*/  HADD2.F32 R13, -RZ, R4.reuse.H0_H0 ;  /* 0x20000004ff0d7230 */ /* 0x10cfe40000004100 */
[C-C-:B------:R-:W-:Y:S01]  /*af30*/  FFMA R24, R17.reuse, R24, R12.reuse ;  /* 0x0000001811187223 */ /* 0x140fe2000000000c */
[C---:B------:R-:W-:Y:S01]  /*af40*/  FFMA R25, R17.reuse, R25, R12 ;  /* 0x0000001911197223 */ /* 0x040fe2000000000c */
[C-C-:B------:R-:W-:Y:S01]  /*af50*/  FFMA R26, R17.reuse, R26, R2.reuse ;  /* 0x0000001a111a7223 */ /* 0x140fe20000000002 */
[----:B------:R-:W-:Y:S01]  /*af60*/  FFMA R27, R17, R27, R2 ;  /* 0x0000001b111b7223 */ /* 0x000fe20000000002 */
[----:B-1----:R-:W-:Y:S01]  /*af70*/  FFMA R20, R13, R16, R24 ;  /* 0x000000100d147223 */ /* 0x002fe20000000018 */
[----:B------:R-:W-:Y:S02]  /*af80*/  HADD2.F32 R13, -RZ, R4.H1_H1 ;  /* 0x30000004ff0d7230 */ /* 0x000fe40000004100 */
[C-C-:B------:R-:W-:Y:S01]  /*af90*/  FFMA R28, R17.reuse, R28, R12.reuse ;  /* 0x0000001c111c7223 */ /* 0x140fe2000000000c */
[C---:B------:R-:W-:Y:S01]  /*afa0*/  FFMA R29, R17.reuse, R29, R12 ;  /* 0x0000001d111d7223 */ /* 0x040fe2000000000c */
[C-C-:B------:R-:W-:Y:S01]  /*afb0*/  FFMA R30, R17.reuse, R30, R2.reuse ;  /* 0x0000001e111e7223 */ /* 0x140fe20000000002 */
[----:B------:R-:W-:Y:S01]  /*afc0*/  FFMA R31, R17, R31, R2 ;  /* 0x0000001f111f7223 */ /* 0x000fe20000000002 */
[----:B------:R-:W-:Y:S01]  /*afd0*/  FFMA R13, R13, R16, R25 ;  /* 0x000000100d0d7223 */ /* 0x000fe20000000019 */
[----:B------:R-:W-:Y:S05]  /*afe0*/  WARPSYNC.ALL ;  /* 0x0000000000007948 */ /* 0x000fea0003800000 */
[----:B------:R-:W-:Y:S01]  /*aff0*/  F2FP.F16.F32.PACK_AB R20, R13, R20 ;  /* 0x000000140d14723e */ /* 0x000fe200000000ff */
[----:B------:R-:W-:-:S02]  /*b000*/  HADD2.F32 R13, -RZ, R5.H0_H0 ;  /* 0x20000005ff0d7230 */ /* 0x000fc40000004100 */
[C-C-:B------:R-:W-:Y:S01]  /*b010*/  FFMA R32, R17.reuse, R32, R12.reuse ;  /* 0x0000002011207223 */ /* 0x140fe2000000000c */
[C---:B------:R-:W-:Y:S01]  /*b020*/  FFMA R33, R17.reuse, R33, R12 ;  /* 0x0000002111217223 */ /* 0x040fe2000000000c */
[C-C-:B------:R-:W-:Y:S01]  /*b030*/  FFMA R34, R17.reuse, R34, R2.reuse ;  /* 0x0000002211227223 */ /* 0x140fe20000000002 */
[----:B------:R-:W-:Y:S01]  /*b040*/  FFMA R35, R17, R35, R2 ;  /* 0x0000002311237223 */ /* 0x000fe20000000002 */
[----:B------:R-:W-:Y:S01]  /*b050*/  FFMA R21, R13, R16, R26 ;  /* 0x000000100d157223 */ /* 0x000fe2000000001a */
[----:B------:R-:W-:Y:S02]  /*b060*/  HADD2.F32 R13, -RZ, R5.H1_H1 ;  /* 0x30000005ff0d7230 */ /* 0x000fe40000004100 */
[C-C-:B------:R-:W-:Y:S01]  /*b070*/  FFMA R36, R17.reuse, R36, R12.reuse ;  /* 0x0000002411247223 */ /* 0x140fe2000000000c */
[C---:B------:R-:W-:Y:S01]  /*b080*/  FFMA R37, R17.reuse, R37, R12 ;  /* 0x0000002511257223 */ /* 0x040fe2000000000c */
[C-C-:B------:R-:W-:Y:S01]  /*b090*/  FFMA R38, R17.reuse, R38, R2.reuse ;  /* 0x0000002611267223 */ /* 0x140fe20000000002 */
[----:B------:R-:W-:Y:S01]  /*b0a0*/  FFMA R39, R17, R39, R2 ;  /* 0x0000002711277223 */ /* 0x000fe20000000002 */
[----:B------:R-:W-:Y:S01]  /*b0b0*/  FFMA R13, R13, R16, R27 ;  /* 0x000000100d0d7223 */ /* 0x000fe2000000001b */
[----:B------:R-:W-:Y:S04]  /*b0c0*/  BSSY B0, `(.L_x_68) ;  /* 0x0000033000007945 */ /* 0x000fe80003800000 */
[----:B------:R-:W-:Y:S01]  /*b0d0*/  F2FP.F16.F32.PACK_AB R21, R13, R21 ;  /* 0x000000150d15723e */ /* 0x000fe200000000ff */
[----:B------:R-:W-:-:S05]  /*b0e0*/  HADD2.F32 R13, -RZ, R6.H0_H0 ;  /* 0x20000006ff0d7230 */ /* 0x000fca0000004100 */
[----:B------:R-:W-:Y:S01]  /*b0f0*/  FFMA R28, R13, R16, R28 ;  /* 0x000000100d1c7223 */ /* 0x000fe2000000001c */
[----:B------:R-:W-:-:S05]  /*b100*/  HADD2.F32 R13, -RZ, R6.H1_H1 ;  /* 0x30000006ff0d7230 */ /* 0x000fca0000004100 */
[----:B------:R-:W-:Y:S01]  /*b110*/  FFMA R22, R13, R16, R29 ;  /* 0x000000100d167223 */ /* 0x000fe2000000001d */
[----:B------:R-:W-:-:S04]  /*b120*/  HADD2.F32 R13, -RZ, R7.H0_H0 ;  /* 0x20000007ff0d7230 */ /* 0x000fc80000004100 */
[----:B------:R-:W-:Y:S01]  /*b130*/  F2FP.F16.F32.PACK_AB R22, R22, R28 ;  /* 0x0000001c1616723e */ /* 0x000fe200000000ff */
[----:B------:R-:W-:Y:S01]  /*b140*/  FFMA R23, R13, R16, R30 ;  /* 0x000000100d177223 */ /* 0x000fe2000000001e */
[----:B------:R-:W-:-:S05]  /*b150*/  HADD2.F32 R13, -RZ, R7.H1_H1 ;  /* 0x30000007ff0d7230 */ /* 0x000fca0000004100 */
[----:B------:R-:W-:-:S05]  /*b160*/  FFMA R13, R13, R16, R31 ;  /* 0x000000100d0d7223 */ /* 0x000fca000000001f */
[----:B------:R-:W-:Y:S01]  /*b170*/  F2FP.F16.F32.PACK_AB R23, R13, R23 ;  /* 0x000000170d17723e */ /* 0x000fe200000000ff */
[----:B----4-:R-:W-:-:S04]  /*b180*/  HADD2.F32 R13, -RZ, R8.H1_H1 ;  /* 0x30000008ff0d7230 */ /* 0x010fc80000004100 */
[----:B------:R1:W-:Y:S01]  /*b190*/  STSM.16.M88.4 [R15+0x2200], R20 ;  /* 0x002200140f007844 */ /* 0x0003e20000000200 */
[----:B------:R-:W-:Y:S01]  /*b1a0*/  FFMA R33, R13, R16, R33 ;  /* 0x000000100d217223 */ /* 0x000fe20000000021 */
[----:B------:R-:W-:Y:S02]  /*b1b0*/  HADD2.F32 R13, -RZ, R9.H1_H1 ;  /* 0x30000009ff0d7230 */ /* 0x000fe40000004100 */
[----:B-1----:R-:W-:-:S03]  /*b1c0*/  HADD2.F32 R20, -RZ, R8.H0_H0 ;  /* 0x20000008ff147230 */ /* 0x002fc60000004100 */
[-C--:B------:R-:W-:Y:S01]  /*b1d0*/  FFMA R21, R13, R16.reuse, R35 ;  /* 0x000000100d157223 */ /* 0x080fe20000000023 */
[--C-:B------:R-:W-:Y:S02]  /*b1e0*/  HADD2.F32 R13, -RZ, R10.reuse.H1_H1 ;  /* 0x3000000aff0d7230 */ /* 0x100fe40000004100 */
[-C--:B------:R-:W-:Y:S01]  /*b1f0*/  FFMA R32, R20, R16.reuse, R32 ;  /* 0x0000001014207223 */ /* 0x080fe20000000020 */
[----:B------:R-:W-:Y:S02]  /*b200*/  HADD2.F32 R20, -RZ, R9.H0_H0 ;  /* 0x20000009ff147230 */ /* 0x000fe40000004100 */
[-C--:B------:R-:W-:Y:S01]  /*b210*/  FFMA R22, R13, R16.reuse, R37 ;  /* 0x000000100d167223 */ /* 0x080fe20000000025 */
[----:B------:R-:W-:Y:S02]  /*b220*/  HADD2.F32 R13, -RZ, R11.H1_H1 ;  /* 0x3000000bff0d7230 */ /* 0x000fe40000004100 */
[----:B------:R-:W-:Y:S01]  /*b230*/  FFMA R34, R20, R16, R34 ;  /* 0x0000001014227223 */ /* 0x000fe20000000022 */
[----:B------:R-:W-:-:S02]  /*b240*/  HADD2.F32 R20, -RZ, R10.H0_H0 ;  /* 0x2000000aff147230 */ /* 0x000fc40000004100 */
[----:B------:R-:W-:Y:S02]  /*b250*/  FFMA R13, R13, R16, R39 ;  /* 0x000000100d0d7223 */ /* 0x000fe40000000027 */
[----:B------:R-:W-:Y:S01]  /*b260*/  F2FP.F16.F32.PACK_AB R21, R21, R34 ;  /* 0x000000221515723e */ /* 0x000fe200000000ff */
[----:B------:R-:W-:Y:S01]  /*b270*/  FFMA R36, R20, R16, R36 ;  /* 0x0000001014247223 */ /* 0x000fe20000000024 */
[----:B------:R-:W-:-:S04]  /*b280*/  HADD2.F32 R20, -RZ, R11.H0_H0 ;  /* 0x2000000bff147230 */ /* 0x000fc80000004100 */
[----:B------:R-:W-:Y:S01]  /*b290*/  F2FP.F16.F32.PACK_AB R22, R22, R36 ;  /* 0x000000241616723e */ /* 0x000fe200000000ff */
[----:B------:R-:W-:Y:S01]  /*b2a0*/  FFMA R23, R20, R16, R38 ;  /* 0x0000001014177223 */ /* 0x000fe20000000026 */
[----:B------:R-:W-:-:S04]  /*b2b0*/  F2FP.F16.F32.PACK_AB R20, R33, R32 ;  /* 0x000000202114723e */ /* 0x000fc800000000ff */
        /* <DEDUP_REMOVED lines=12> */
[----:B------:R-:W-:Y:S02]  /*b380*/  UIADD3 UR4, UR50, 0x2200, URZ ;  /* 0x0000220032047890 */ /* 0x000fe4000fffe03f */
[----:B------:R-:W-:Y:S01]  /*b390*/  UIADD3.X UR9, URZ, UR61, URZ, UP0, !UPT ;  /* 0x0000003d3f097290 */ /* 0x000fe200087fe43f */
[----:B------:R-:W-:Y:S01]  /*b3a0*/  UMOV UR5, UR41 ;  /* 0x0000002900057c82 */ /* 0x000fe20008000000 */
[----:B------:R-:W-:-:S07]  /*b3b0*/  UMOV UR7, UR43 ;  /* 0x0000002b00077c82 */ /* 0x000fce0008000000 */
[----:B------:R2:W-:Y:S01]  /*b3c0*/  UTMASTG.3D [UR4], [UR8] ;  /* 0x00000004080073b5 */ /* 0x0005e20008010000 */
[----:B------:R0:W-:Y:S01]  /*b3d0*/  UTMACMDFLUSH ;  /* 0x00000000000079b7 */ /* 0x0001e20000000000 */
[----:B--2---:R-:W-:-:S04]  /*b3e0*/  DEPBAR.LE SB0, 0x1 ;  /* 0x000080400000791a */ /* 0x004fc80000000000 */
.L_x_69:
[----:B------:R-:W-:Y:S05]  /*b3f0*/  BSYNC B0 ;  /* 0x0000000000007941 */ /* 0x000fea0003800000 */
.L_x_68:
[----:B------:R-:W-:Y:S01]  /*b400*/  IADD3 R30, R15, 0x2200, RZ ;  /* 0x000022000f1e7810 */ /* 0x000fe20007ffe0ff */
[----:B------:R-:W-:Y:S03]  /*b410*/  BAR.SYNC.DEFER_BLOCKING 0x1, 0x100 ;  /* 0x0044000000007b1d */ /* 0x000fe60000010000 */
[----:B------:R-:W-:-:S03]  /*b420*/  LEA R30, R18, R30, 0x1 ;  /* 0x0000001e121e7211 */ /* 0x000fc600078e08ff */
[----:B------:R-:W-:Y:S04]  /*b430*/  BSSY B0, `(.L_x_70) ;  /* 0x000000a000007945 */ /* 0x000fe80003800000 */
[----:B------:R-:W-:Y:S05]  /*b440*/  @!P0 BRA `(.L_x_71) ;  /* 0x0000000000208947 */ /* 0x000fea0003800000 */
[----:B------:R-:W-:-:S06]  /*b450*/  UISETP.NE.AND UP0, UPT, UR48, 0x3, UPT ;  /* 0x000000033000788c */ /* 0x000fcc000bf05270 */
[----:B------:R-:W-:-:S13]  /*b460*/  PLOP3.LUT P3, PT, PT, PT, UP0, 0x80, 0x0 ;  /* 0x000000000000781c */ /* 0x000fda0003f6f008 */
[----:B------:R-:W-:Y:S05]  /*b470*/  @!P3 BRA `(.L_x_72) ;  /* 0x000000000004b947 */ /* 0x000fea0003800000 */
[----:B------:R-:W-:Y:S01]  /*b480*/  BPT.TRAP 0x1 ;  /* 0x000000040000795c */ /* 0x000fe20000300000 */
.L_x_72:
[----:B------:R-:W-:-:S04]  /*b490*/  ULEA UR4, UR52, UR50, 0x3 ;  /* 0x0000003234047291 */ /* 0x000fc8000f8e183f */
[----:B------:R-:W-:-:S04]  /*b4a0*/  UIADD3 UR4, UR4, 0x50, URZ ;  /* 0x0000005004047890 */ /* 0x000fc8000fffe03f */
[----:B------:R-:W-:-:S09]  /*b4b0*/  UPRMT UR4, UR49, 0x654, UR4 ;  /* 0x0000065431047896 */ /* 0x000fd20008000004 */
[----:B------:R-:W-:Y:S03]  /*b4c0*/  SYNCS.ARRIVE.TRANS64.RED.A1T0 RZ, [UR4], RZ ;  /* 0x000000ffffff79a7 */ /* 0x000fe60008100404 */
.L_x_71:
[----:B------:R-:W-:Y:S05]  /*b4d0*/  BSYNC B0 ;  /* 0x0000000000007941 */ /* 0x000fea0003800000 */
.L_x_70:
[----:B------:R-:W-:Y:S01]  /*b4e0*/  UIADD3 UR52, UR52, 0x1, URZ ;  /* 0x0000000134347890 */ /* 0x000fe2000fffe03f */
[----:B------:R-:W-:Y:S01]  /*b4f0*/  BSSY B0, `(.L_x_73) ;  /* 0x0000018000007945 */ /* 0x000fe20003800000 */
[----:B------:R-:W-:Y:S02]  /*b500*/  IMAD.MOV.U32 R13, RZ, RZ, RZ ;  /* 0x000000ffff0d7224 */ /* 0x000fe400078e00ff */
[----:B------:R-:W-:-:S04]  /*b510*/  UISETP.NE.AND UP0, UPT, UR52, 0x4, UPT ;  /* 0x000000043400788c */ /* 0x000fc8000bf05270 */
[----:B------:R-:W-:Y:S01]  /*b520*/  USEL UR52, UR52, URZ, UP0 ;  /* 0x0000003f34347287 */ /* 0x000fe20008000000 */
[----:B------:R-:W-:Y:S11]  /*b530*/  @!P0 BRA `(.L_x_74) ;  /* 0x00000000004c8947 */ /* 0x000ff60003800000 */
[----:B------:R-:W-:-:S06]  /*b540*/  UISETP.NE.AND UP0, UPT, UR48, 0x3, UPT ;  /* 0x000000033000788c */ /* 0x000fcc000bf05270 */
[----:B------:R-:W-:-:S13]  /*b550*/  PLOP3.LUT P3, PT, PT, PT, UP0, 0x80, 0x0 ;  /* 0x000000000000781c */ /* 0x000fda0003f6f008 */
[----:B------:R-:W-:Y:S05]  /*b560*/  @!P3 BRA `(.L_x_75) ;  /* 0x000000000004b947 */ /* 0x000fea0003800000 */
[----:B------:R-:W-:Y:S01]  /*b570*/  BPT.TRAP 0x1 ;  /* 0x000000040000795c */ /* 0x000fe20000300000 */
.L_x_75:
[----:B------:R-:W-:Y:S01]  /*b580*/  LEA R13, R3, UR50, 0x3 ;  /* 0x00000032030d7c11 */ /* 0x000fe2000f8e18ff */
[----:B------:R-:W-:Y:S01]  /*b590*/  BSSY B1, `(.L_x_76) ;  /* 0x0000004000017945 */ /* 0x000fe20003800000 */
[----:B-1----:R-:W-:-:S04]  /*b5a0*/  SHF.L.U32 R20, RZ, 0x1f, RZ ;  /* 0x0000001fff147819 */ /* 0x002fc800000006ff */
[----:B------:R-:W1:Y:S02]  /*b5b0*/  SYNCS.PHASECHK.TRANS64.TRYWAIT P3, [R13+URZ+0x30], R20 ;  /* 0x000030140d0075a7 */ /* 0x000e64000806017f */
[----:B-1----:R-:W-:Y:S05]  /*b5c0*/  @!P3 BRA `(.L_x_77) ;  /* 0x000000b00050b947 */ /* 0x002fea0003800000 */
.L_x_362:
[----:B------:R-:W-:Y:S05]  /*b5d0*/  BSYNC B1 ;  /* 0x0000000000017941 */ /* 0x000fea0003800000 */
.L_x_76:
[C---:B-1----:R-:W-:Y:S01]  /*b5e0*/  @!P2 LEA R13, R3.reuse, R19, 0xd ;  /* 0x00000013030da211 */ /* 0x042fe200078e68ff */
[----:B------:R-:W-:Y:S01]  /*b5f0*/  VIADD R3, R3, 0x1 ;  /* 0x0000000103037836 */ /* 0x000fe20000000000 */
[----:B------:R-:W-:Y:S05]  /*b600*/  @!P2 WARPSYNC.ALL ;  /* 0x000000000000a948 */ /* 0x000fea0003800000 */
[----:B------:R1:W2:Y:S01]  /*b610*/  @!P2 LDSM.16.M88.4 R4, [R13] ;  /* 0x000000000d04a83b */ /* 0x0002a20000000200 */
[----:B------:R-:W-:-:S04]  /*b620*/  ISETP.NE.AND P3, PT, R3, 0x4, PT ;  /* 0x000000040300780c */ /* 0x000fc80003f65270 */
[----:B------:R-:W-:Y:S02]  /*b630*/  SEL R3, R3, RZ, P3 ;  /* 0x000000ff03037207 */ /* 0x000fe40001800000 */
[----:B-1----:R-:W-:-:S05]  /*b640*/  @!P2 LEA R13, R18, R13, 0x1 ;  /* 0x0000000d120da211 */ /* 0x002fca00078e08ff */
[----:B------:R1:W3:Y:S02]  /*b650*/  @!P2 LDSM.16.M88.4 R8, [R13] ;  /* 0x000000000d08a83b */ /* 0x0002e40000000200 */
[----:B-1----:R-:W-:-:S07]  /*b660*/  SEL R13, RZ, 0x1, P3 ;  /* 0x00000001ff0d7807 */ /* 0x002fce0001800000 */
.L_x_74:
[----:B------:R-:W-:Y:S05]  /*b670*/  BSYNC B0 ;  /* 0x0000000000007941 */ /* 0x000fea0003800000 */
.L_x_73:
[----:B-1----:R-:W4:Y:S04]  /*b680*/  LDL.LU R20, [R1+0x40] ;  /* 0x0000400001147983 */ /* 0x002f280000300800 */
[----:B------:R-:W5:Y:S04]  /*b690*/  LDL.LU R38, [R1+0x44] ;  /* 0x0000440001267983 */ /* 0x000f680000300800 */
[----:B------:R-:W3:Y:S04]  /*b6a0*/  LDL.LU R23, [R1+0x48] ;  /* 0x0000480001177983 */ /* 0x000ee80000300800 */
        /* <DEDUP_REMOVED lines=12> */
[----:B------:R-:W3:Y:S01]  /*b770*/  LDL.LU R32, [R1+0x7c] ;  /* 0x00007c0001207983 */ /* 0x000ee20000300800 */
[----:B------:R-:W-:Y:S05]  /*b780*/  WARPSYNC.ALL ;  /* 0x0000000000007948 */ /* 0x000fea0003800000 */
[----:B------:R-:W-:Y:S01]  /*b790*/  BSSY B0, `(.L_x_78) ;  /* 0x000004c000007945 */ /* 0x000fe20003800000 */
[----:B----4-:R-:W-:Y:S01]  /*b7a0*/  FFMA R21, R17, R20, R0 ;  /* 0x0000001411157223 */ /* 0x010fe20000000000 */
[----:B--2---:R-:W-:-:S05]  /*b7b0*/  HADD2.F32 R20, -RZ, R4.H0_H0 ;  /* 0x20000004ff147230 */ /* 0x004fca0000004100 */
[----:B------:R-:W-:Y:S01]  /*b7c0*/  FFMA R22, R20, R16, R21 ;  /* 0x0000001014167223 */ /* 0x000fe20000000015 */
[----:B------:R-:W-:Y:S02]  /*b7d0*/  HADD2.F32 R20, -RZ, R4.H1_H1 ;  /* 0x30000004ff147230 */ /* 0x000fe40000004100 */
[----:B-----5:R-:W-:-:S04]  /*b7e0*/  FFMA R21, R17, R38, R0 ;  /* 0x0000002611157223 */ /* 0x020fc80000000000 */
[----:B------:R-:W-:Y:S01]  /*b7f0*/  FFMA R20, R20, R16, R21 ;  /* 0x0000001014147223 */ /* 0x000fe20000000015 */
[----:B------:R-:W-:-:S04]  /*b800*/  HADD2.F32 R21, -RZ, R5.H0_H0 ;  /* 0x20000005ff157230 */ /* 0x000fc80000004100 */
[----:B------:R-:W-:Y:S01]  /*b810*/  F2FP.F16.F32.PACK_AB R20, R20, R22 ;  /* 0x000000161414723e */ /* 0x000fe200000000ff */
[----:B---3--:R-:W-:-:S04]  /*b820*/  FFMA R22, R17, R23, R14 ;  /* 0x0000001711167223 */ /* 0x008fc8000000000e */
[----:B------:R-:W-:Y:S01]  /*b830*/  FFMA R23, R21, R16, R22 ;  /* 0x0000001015177223 */ /* 0x000fe20000000016 */
[----:B------:R-:W-:Y:S02]  /*b840*/  HADD2.F32 R21, -RZ, R5.H1_H1 ;  /* 0x30000005ff157230 */ /* 0x000fe40000004100 */
[----:B------:R-:W-:-:S04]  /*b850*/  FFMA R22, R17, R37, R14 ;  /* 0x0000002511167223 */ /* 0x000fc8000000000e */
[----:B------:R-:W-:Y:S01]  /*b860*/  FFMA R21, R21, R16, R22 ;  /* 0x0000001015157223 */ /* 0x000fe20000000016 */
[----:B------:R-:W-:-:S04]  /*b870*/  HADD2.F32 R22, -RZ, R6.H0_H0 ;  /* 0x20000006ff167230 */ /* 0x000fc80000004100 */
[----:B------:R-:W-:Y:S01]  /*b880*/  F2FP.F16.F32.PACK_AB R21, R21, R23 ;  /* 0x000000171515723e */ /* 0x000fe200000000ff */
[----:B------:R-:W-:-:S04]  /*b890*/  FFMA R23, R17, R26, R0 ;  /* 0x0000001a11177223 */ /* 0x000fc80000000000 */
[----:B------:R-:W-:Y:S01]  /*b8a0*/  FFMA R26, R22, R16, R23 ;  /* 0x00000010161a7223 */ /* 0x000fe20000000017 */
[----:B------:R-:W-:Y:S02]  /*b8b0*/  HADD2.F32 R22, -RZ, R6.H1_H1 ;  /* 0x30000006ff167230 */ /* 0x000fe40000004100 */
[----:B------:R-:W-:-:S04]  /*b8c0*/  FFMA R23, R17, R25, R0 ;  /* 0x0000001911177223 */ /* 0x000fc80000000000 */
[----:B------:R-:W-:Y:S01]  /*b8d0*/  FFMA R25, R22, R16, R23 ;  /* 0x0000001016197223 */ /* 0x000fe20000000017 */
[----:B------:R-:W-:Y:S02]  /*b8e0*/  HADD2.F32 R22, -RZ, R7.H0_H0 ;  /* 0x20000007ff167230 */ /* 0x000fe40000004100 */
[----:B------:R-:W-:-:S04]  /*b8f0*/  FFMA R23, R17, R24, R14 ;  /* 0x0000001811177223 */ /* 0x000fc8000000000e */
[----:B------:R-:W-:Y:S01]  /*b900*/  FFMA R24, R22, R16, R23 ;  /* 0x0000001016187223 */ /* 0x000fe20000000017 */
[----:B------:R-:W-:Y:S02]  /*b910*/  HADD2.F32 R22, -RZ, R7.H1_H1 ;  /* 0x30000007ff167230 */ /* 0x000fe40000004100 */
[----:B------:R-:W-:-:S04]  /*b920*/  FFMA R23, R17, R36, R14 ;  /* 0x0000002411177223 */ /* 0x000fc8000000000e */
[----:B------:R-:W-:Y:S01]  /*b930*/  FFMA R23, R22, R16, R23 ;  /* 0x0000001016177223 */ /* 0x000fe20000000017 */
[----:B------:R-:W-:-:S04]  /*b940*/  F2FP.F16.F32.PACK_AB R22, R25, R26 ;  /* 0x0000001a1916723e */ /* 0x000fc800000000ff */
[----:B------:R-:W-:-:S05]  /*b950*/  F2FP.F16.F32.PACK_AB R23, R23, R24 ;  /* 0x000000181717723e */ /* 0x000fca00000000ff */
[----:B------:R1:W-:Y:S02]  /*b960*/  STSM.16.M88.4 [R15+0x4200], R20 ;  /* 0x004200140f007844 */ /* 0x0003e40000000200 */
[--C-:B-1----:R-:W-:Y:S02]  /*b970*/  HADD2.F32 R21, -RZ, R8.reuse.H0_H0 ;  /* 0x20000008ff157230 */ /* 0x102fe40000004100 */
[C-C-:B------:R-:W-:Y:S01]  /*b980*/  FFMA R23, R17.reuse, R31, R0.reuse ;  /* 0x0000001f11177223 */ /* 0x140fe20000000000 */
[----:B------:R-:W-:Y:S02]  /*b990*/  HADD2.F32 R20, -RZ, R8.H1_H1 ;  /* 0x30000008ff147230 */ /* 0x000fe40000004100 */
[----:B------:R-:W-:Y:S01]  /*b9a0*/  FFMA R22, R17, R29, R0 ;  /* 0x0000001d11167223 */ /* 0x000fe20000000000 */
[-C--:B------:R-:W-:Y:S01]  /*b9b0*/  FFMA R31, R21, R16.reuse, R23 ;  /* 0x00000010151f7223 */ /* 0x080fe20000000017 */
[--C-:B------:R-:W-:Y:S02]  /*b9c0*/  HADD2.F32 R21, -RZ, R9.reuse.H0_H0 ;  /* 0x20000009ff157230 */ /* 0x100fe40000004100 */
[----:B------:R-:W-:Y:S01]  /*b9d0*/  FFMA R29, R20, R16, R22 ;  /* 0x00000010141d7223 */ /* 0x000fe20000000016 */
[----:B------:R-:W-:Y:S01]  /*b9e0*/  FFMA R23, R17, R28, R14 ;  /* 0x0000001c11177223 */ /* 0x000fe2000000000e */
[----:B------:R-:W-:-:S02]  /*b9f0*/  HADD2.F32 R20, -RZ, R9.H1_H1 ;  /* 0x30000009ff147230 */ /* 0x000fc40000004100 */
[----:B------:R-:W-:Y:S01]  /*ba00*/  FFMA R22, R17, R27, R14 ;  /* 0x0000001b11167223 */ /* 0x000fe2000000000e */
[-C--:B------:R-:W-:Y:S01]  /*ba10*/  FFMA R28, R21, R16.reuse, R23 ;  /* 0x00000010151c7223 */ /* 0x080fe20000000017 */
[--C-:B------:R-:W-:Y:S02]  /*ba20*/  HADD2.F32 R21, -RZ, R10.reuse.H0_H0 ;  /* 0x2000000aff157230 */ /* 0x100fe40000004100 */
[----:B------:R-:W-:Y:S01]  /*ba30*/  FFMA R27, R20, R16, R22 ;  /* 0x00000010141b7223 */ /* 0x000fe20000000016 */
[C-C-:B------:R-:W-:Y:S01]  /*ba40*/  FFMA R23, R17.reuse, R35, R0.reuse ;  /* 0x0000002311177223 */ /* 0x140fe20000000000 */
[----:B------:R-:W-:Y:S02]  /*ba50*/  HADD2.F32 R20, -RZ, R10.H1_H1 ;  /* 0x3000000aff147230 */ /* 0x000fe40000004100 */
[----:B------:R-:W-:Y:S01]  /*ba60*/  FFMA R22, R17, R34, R0 ;  /* 0x0000002211167223 */ /* 0x000fe20000000000 */
[----:B------:R-:W-:Y:S01]  /*ba70*/  FFMA R26, R21, R16, R23 ;  /* 0x00000010151a7223 */ /* 0x000fe20000000017 */
[----:B------:R-:W-:-:S02]  /*ba80*/  HADD2.F32 R21, -RZ, R11.H0_H0 ;  /* 0x2000000bff157230 */ /* 0x000fc40000004100 */
[----:B------:R-:W-:Y:S01]  /*ba90*/  FFMA R25, R20, R16, R22 ;  /* 0x0000001014197223 */ /* 0x000fe20000000016 */
[C-C-:B------:R-:W-:Y:S01]  /*baa0*/  FFMA R23, R17.reuse, R33, R14.reuse ;  /* 0x0000002111177223 */ /* 0x140fe2000000000e */
[----:B------:R-:W-:Y:S02]  /*bab0*/  HADD2.F32 R20, -RZ, R11.H1_H1 ;  /* 0x3000000bff147230 */ /* 0x000fe40000004100 */
[----:B------:R-:W-:Y:S01]  /*bac0*/  FFMA R22, R17, R32, R14 ;  /* 0x0000002011167223 */ /* 0x000fe2000000000e */
[----:B------:R-:W-:Y:S01]  /*bad0*/  FFMA R24, R21, R16, R23 ;  /* 0x0000001015187223 */ /* 0x000fe20000000017 */
[----:B------:R-:W-:Y:S02]  /*bae0*/  F2FP.F16.F32.PACK_AB R21, R27, R28 ;  /* 0x0000001c1b15723e */ /* 0x000fe400000000ff */
[----:B------:R-:W-:Y:S01]  /*baf0*/  FFMA R23, R20, R16, R22 ;  /* 0x0000001014177223 */ /* 0x000fe20000000016 */
[----:B------:R-:W-:Y:S02]  /*bb00*/  F2FP.F16.F32.PACK_AB R20, R29, R31 ;  /* 0x0000001f1d14723e */ /* 0x000fe400000000ff */
[----:B------:R-:W-:-:S02]  /*bb10*/  F2FP.F16.F32.PACK_AB R22, R25, R26 ;  /* 0x0000001a1916723e */ /* 0x000fc400000000ff */
        /* <DEDUP_REMOVED lines=19> */
.L_x_79:
[----:B------:R-:W-:Y:S05]  /*bc50*/  BSYNC B0 ;  /* 0x0000000000007941 */ /* 0x000fea0003800000 */
.L_x_78:
        /* <DEDUP_REMOVED lines=9> */
.L_x_82:
[----:B------:R-:W-:-:S04]  /*bcf0*/  ULEA UR4, UR52, UR50, 0x3 ;  /* 0x0000003234047291 */ /* 0x000fc8000f8e183f */
[----:B------:R-:W-:-:S04]  /*bd00*/  UIADD3 UR4, UR4, 0x50, URZ ;  /* 0x0000005004047890 */ /* 0x000fc8000fffe03f */
[----:B------:R-:W-:-:S09]  /*bd10*/  UPRMT UR4, UR49, 0x654, UR4 ;  /* 0x0000065431047896 */ /* 0x000fd20008000004 */
[----:B------:R-:W-:Y:S03]  /*bd20*/  SYNCS.ARRIVE.TRANS64.RED.A1T0 RZ, [UR4], RZ ;  /* 0x000000ffffff79a7 */ /* 0x000fe60008100404 */
.L_x_81:
[----:B------:R-:W-:Y:S05]  /*bd30*/  BSYNC B0 ;  /* 0x0000000000007941 */ /* 0x000fea0003800000 */
.L_x_80:
[----:B------:R-:W-:Y:S01]  /*bd40*/  UIADD3 UR4, UR52, 0x1, URZ ;  /* 0x0000000134047890 */ /* 0x000fe2000fffe03f */
[----:B------:R-:W-:Y:S03]  /*bd50*/  BSSY B0, `(.L_x_83) ;  /* 0x0000018000007945 */ /* 0x000fe60003800000 */
[----:B------:R-:W-:-:S04]  /*bd60*/  UISETP.NE.AND UP0, UPT, UR4, 0x4, UPT ;  /* 0x000000040400788c */ /* 0x000fc8000bf05270 */
[----:B------:R-:W-:Y:S01]  /*bd70*/  USEL UR8, UR4, URZ, UP0 ;  /* 0x0000003f04087287 */ /* 0x000fe20008000000 */
[----:B------:R-:W-:Y:S11]  /*bd80*/  @!P0 BRA `(.L_x_84) ;  /* 0x0000000000508947 */ /* 0x000ff60003800000 */
[----:B------:R-:W-:-:S06]  /*bd90*/  UISETP.NE.AND UP0, UPT, UR48, 0x3, UPT ;  /* 0x000000033000788c */ /* 0x000fcc000bf05270 */
[----:B------:R-:W-:-:S13]  /*bda0*/  PLOP3.LUT P3, PT, PT, PT, UP0, 0x80, 0x0 ;  /* 0x000000000000781c */ /* 0x000fda0003f6f008 */
[----:B------:R-:W-:Y:S05]  /*bdb0*/  @!P3 BRA `(.L_x_85) ;  /* 0x000000000004b947 */ /* 0x000fea0003800000 */
[----:B------:R-:W-:Y:S01]  /*bdc0*/  BPT.TRAP 0x1 ;  /* 0x000000040000795c */ /* 0x000fe20000300000 */
.L_x_85:
[----:B-1----:R-:W-:Y:S01]  /*bdd0*/  LEA R20, R3, UR50, 0x3 ;  /* 0x0000003203147c11 */ /* 0x002fe2000f8e18ff */
[----:B------:R-:W-:Y:S01]  /*bde0*/  BSSY B1, `(.L_x_86) ;  /* 0x0000004000017945 */ /* 0x000fe20003800000 */
[----:B------:R-:W-:-:S04]  /*bdf0*/  SHF.L.U32 R21, R13, 0x1f, RZ ;  /* 0x0000001f0d157819 */ /* 0x000fc800000006ff */
[----:B------:R-:W1:Y:S02]  /*be00*/  SYNCS.PHASECHK.TRANS64.TRYWAIT P3, [R20+URZ+0x30], R21 ;  /* 0x00003015140075a7 */ /* 0x000e64000806017f */
[----:B-1----:R-:W-:Y:S05]  /*be10*/  @!P3 BRA `(.L_x_87) ;  /* 0x000000a80050b947 */ /* 0x002fea0003800000 */
.L_x_363:
[----:B------:R-:W-:Y:S05]  /*be20*/  BSYNC B1 ;  /* 0x0000000000017941 */ /* 0x000fea0003800000 */
.L_x_86:
[C---:B-1----:R-:W-:Y:S01]  /*be30*/  @!P2 IMAD R20, R3.reuse, 0x2000, R19 ;  /* 0x000020000314a824 */ /* 0x042fe200078e0213 */
[----:B------:R-:W-:Y:S05]  /*be40*/  @!P2 WARPSYNC.ALL ;  /* 0x000000000000a948 */ /* 0x000fea0003800000 */
[----:B------:R-:W-:Y:S01]  /*be50*/  IADD3 R3, R3, 0x1, RZ ;  /* 0x0000000103037810 */ /* 0x000fe20007ffe0ff */
[----:B------:R1:W2:Y:S03]  /*be60*/  @!P2 LDSM.16.M88.4 R4, [R20] ;  /* 0x000000001404a83b */ /* 0x0002a60000000200 */
[----:B------:R-:W-:-:S04]  /*be70*/  ISETP.NE.AND P3, PT, R3, 0x4, PT ;  /* 0x000000040300780c */ /* 0x000fc80003f65270 */
[----:B------:R-:W-:Y:S02]  /*be80*/  SEL R3, R3, RZ, P3 ;  /* 0x000000ff03037207 */ /* 0x000fe40001800000 */
[----:B-1----:R-:W-:-:S05]  /*be90*/  @!P2 LEA R20, R18, R20, 0x1 ;  /* 0x000000141214a211 */ /* 0x002fca00078e08ff */
[----:B------:R1:W3:Y:S02]  /*bea0*/  @!P2 LDSM.16.M88.4 R8, [R20] ;  /* 0x000000001408a83b */ /* 0x0002e40000000200 */
[----:B-1----:R-:W-:-:S04]  /*beb0*/  SEL R20, RZ, 0x1, P3 ;  /* 0x00000001ff147807 */ /* 0x002fc80001800000 */
[----:B------:R-:W-:-:S07]  /*bec0*/  LOP3.LUT R13, R13, R20, RZ, 0x3c, !PT ;  /* 0x000000140d0d7212 */ /* 0x000fce00078e3cff */
.L_x_84:
[----:B------:R-:W-:Y:S05]  /*bed0*/  BSYNC B0 ;  /* 0x0000000000007941 */ /* 0x000fea0003800000 */
.L_x_83:
[----:B-12---:R-:W-:Y:S02]  /*bee0*/  HADD2.F32 R22, -RZ, R6.H0_H0 ;  /* 0x20000006ff167230 */ /* 0x006fe40000004100 */
[C-C-:B------:R-:W-:Y:S01]  /*bef0*/  FFMA R44, R17.reuse, R44, R12.reuse ;  /* 0x0000002c112c7223 */ /* 0x140fe2000000000c */
[----:B------:R-:W-:Y:S02]  /*bf00*/  HADD2.F32 R20, -RZ, R4.H0_H0 ;  /* 0x20000004ff147230 */ /* 0x000fe40000004100 */
[C---:B------:R-:W-:Y:S01]  /*bf10*/  FFMA R40, R17.reuse, R40, R12 ;  /* 0x0000002811287223 */ /* 0x040fe2000000000c */
[----:B------:R-:W-:Y:S02]  /*bf20*/  HADD2.F32 R21, -RZ, R5.H0_H0 ;  /* 0x20000005ff157230 */ /* 0x000fe40000004100 */
[----:B------:R-:W-:Y:S01]  /*bf30*/  FFMA R44, R22, R16, R44 ;  /* 0x00000010162c7223 */ /* 0x000fe2000000002c */
[----:B------:R-:W-:Y:S02]  /*bf40*/  HADD2.F32 R22, -RZ, R6.H1_H1 ;  /* 0x30000006ff167230 */ /* 0x000fe40000004100 */
[C---:B------:R-:W-:Y:S01]  /*bf50*/  FFMA R42, R17.reuse, R42, R2 ;  /* 0x0000002a112a7223 */ /* 0x040fe20000000002 */
[----:B------:R-:W-:Y:S01]  /*bf60*/  FFMA R45, R17, R45, R12 ;  /* 0x0000002d112d7223 */ /* 0x000fe2000000000c */
[----:B------:R-:W-:Y:S01]  /*bf70*/  FFMA R40, R20, R16, R40 ;  /* 0x0000001014287223 */ /* 0x000fe20000000028 */
[----:B------:R-:W-:-:S02]  /*bf80*/  HADD2.F32 R20, -RZ, R4.H1_H1 ;  /* 0x30000004ff147230 */ /* 0x000fc40000004100 */
[-C--:B------:R-:W-:Y:S01]  /*bf90*/  FFMA R42, R21, R16.reuse, R42 ;  /* 0x00000010152a7223 */ /* 0x080fe2000000002a */
[----:B------:R-:W-:Y:S01]  /*bfa0*/  FFMA R45, R22, R16, R45 ;  /* 0x00000010162d7223 */ /* 0x000fe2000000002d */
[----:B------:R-:W-:Y:S02]  /*bfb0*/  HADD2.F32 R21, -RZ, R5.H1_H1 ;  /* 0x30000005ff157230 */ /* 0x000fe40000004100 */
[C---:B------:R-:W-:Y:S01]  /*bfc0*/  FFMA R41, R17.reuse, R41, R12 ;  /* 0x0000002911297223 */ /* 0x040fe2000000000c */
[--C-:B------:R-:W-:Y:S02]  /*bfd0*/  HADD2.F32 R22, -RZ, R7.reuse.H0_H0 ;  /* 0x20000007ff167230 */ /* 0x100fe40000004100 */
[C-C-:B------:R-:W-:Y:S01]  /*bfe0*/  FFMA R43, R17.reuse, R43, R2.reuse ;  /* 0x0000002b112b7223 */ /* 0x140fe20000000002 */
[----:B------:R-:W-:Y:S02]  /*bff0*/  HADD2.F32 R23, -RZ, R7.H1_H1 ;  /* 0x30000007ff177230 */ /* 0x000fe40000004100 */
[C-C-:B------:R-:W-:Y:S01]  /*c000*/  FFMA R46, R17.reuse, R46, R2.reuse ;  /* 0x0000002e112e7223 */ /* 0x140fe20000000002 */
[----:B------:R-:W-:Y:S01]  /*c010*/  FFMA R47, R17, R47, R2 ;  /* 0x0000002f112f7223 */ /* 0x000fe20000000002 */
[-C--:B------:R-:W-:Y:S01]  /*c020*/  FFMA R20, R20, R16.reuse, R41 ;  /* 0x0000001014147223 */ /* 0x080fe20000000029 */
[-C--:B------:R-:W-:Y:S01]  /*c030*/  FFMA R21, R21, R16.reuse, R43 ;  /* 0x0000001015157223 */ /* 0x080fe2000000002b */
[-C--:B------:R-:W-:Y:S01]  /*c040*/  FFMA R46, R22, R16.reuse, R46 ;  /* 0x00000010162e7223 */ /* 0x080fe2000000002e */
[----:B------:R-:W-:Y:S01]  /*c050*/  FFMA R23, R23, R16, R47 ;  /* 0x0000001017177223 */ /* 0x000fe2000000002f */
[----:B------:R-:W-:Y:S01]  /*c060*/  F2FP.F16.F32.PACK_AB R22, R45, R44 ;  /* 0x0000002c2d16723e */ /* 0x000fe200000000ff */
[----:B------:R-:W-:Y:S05]  /*c070*/  WARPSYNC.ALL ;  /* 0x0000000000007948 */ /* 0x000fea0003800000 */
[----:B------:R-:W-:Y:S01]  /*c080*/  F2FP.F16.F32.PACK_AB R20, R20, R40 ;  /* 0x000000281414723e */ /* 0x000fe200000000ff */
[--C-:B---3--:R-:W-:Y:S01]  /*c090*/  HADD2.F32 R25, -RZ, R9.reuse.H0_H0 ;  /* 0x20000009ff197230 */ /* 0x108fe20000004100 */
[----:B------:R-:W-:Y:S01]  /*c0a0*/  F2FP.F16.F32.PACK_AB R21, R21, R42 ;  /* 0x0000002a1515723e */ /* 0x000fe200000000ff */
[----:B------:R-:W-:Y:S01]  /*c0b0*/  HADD2.F32 R24, -RZ, R9.H1_H1 ;  /* 0x30000009ff187230 */ /* 0x000fe20000004100 */
[----:B------:R-:W-:Y:S01]  /*c0c0*/  F2FP.F16.F32.PACK_AB R23, R23, R46 ;  /* 0x0000002e1717723e */ /* 0x000fe200000000ff */
[--C-:B------:R-:W-:Y:S01]  /*c0d0*/  HADD2.F32 R27, -RZ, R10.reuse.H0_H0 ;  /* 0x2000000aff1b7230 */ /* 0x100fe20000004100 */
[----:B------:R-:W-:Y:S01]  /*c0e0*/  BSSY B0, `(.L_x_88) ;  /* 0x000002d000007945 */ /* 0x000fe20003800000 */
[----:B------:R-:W-:-:S02]  /*c0f0*/  HADD2.F32 R26, -RZ, R10.H1_H1 ;  /* 0x3000000aff1a7230 */ /* 0x000fc40000004100 */
[----:B------:R1:W-:Y:S01]  /*c100*/  STSM.16.M88.4 [R15+0x6200], R20 ;  /* 0x006200140f007844 */ /* 0x0003e20000000200 */
[--C-:B------:R-:W-:Y:S02]  /*c110*/  HADD2.F32 R31, -RZ, R11.reuse.H0_H0 ;  /* 0x2000000bff1f7230 */ /* 0x100fe40000004100 */
[----:B------:R-:W-:Y:S02]  /*c120*/  HADD2.F32 R28, -RZ, R11.H1_H1 ;  /* 0x3000000bff1c7230 */ /* 0x000fe40000004100 */
[--C-:B-1----:R-:W-:Y:S02]  /*c130*/  HADD2.F32 R23, -RZ, R8.reuse.H0_H0 ;  /* 0x20000008ff177230 */ /* 0x102fe40000004100 */
[C-C-:B------:R-:W-:Y:S01]  /*c140*/  FFMA R21, R17.reuse, R48, R12.reuse ;  /* 0x0000003011157223 */ /* 0x140fe2000000000c */
[----:B------:R-:W-:Y:S02]  /*c150*/  HADD2.F32 R22, -RZ, R8.H1_H1 ;  /* 0x30000008ff167230 */ /* 0x000fe40000004100 */
[----:B------:R-:W-:Y:S01]  /*c160*/  FFMA R20, R17, R49, R12 ;  /* 0x0000003111147223 */ /* 0x000fe2000000000c */
[----:B------:R-:W-:Y:S01]  /*c170*/  FFMA R21, R23, R16, R21 ;  /* 0x0000001017157223 */ /* 0x000fe20000000015 */
[----:B------:R-:W-:-:S02]  /*c180*/  FFMA R23, R17, R50, R2 ;  /* 0x0000003211177223 */ /* 0x000fc40000000002 */
[-C--:B------:R-:W-:Y:S01]  /*c190*/  FFMA R20, R22, R16.reuse, R20 ;  /* 0x0000001016147223 */ /* 0x080fe20000000014 */
[----:B------:R-:W-:Y:S01]  /*c1a0*/  FFMA R22, R17, R51, R2 ;  /* 0x0000003311167223 */ /* 0x000fe20000000002 */
[----:B------:R-:W-:Y:S01]  /*c1b0*/  FFMA R23, R25, R16, R23 ;  /* 0x0000001019177223 */ /* 0x000fe20000000017 */
[C---:B------:R-:W-:Y:S02]  /*c1c0*/  FFMA R25, R17.reuse, R52, R12 ;  /* 0x0000003411197223 */ /* 0x040fe4000000000c */
[-C--:B------:R-:W-:Y:S01]  /*c1d0*/  FFMA R22, R24, R16.reuse, R22 ;  /* 0x0000001018167223 */ /* 0x080fe20000000016 */
[----:B------:R-:W-:Y:S01]  /*c1e0*/  FFMA R24, R17, R53, R12 ;  /* 0x0000003511187223 */ /* 0x000fe2000000000c */
[----:B------:R-:W-:Y:S01]  /*c1f0*/  F2FP.F16.F32.PACK_AB R20, R20, R21 ;  /* 0x000000151414723e */ /* 0x000fe200000000ff */
[-C--:B------:R-:W-:Y:S01]  /*c200*/  FFMA R25, R27, R16.reuse, R25 ;  /* 0x000000101b197223 */ /* 0x080fe20000000019 */
[C---:B------:R-:W-:Y:S01]  /*c210*/  FFMA R27, R17.reuse, R55, R2 ;  /* 0x00000037111b7223 */ /* 0x040fe20000000002 */
[----:B------:R-:W-:Y:S01]  /*c220*/  FFMA R24, R26, R16, R24 ;  /* 0x000000101a187223 */ /* 0x000fe20000000018 */
[----:B------:R-:W-:Y:S01]  /*c230*/  FFMA R26, R17, R54, R2 ;  /* 0x00000036111a7223 */ /* 0x000fe20000000002 */
[----:B------:R-:W-:Y:S01]  /*c240*/  F2FP.F16.F32.PACK_AB R21, R22, R23 ;  /* 0x000000171615723e */ /* 0x000fe200000000ff */
[----:B------:R-:W-:-:S02]  /*c250*/  FFMA R27, R28, R16, R27 ;  /* 0x000000101c1b7223 */ /* 0x000fc4000000001b */
        /* <DEDUP_REMOVED lines=15> */
[----:B------:R-:W-:Y:S02]  /*c350*/  UIADD3 UR4, UR50, 0x6200, URZ ;  /* 0x0000620032047890 */ /* 0x000fe4000fffe03f */
[----:B------:R-:W-:Y:S01]  /*c360*/  UIADD3.X UR11, URZ, UR61, URZ, UP0, !UPT ;  /* 0x0000003d3f0b7290 */ /* 0x000fe200087fe43f */
[----:B------:R-:W-:-:S08]  /*c370*/  UMOV UR7, UR43 ;  /* 0x0000002b00077c82 */ /* 0x000fd00008000000 */
[----:B------:R2:W-:Y:S01]  /*c380*/  UTMASTG.3D [UR4], [UR10] ;  /* 0x000000040a0073b5 */ /* 0x0005e20008010000 */
[----:B------:R0:W-:Y:S01]  /*c390*/  UTMACMDFLUSH ;  /* 0x00000000000079b7 */ /* 0x0001e20000000000 */
[----:B--2---:R-:W-:-:S04]  /*c3a0*/  DEPBAR.LE SB0, 0x1 ;  /* 0x000080400000791a */ /* 0x004fc80000000000 */
.L_x_89:
[----:B------:R-:W-:Y:S05]  /*c3b0*/  BSYNC B0 ;  /* 0x0000000000007941 */ /* 0x000fea0003800000 */
.L_x_88:
[----:B-1----:R-:W-:Y:S01]  /*c3c0*/  VIADD R21, R15, 0x6200 ;  /* 0x000062000f157836 */ /* 0x002fe20000000000 */
[----:B------:R-:W-:Y:S04]  /*c3d0*/  BAR.SYNC.DEFER_BLOCKING 0x1, 0x100 ;  /* 0x0044000000007b1d */ /* 0x000fe80000010000 */
[----:B------:R-:W-:Y:S02]  /*c3e0*/  LEA R28, R18, R21, 0x1 ;  /* 0x00000015121c7211 */ /* 0x000fe400078e08ff */
[----:B------:R-:W-:Y:S04]  /*c3f0*/  BSSY B0, `(.L_x_90) ;  /* 0x000000a000007945 */ /* 0x000fe80003800000 */
[----:B------:R-:W-:Y:S05]  /*c400*/  @!P0 BRA `(.L_x_91) ;  /* 0x0000000000208947 */ /* 0x000fea0003800000 */
[----:B------:R-:W-:-:S06]  /*c410*/  UISETP.NE.AND UP0, UPT, UR48, 0x3, UPT ;  /* 0x000000033000788c */ /* 0x000fcc000bf05270 */
[----:B------:R-:W-:-:S13]  /*c420*/  PLOP3.LUT P3, PT, PT, PT, UP0, 0x80, 0x0 ;  /* 0x000000000000781c */ /* 0x000fda0003f6f008 */
[----:B------:R-:W-:Y:S05]  /*c430*/  @!P3 BRA `(.L_x_92) ;  /* 0x000000000004b947 */ /* 0x000fea0003800000 */
[----:B------:R-:W-:Y:S01]  /*c440*/  BPT.TRAP 0x1 ;  /* 0x000000040000795c */ /* 0x000fe20000300000 */
.L_x_92:
[----:B------:R-:W-:-:S04]  /*c450*/  ULEA UR4, UR8, UR50, 0x3 ;  /* 0x0000003208047291 */ /* 0x000fc8000f8e183f */
[----:B------:R-:W-:-:S04]  /*c460*/  UIADD3 UR4, UR4, 0x50, URZ ;  /* 0x0000005004047890 */ /* 0x000fc8000fffe03f */
[----:B------:R-:W-:-:S09]  /*c470*/  UPRMT UR4, UR49, 0x654, UR4 ;  /* 0x0000065431047896 */ /* 0x000fd20008000004 */
[----:B------:R-:W-:Y:S03]  /*c480*/  SYNCS.ARRIVE.TRANS64.RED.A1T0 RZ, [UR4], RZ ;  /* 0x000000ffffff79a7 */ /* 0x000fe60008100404 */
.L_x_91:
[----:B------:R-:W-:Y:S05]  /*c490*/  BSYNC B0 ;  /* 0x0000000000007941 */ /* 0x000fea0003800000 */
.L_x_90:
        /* <DEDUP_REMOVED lines=9> */
.L_x_95:
[----:B------:R-:W-:Y:S01]  /*c530*/  LEA R20, R3, UR50, 0x3 ;  /* 0x0000003203147c11 */ /* 0x000fe2000f8e18ff */
[----:B------:R-:W-:Y:S01]  /*c540*/  BSSY B1, `(.L_x_96) ;  /* 0x0000004000017945 */ /* 0x000fe20003800000 */
[----:B------:R-:W-:-:S04]  /*c550*/  SHF.L.U32 R21, R13, 0x1f, RZ ;  /* 0x0000001f0d157819 */ /* 0x000fc800000006ff */
[----:B------:R-:W1:Y:S02]  /*c560*/  SYNCS.PHASECHK.TRANS64.TRYWAIT P3, [R20+URZ+0x30], R21 ;  /* 0x00003015140075a7 */ /* 0x000e64000806017f */
[----:B-1----:R-:W-:Y:S05]  /*c570*/  @!P3 BRA `(.L_x_97) ;  /* 0x000000a0008cb947 */ /* 0x002fea0003800000 */
.L_x_364:
[----:B------:R-:W-:Y:S05]  /*c580*/  BSYNC B1 ;  /* 0x0000000000017941 */ /* 0x000fea0003800000 */
.L_x_96:
[C---:B-1----:R-:W-:Y:S01]  /*c590*/  @!P2 LEA R21, R3.reuse, R19, 0xd ;  /* 0x000000130315a211 */ /* 0x042fe200078e68ff */
[----:B------:R-:W-:Y:S05]  /*c5a0*/  @!P2 WARPSYNC.ALL ;  /* 0x000000000000a948 */ /* 0x000fea0003800000 */
[----:B------:R-:W-:Y:S01]  /*c5b0*/  @!P2 IMAD R20, R18, 0x2, R21 ;  /* 0x000000021214a824 */ /* 0x000fe200078e0215 */
[----:B------:R1:W2:Y:S01]  /*c5c0*/  @!P2 LDSM.16.M88.4 R4, [R21] ;  /* 0x000000001504a83b */ /* 0x0002a20000000200 */
[----:B------:R-:W-:-:S03]  /*c5d0*/  IADD3 R3, R3, 0x1, RZ ;  /* 0x0000000103037810 */ /* 0x000fc60007ffe0ff */
[----:B------:R1:W3:Y:S01]  /*c5e0*/  @!P2 LDSM.16.M88.4 R8, [R20] ;  /* 0x000000001408a83b */ /* 0x0002e20000000200 */
[----:B------:R-:W-:-:S04]  /*c5f0*/  ISETP.NE.AND P3, PT, R3, 0x4, PT ;  /* 0x000000040300780c */ /* 0x000fc80003f65270 */
[----:B------:R-:W-:Y:S02]  /*c600*/  SEL R22, RZ, 0x1, P3 ;  /* 0x00000001ff167807 */ /* 0x000fe40001800000 */
[----:B------:R-:W-:Y:S02]  /*c610*/  SEL R3, R3, RZ, P3 ;  /* 0x000000ff03037207 */ /* 0x000fe40001800000 */
[----:B-1----:R-:W-:-:S07]  /*c620*/  LOP3.LUT R13, R13, R22, RZ, 0x3c, !PT ;  /* 0x000000160d0d7212 */ /* 0x002fce00078e3cff */
.L_x_94:
[----:B------:R-:W-:Y:S05]  /*c630*/  BSYNC B0 ;  /* 0x0000000000007941 */ /* 0x000fea0003800000 */
.L_x_93:
[----:B------:R-:W4:Y:S04]  /*c640*/  LDL.LU R21, [R1+0x80] ;  /* 0x0000800001157983 */ /* 0x000f280000300800 */
        /* <DEDUP_REMOVED lines=15> */
[--C-:B--2---:R-:W-:Y:S01]  /*c740*/  HADD2.F32 R22, -RZ, R4.reuse.H1_H1 ;  /* 0x30000004ff167230 */ /* 0x104fe20000004100 */
[----:B------:R-:W-:Y:S05]  /*c750*/  WARPSYNC.ALL ;  /* 0x0000000000007948 */ /* 0x000fea0003800000 */
[----:B------:R-:W-:Y:S01]  /*c760*/  BSSY B0, `(.L_x_98) ;  /* 0x000004b000007945 */ /* 0x000fe20003800000 */
[C-C-:B----4-:R-:W-:Y:S01]  /*c770*/  FFMA R21, R17.reuse, R21, R0.reuse ;  /* 0x0000001511157223 */ /* 0x150fe20000000000 */
[----:B-----5:R-:W-:Y:S01]  /*c780*/  FFMA R23, R17, R20, R0 ;  /* 0x0000001411177223 */ /* 0x020fe20000000000 */
[----:B------:R-:W-:-:S05]  /*c790*/  HADD2.F32 R20, -RZ, R4.H0_H0 ;  /* 0x20000004ff147230 */ /* 0x000fca0000004100 */
[-C--:B------:R-:W-:Y:S01]  /*c7a0*/  FFMA R20, R20, R16.reuse, R21 ;  /* 0x0000001014147223 */ /* 0x080fe20000000015 */
[----:B------:R-:W-:Y:S01]  /*c7b0*/  FFMA R21, R22, R16, R23 ;  /* 0x0000001016157223 */ /* 0x000fe20000000017 */
[C-C-:B---3--:R-:W-:Y:S01]  /*c7c0*/  FFMA R23, R17.reuse, R25, R14.reuse ;  /* 0x0000001911177223 */ /* 0x148fe2000000000e */
[----:B------:R-:W-:Y:S01]  /*c7d0*/  FFMA R25, R17, R24, R14 ;  /* 0x0000001811197223 */ /* 0x000fe2000000000e */
[--C-:B------:R-:W-:Y:S02]  /*c7e0*/  HADD2.F32 R24, -RZ, R5.reuse.H1_H1 ;  /* 0x30000005ff187230 */ /* 0x100fe40000004100 */
[----:B------:R-:W-:Y:S01]  /*c7f0*/  HADD2.F32 R22, -RZ, R5.H0_H0 ;  /* 0x20000005ff167230 */ /* 0x000fe20000004100 */
[----:B------:R-:W-:Y:S02]  /*c800*/  F2FP.F16.F32.PACK_AB R20, R21, R20 ;  /* 0x000000141514723e */ /* 0x000fe400000000ff */
[----:B------:R-:W-:Y:S01]  /*c810*/  FFMA R27, R24, R16, R25 ;  /* 0x00000010181b7223 */ /* 0x000fe20000000019 */
[----:B------:R-:W-:Y:S01]  /*c820*/  FFMA R25, R17, R26, R0 ;  /* 0x0000001a11197223 */ /* 0x000fe20000000000 */
[----:B------:R-:W-:Y:S01]  /*c830*/  FFMA R22, R22, R16, R23 ;  /* 0x0000001016167223 */ /* 0x000fe20000000017 */
[----:B------:R-:W-:-:S02]  /*c840*/  HADD2.F32 R24, -RZ, R6.H0_H0 ;  /* 0x20000006ff187230 */ /* 0x000fc40000004100 */
[----:B------:R-:W-:Y:S01]  /*c850*/  FFMA R23, R17, R41, R0 ;  /* 0x0000002911177223 */ /* 0x000fe20000000000 */
[----:B------:R-:W-:Y:S01]  /*c860*/  HADD2.F32 R26, -RZ, R6.H1_H1 ;  /* 0x30000006ff1a7230 */ /* 0x000fe20000004100 */
[----:B------:R-:W-:Y:S02]  /*c870*/  F2FP.F16.F32.PACK_AB R21, R27, R22 ;  /* 0x000000161b15723e */ /* 0x000fe400000000ff */
[-C--:B------:R-:W-:Y:S02]  /*c880*/  FFMA R23, R24, R16.reuse, R23 ;  /* 0x0000001018177223 */ /* 0x080fe40000000017 */
[----:B------:R-:W-:Y:S01]  /*c890*/  FFMA R24, R26, R16, R25 ;  /* 0x000000101a187223 */ /* 0x000fe20000000019 */
[--C-:B------:R-:W-:Y:S02]  /*c8a0*/  HADD2.F32 R26, -RZ, R7.reuse.H1_H1 ;  /* 0x30000007ff1a7230 */ /* 0x100fe40000004100 */
[----:B------:R-:W-:Y:S02]  /*c8b0*/  FFMA R25, R17, R39, R14 ;  /* 0x0000002711197223 */ /* 0x000fe4000000000e */
[----:B------:R-:W-:Y:S01]  /*c8c0*/  F2FP.F16.F32.PACK_AB R22, R24, R23 ;  /* 0x000000171816723e */ /* 0x000fe200000000ff */
[----:B------:R-:W-:-:S02]  /*c8d0*/  HADD2.F32 R24, -RZ, R7.H0_H0 ;  /* 0x20000007ff187230 */ /* 0x000fc40000004100 */
[C---:B------:R-:W-:Y:S01]  /*c8e0*/  FFMA R23, R17.reuse, R40, R14 ;  /* 0x0000002811177223 */ /* 0x040fe2000000000e */
[C-C-:B------:R-:W-:Y:S01]  /*c8f0*/  FFMA R27, R17.reuse, R32, R0.reuse ;  /* 0x00000020111b7223 */ /* 0x140fe20000000000 */
[--C-:B------:R-:W-:Y:S02]  /*c900*/  HADD2.F32 R32, -RZ, R8.reuse.H1_H1 ;  /* 0x30000008ff207230 */ /* 0x100fe40000004100 */
[-C--:B------:R-:W-:Y:S01]  /*c910*/  FFMA R23, R24, R16.reuse, R23 ;  /* 0x0000001018177223 */ /* 0x080fe20000000017 */
[----:B------:R-:W-:Y:S01]  /*c920*/  FFMA R24, R26, R16, R25 ;  /* 0x000000101a187223 */ /* 0x000fe20000000019 */
[----:B------:R-:W-:Y:S02]  /*c930*/  HADD2.F32 R26, -RZ, R8.H0_H0 ;  /* 0x20000008ff1a7230 */ /* 0x000fe40000004100 */
[C---:B------:R-:W-:Y:S01]  /*c940*/  FFMA R25, R17.reuse, R38, R0 ;  /* 0x0000002611197223 */ /* 0x040fe20000000000 */
[C-C-:B------:R-:W-:Y:S01]  /*c950*/  FFMA R31, R17.reuse, R31, R14.reuse ;  /* 0x0000001f111f7223 */ /* 0x140fe2000000000e */
[----:B------:R-:W-:Y:S01]  /*c960*/  HADD2.F32 R38, -RZ, R11.H1_H1 ;  /* 0x3000000bff267230 */ /* 0x000fe20000004100 */
[----:B------:R-:W-:Y:S01]  /*c970*/  F2FP.F16.F32.PACK_AB R23, R24, R23 ;  /* 0x000000171817723e */ /* 0x000fe200000000ff */
[-C--:B------:R-:W-:Y:S01]  /*c980*/  FFMA R25, R26, R16.reuse, R25 ;  /* 0x000000101a197223 */ /* 0x080fe20000000019 */
[----:B------:R-:W-:Y:S01]  /*c990*/  FFMA R26, R32, R16, R27 ;  /* 0x00000010201a7223 */ /* 0x000fe2000000001b */
[----:B------:R-:W-:Y:S01]  /*c9a0*/  FFMA R27, R17, R34, R14 ;  /* 0x00000022111b7223 */ /* 0x000fe2000000000e */
[--C-:B------:R-:W-:Y:S01]  /*c9b0*/  HADD2.F32 R32, -RZ, R9.reuse.H0_H0 ;  /* 0x20000009ff207230 */ /* 0x100fe20000004100 */
[----:B------:R1:W-:Y:S01]  /*c9c0*/  STSM.16.M88.4 [R15+0x200], R20 ;  /* 0x000200140f007844 */ /* 0x0003e20000000200 */
[----:B------:R-:W-:-:S02]  /*c9d0*/  HADD2.F32 R34, -RZ, R9.H1_H1 ;  /* 0x30000009ff227230 */ /* 0x000fc40000004100 */
[C-C-:B------:R-:W-:Y:S01]  /*c9e0*/  FFMA R33, R17.reuse, R33, R0.reuse ;  /* 0x0000002111217223 */ /* 0x140fe20000000000 */
[----:B------:R-:W-:Y:S01]  /*c9f0*/  F2FP.F16.F32.PACK_AB R24, R26, R25 ;  /* 0x000000191a18723e */ /* 0x000fe200000000ff */
[-C--:B------:R-:W-:Y:S01]  /*ca00*/  FFMA R27, R32, R16.reuse, R27 ;  /* 0x00000010201b7223 */ /* 0x080fe2000000001b */
[----:B------:R-:W-:Y:S01]  /*ca10*/  FFMA R32, R34, R16, R31 ;  /* 0x0000001022207223 */ /* 0x000fe2000000001f */
[C---:B------:R-:W-:Y:S01]  /*ca20*/  FFMA R31, R17.reuse, R36, R0 ;  /* 0x00000024111f7223 */ /* 0x040fe20000000000 */
[--C-:B------:R-:W-:Y:S02]  /*ca30*/  HADD2.F32 R34, -RZ, R10.reuse.H0_H0 ;  /* 0x2000000aff227230 */ /* 0x100fe40000004100 */
[----:B------:R-:W-:Y:S01]  /*ca40*/  FFMA R35, R17, R35, R14 ;  /* 0x0000002311237223 */ /* 0x000fe2000000000e */
[----:B------:R-:W-:Y:S01]  /*ca50*/  HADD2.F32 R36, -RZ, R10.H1_H1 ;  /* 0x3000000aff247230 */ /* 0x000fe20000004100 */
[----:B------:R-:W-:Y:S01]  /*ca60*/  F2FP.F16.F32.PACK_AB R25, R32, R27 ;  /* 0x0000001b2019723e */ /* 0x000fe200000000ff */
[----:B------:R-:W-:-:S03]  /*ca70*/  FFMA R31, R34, R16, R31 ;  /* 0x00000010221f7223 */ /* 0x000fc6000000001f */
[-C--:B------:R-:W-:Y:S01]  /*ca80*/  FFMA R34, R36, R16.reuse, R33 ;  /* 0x0000001024227223 */ /* 0x080fe20000000021 */
[----:B------:R-:W-:Y:S02]  /*ca90*/  HADD2.F32 R36, -RZ, R11.H0_H0 ;  /* 0x2000000bff247230 */ /* 0x000fe40000004100 */
[----:B------:R-:W-:Y:S02]  /*caa0*/  FFMA R33, R17, R37, R14 ;  /* 0x0000002511217223 */ /* 0x000fe4000000000e */
[----:B------:R-:W-:Y:S02]  /*cab0*/  F2FP.F16.F32.PACK_AB R26, R34, R31 ;  /* 0x0000001f221a723e */ /* 0x000fe400000000ff */
[-C--:B------:R-:W-:Y:S01]  /*cac0*/  FFMA R33, R36, R16.reuse, R33 ;  /* 0x0000001024217223 */ /* 0x080fe20000000021 */
[----:B------:R-:W-:-:S05]  /*cad0*/  FFMA R36, R38, R16, R35 ;  /* 0x0000001026247223 */ /* 0x000fca0000000023 */
[----:B------:R-:W-:-:S05]  /*cae0*/  F2FP.F16.F32.PACK_AB R27, R36, R33 ;  /* 0x00000021241b723e */ /* 0x000fca00000000ff */
[----:B------:R1:W-:Y:S01]  /*caf0*/  STSM.16.M88.4 [R160], R24 ;  /* 0x00000018a0007844 */ /* 0x0003e20000000200 */
        /* <DEDUP_REMOVED lines=17> */
.L_x_99:
[----:B------:R-:W-:Y:S05]  /*cc10*/  BSYNC B0 ;  /* 0x0000000000007941 */ /* 0x000fea0003800000 */
.L_x_98:
[----:B------:R-:W-:Y:S06]  /*cc20*/  BAR.SYNC.DEFER_BLOCKING 0x1, 0x100 ;  /* 0x0044000000007b1d */ /* 0x000fec0000010000 */
[----:B------:R-:W-:Y:S04]  /*cc30*/  BSSY B0, `(.L_x_100) ;  /* 0x000000a000007945 */ /* 0x000fe80003800000 */
[----:B------:R-:W-:Y:S05]  /*cc40*/  @!P0 BRA `(.L_x_101) ;  /* 0x0000000000208947 */ /* 0x000fea0003800000 */
[----:B------:R-:W-:-:S06]  /*cc50*/  UISETP.NE.AND UP0, UPT, UR48, 0x3, UPT ;  /* 0x000000033000788c */ /* 0x000fcc000bf05270 */
[----:B------:R-:W-:-:S13]  /*cc60*/  PLOP3.LUT P3, PT, PT, PT, UP0, 0x80, 0x0 ;  /* 0x000000000000781c */ /* 0x000fda0003f6f008 */
[----:B------:R-:W-:Y:S05]  /*cc70*/  @!P3 BRA `(.L_x_102) ;  /* 0x000000000004b947 */ /* 0x000fea0003800000 */
[----:B------:R-:W-:Y:S01]  /*cc80*/  BPT.TRAP 0x1 ;  /* 0x000000040000795c */ /* 0x000fe20000300000 */
.L_x_102:
[----:B------:R-:W-:-:S04]  /*cc90*/  ULEA UR4, UR8, UR50, 0x3 ;  /* 0x0000003208047291 */ /* 0x000fc8000f8e183f */
[----:B------:R-:W-:-:S04]  /*cca0*/  UIADD3 UR4, UR4, 0x50, URZ ;  /* 0x0000005004047890 */ /* 0x000fc8000fffe03f */
[----:B------:R-:W-:-:S09]  /*ccb0*/  UPRMT UR4, UR49, 0x654, UR4 ;  /* 0x0000065431047896 */ /* 0x000fd20008000004 */
[----:B------:R-:W-:Y:S03]  /*ccc0*/  SYNCS.ARRIVE.TRANS64.RED.A1T0 RZ, [UR4], RZ ;  /* 0x000000ffffff79a7 */ /* 0x000fe60008100404 */
.L_x_101:
[----:B------:R-:W-:Y:S05]  /*ccd0*/  BSYNC B0 ;  /* 0x0000000000007941 */ /* 0x000fea0003800000 */
.L_x_100:
        /* <DEDUP_REMOVED lines=9> */
.L_x_105:
[----:B-1----:R-:W-:Y:S01]  /*cd70*/  LEA R20, R3, UR50, 0x3 ;  /* 0x0000003203147c11 */ /* 0x002fe2000f8e18ff */
[----:B------:R-:W-:Y:S01]  /*cd80*/  BSSY B1, `(.L_x_106) ;  /* 0x0000006000017945 */ /* 0x000fe20003800000 */
[----:B------:R-:W-:Y:S02]  /*cd90*/  SHF.L.U32 R21, R13, 0x1f, RZ ;  /* 0x0000001f0d157819 */ /* 0x000fe400000006ff */
[----:B------:R-:W-:Y:S02]  /*cda0*/  @!P2 LEA R23, R3, R19, 0xd ;  /* 0x000000130317a211 */ /* 0x000fe400078e68ff */
[----:B------:R-:W1:Y:S03]  /*cdb0*/  SYNCS.PHASECHK.TRANS64.TRYWAIT P3, [R20+URZ+0x30], R21 ;  /* 0x00003015140075a7 */ /* 0x000e66000806017f */
[----:B------:R-:W-:Y:S01]  /*cdc0*/  @!P2 IMAD R22, R18, 0x2, R23 ;  /* 0x000000021216a824 */ /* 0x000fe200078e0217 */
[----:B-1----:R-:W-:Y:S06]  /*cdd0*/  @!P3 BRA `(.L_x_107) ;  /* 0x000000980088b947 */ /* 0x002fec0003800000 */
.L_x_365:
[----:B------:R-:W-:Y:S05]  /*cde0*/  BSYNC B1 ;  /* 0x0000000000017941 */ /* 0x000fea0003800000 */
.L_x_106:
[----:B------:R-:W-:Y:S05]  /*cdf0*/  @!P2 WARPSYNC.ALL ;  /* 0x000000000000a948 */ /* 0x000fea0003800000 */
[----:B------:R2:W3:Y:S01]  /*ce00*/  @!P2 LDSM.16.M88.4 R4, [R23] ;  /* 0x000000001704a83b */ /* 0x0004e20000000200 */
[----:B------:R-:W-:-:S03]  /*ce10*/  IADD3 R3, R3, 0x1, RZ ;  /* 0x0000000103037810 */ /* 0x000fc60007ffe0ff */
[----:B------:R2:W4:Y:S01]  /*ce20*/  @!P2 LDSM.16.M88.4 R8, [R22] ;  /* 0x000000001608a83b */ /* 0x0005220000000200 */
[----:B------:R-:W-:-:S04]  /*ce30*/  ISETP.NE.AND P3, PT, R3, 0x4, PT ;  /* 0x000000040300780c */ /* 0x000fc80003f65270 */
[----:B-1----:R-:W-:Y:S02]  /*ce40*/  SEL R20, RZ, 0x1, P3 ;  /* 0x00000001ff147807 */ /* 0x002fe40001800000 */
[----:B------:R-:W-:Y:S02]  /*ce50*/  SEL R3, R3, RZ, P3 ;  /* 0x000000ff03037207 */ /* 0x000fe40001800000 */
[----:B--2---:R-:W-:-:S07]  /*ce60*/  LOP3.LUT R13, R13, R20, RZ, 0x3c, !PT ;  /* 0x000000140d0d7212 */ /* 0x004fce00078e3cff */
.L_x_104:
[----:B------:R-:W-:Y:S05]  /*ce70*/  BSYNC B0 ;  /* 0x0000000000007941 */ /* 0x000fea0003800000 */
.L_x_103:
[--C-:B-1-3--:R-:W-:Y:S02]  /*ce80*/  HADD2.F32 R20, -RZ, R4.reuse.H0_H0 ;  /* 0x20000004ff147230 */ /* 0x10afe40000004100 */
[C-C-:B------:R-:W-:Y:S01]  /*ce90*/  FFMA R21, R17.reuse, R56, R12.reuse ;  /* 0x0000003811157223 */ /* 0x140fe2000000000c */
[----:B------:R-:W-:Y:S02]  /*cea0*/  HADD2.F32 R22, -RZ, R4.H1_H1 ;  /* 0x30000004ff167230 */ /* 0x000fe40000004100 */
[C---:B------:R-:W-:Y:S01]  /*ceb0*/  FFMA R57, R17.reuse, R57, R12 ;  /* 0x0000003911397223 */ /* 0x040fe2000000000c */
[--C-:B------:R-:W-:Y:S02]  /*cec0*/  HADD2.F32 R24, -RZ, R5.reuse.H0_H0 ;  /* 0x20000005ff187230 */ /* 0x100fe40000004100 */
[C-C-:B------:R-:W-:Y:S01]  /*ced0*/  FFMA R23, R17.reuse, R58, R2.reuse ;  /* 0x0000003a11177223 */ /* 0x140fe20000000002 */
[----:B------:R-:W-:Y:S02]  /*cee0*/  HADD2.F32 R26, -RZ, R5.H1_H1 ;  /* 0x30000005ff1a7230 */ /* 0x000fe40000004100 */
[----:B------:R-:W-:Y:S01]  /*cef0*/  FFMA R59, R17, R59, R2 ;  /* 0x0000003b113b7223 */ /* 0x000fe20000000002 */
[-C--:B------:R-:W-:Y:S01]  /*cf00*/  FFMA R20, R20, R16.reuse, R21 ;  /* 0x0000001014147223 */ /* 0x080fe20000000015 */
[-C--:B------:R-:W-:Y:S01]  /*cf10*/  FFMA R21, R22, R16.reuse, R57 ;  /* 0x0000001016157223 */ /* 0x080fe20000000039 */
[-C--:B------:R-:W-:Y:S01]  /*cf20*/  FFMA R22, R24, R16.reuse, R23 ;  /* 0x0000001018167223 */ /* 0x080fe20000000017 */
[----:B------:R-:W-:Y:S01]  /*cf30*/  FFMA R23, R26, R16, R59 ;  /* 0x000000101a177223 */ /* 0x000fe2000000003b */
[----:B------:R-:W-:-:S02]  /*cf40*/  HADD2.F32 R24, -RZ, R6.H0_H0 ;  /* 0x20000006ff187230 */ /* 0x000fc40000004100 */
        /* <DEDUP_REMOVED lines=11> */
[----:B----4-:R-:W-:-:S02]  /*d000*/  HADD2.F32 R34, -RZ, R8.H1_H1 ;  /* 0x30000008ff227230 */ /* 0x010fc40000004100 */
[C---:B------:R-:W-:Y:S01]  /*d010*/  FFMA R65, R17.reuse, R65, R12 ;  /* 0x0000004111417223 */ /* 0x040fe2000000000c */
[--C-:B------:R-:W-:Y:S02]  /*d020*/  HADD2.F32 R36, -RZ, R9.reuse.H0_H0 ;  /* 0x20000009ff247230 */ /* 0x100fe40000004100 */
[C---:B------:R-:W-:Y:S01]  /*d030*/  FFMA R33, R17.reuse, R66, R2 ;  /* 0x0000004211217223 */ /* 0x040fe20000000002 */
[----:B------:R-:W-:Y:S02]  /*d040*/  HADD2.F32 R32, -RZ, R8.H0_H0 ;  /* 0x20000008ff207230 */ /* 0x000fe40000004100 */
[C---:B------:R-:W-:Y:S01]  /*d050*/  FFMA R31, R17.reuse, R64, R12 ;  /* 0x00000040111f7223 */ /* 0x040fe2000000000c */
        /* <DEDUP_REMOVED lines=21> */
[----:B------:R-:W-:Y:S01]  /*d1b0*/  BSSY B0, `(.L_x_108) ;  /* 0x000001a000007945 */ /* 0x000fe20003800000 */
[----:B------:R-:W-:-:S02]  /*d1c0*/  F2FP.F16.F32.PACK_AB R22, R25, R24 ;  /* 0x000000181916723e */ /* 0x000fc400000000ff */
[----:B------:R-:W-:Y:S02]  /*d1d0*/  F2FP.F16.F32.PACK_AB R23, R27, R26 ;  /* 0x0000001a1b17723e */ /* 0x000fe400000000ff */
[----:B------:R-:W-:Y:S02]  /*d1e0*/  F2FP.F16.F32.PACK_AB R24, R65, R32 ;  /* 0x000000204118723e */ /* 0x000fe400000000ff */
[----:B------:R-:W-:Y:S01]  /*d1f0*/  F2FP.F16.F32.PACK_AB R25, R67, R34 ;  /* 0x000000224319723e */ /* 0x000fe200000000ff */
[----:B------:R1:W-:Y:S01]  /*d200*/  STSM.16.M88.4 [R15+0x2200], R20 ;  /* 0x002200140f007844 */ /* 0x0003e20000000200 */
[----:B------:R-:W-:Y:S02]  /*d210*/  F2FP.F16.F32.PACK_AB R26, R36, R31 ;  /* 0x0000001f241a723e */ /* 0x000fe400000000ff */
        /* <DEDUP_REMOVED lines=19> */
.L_x_109:
[----:B------:R-:W-:Y:S05]  /*d350*/  BSYNC B0 ;  /* 0x0000000000007941 */ /* 0x000fea0003800000 */
.L_x_108:
[----:B------:R-:W-:Y:S06]  /*d360*/  BAR.SYNC.DEFER_BLOCKING 0x1, 0x100 ;  /* 0x0044000000007b1d */ /* 0x000fec0000010000 */
[----:B------:R-:W-:Y:S04]  /*d370*/  BSSY B0, `(.L_x_110) ;  /* 0x000000a000007945 */ /* 0x000fe80003800000 */
[----:B------:R-:W-:Y:S05]  /*d380*/  @!P0 BRA `(.L_x_111) ;  /* 0x0000000000208947 */ /* 0x000fea0003800000 */
[----:B------:R-:W-:-:S06]  /*d390*/  UISETP.NE.AND UP0, UPT, UR48, 0x3, UPT ;  /* 0x000000033000788c */ /* 0x000fcc000bf05270 */
[----:B------:R-:W-:-:S13]  /*d3a0*/  PLOP3.LUT P3, PT, PT, PT, UP0, 0x80, 0x0 ;  /* 0x000000000000781c */ /* 0x000fda0003f6f008 */
[----:B------:R-:W-:Y:S05]  /*d3b0*/  @!P3 BRA `(.L_x_112) ;  /* 0x000000000004b947 */ /* 0x000fea0003800000 */
[----:B------:R-:W-:Y:S01]  /*d3c0*/  BPT.TRAP 0x1 ;  /* 0x000000040000795c */ /* 0x000fe20000300000 */
.L_x_112:
[----:B------:R-:W-:-:S04]  /*d3d0*/  ULEA UR4, UR8, UR50, 0x3 ;  /* 0x0000003208047291 */ /* 0x000fc8000f8e183f */
[----:B------:R-:W-:-:S04]  /*d3e0*/  UIADD3 UR4, UR4, 0x50, URZ ;  /* 0x0000005004047890 */ /* 0x000fc8000fffe03f */
[----:B------:R-:W-:-:S09]  /*d3f0*/  UPRMT UR4, UR49, 0x654, UR4 ;  /* 0x0000065431047896 */ /* 0x000fd20008000004 */
[----:B------:R-:W-:Y:S03]  /*d400*/  SYNCS.ARRIVE.TRANS64.RED.A1T0 RZ, [UR4], RZ ;  /* 0x000000ffffff79a7 */ /* 0x000fe60008100404 */
.L_x_111:
[----:B------:R-:W-:Y:S05]  /*d410*/  BSYNC B0 ;  /* 0x0000000000007941 */ /* 0x000fea0003800000 */
.L_x_110:
        /* <DEDUP_REMOVED lines=9> */
.L_x_115:
[----:B-1----:R-:W-:Y:S01]  /*d4b0*/  LEA R20, R3, UR50, 0x3 ;  /* 0x0000003203147c11 */ /* 0x002fe2000f8e18ff */
[----:B------:R-:W-:Y:S01]  /*d4c0*/  BSSY B1, `(.L_x_116) ;  /* 0x0000006000017945 */ /* 0x000fe20003800000 */
[----:B------:R-:W-:Y:S02]  /*d4d0*/  SHF.L.U32 R21, R13, 0x1f, RZ ;  /* 0x0000001f0d157819 */ /* 0x000fe400000006ff */
[----:B------:R-:W-:Y:S02]  /*d4e0*/  @!P2 LEA R23, R3, R19, 0xd ;  /* 0x000000130317a211 */ /* 0x000fe400078e68ff */
[----:B------:R-:W1:Y:S03]  /*d4f0*/  SYNCS.PHASECHK.TRANS64.TRYWAIT P3, [R20+URZ+0x30], R21 ;  /* 0x00003015140075a7 */ /* 0x000e66000806017f */
[----:B------:R-:W-:Y:S01]  /*d500*/  @!P2 IMAD R22, R18, 0x2, R23 ;  /* 0x000000021216a824 */ /* 0x000fe200078e0217 */
[----:B-1----:R-:W-:Y:S06]  /*d510*/  @!P3 BRA `(.L_x_117) ;  /* 0x0000009000ccb947 */ /* 0x002fec0003800000 */
.L_x_366:
[----:B------:R-:W-:Y:S05]  /*d520*/  BSYNC B1 ;  /* 0x0000000000017941 */ /* 0x000fea0003800000 */
.L_x_116:
        /* <DEDUP_REMOVED lines=8> */
.L_x_114:
[----:B------:R-:W-:Y:S05]  /*d5b0*/  BSYNC B0 ;  /* 0x0000000000007941 */ /* 0x000fea0003800000 */
.L_x_113:
[----:B-1----:R-:W2:Y:S04]  /*d5c0*/  LDL.LU R21, [R1+0xc0] ;  /* 0x0000c00001157983 */ /* 0x002ea80000300800 */
[----:B------:R-:W5:Y:S04]  /*d5d0*/  LDL.LU R22, [R1+0xc4] ;  /* 0x0000c40001167983 */ /* 0x000f680000300800 */
[----:B------:R-:W4:Y:S04]  /*d5e0*/  LDL.LU R20, [R1+0xc8] ;  /* 0x0000c80001147983 */ /* 0x000f280000300800 */
        /* <DEDUP_REMOVED lines=12> */
[----:B------:R-:W4:Y:S01]  /*d6b0*/  LDL.LU R43, [R1+0xfc] ;  /* 0x0000fc00012b7983 */ /* 0x000f220000300800 */
[--C-:B---3--:R-:W-:Y:S01]  /*d6c0*/  HADD2.F32 R24, -RZ, R5.reuse.H0_H0 ;  /* 0x20000005ff187230 */ /* 0x108fe20000004100 */
[----:B------:R-:W-:Y:S05]  /*d6d0*/  WARPSYNC.ALL ;  /* 0x0000000000007948 */ /* 0x000fea0003800000 */
[----:B------:R-:W-:Y:S01]  /*d6e0*/  HADD2.F32 R26, -RZ, R5.H1_H1 ;  /* 0x30000005ff1a7230 */ /* 0x000fe20000004100 */
[----:B------:R-:W-:Y:S01]  /*d6f0*/  BSSY B0, `(.L_x_118) ;  /* 0x000004a000007945 */ /* 0x000fe20003800000 */
[C-C-:B--2---:R-:W-:Y:S01]  /*d700*/  FFMA R21, R17.reuse, R21, R0.reuse ;  /* 0x0000001511157223 */ /* 0x144fe20000000000 */
[----:B-----5:R-:W-:Y:S01]  /*d710*/  FFMA R23, R17, R22, R0 ;  /* 0x0000001611177223 */ /* 0x020fe20000000000 */
[----:B------:R-:W-:-:S02]  /*d720*/  HADD2.F32 R22, -RZ, R4.H1_H1 ;  /* 0x30000004ff167230 */ /* 0x000fc40000004100 */
[C-C-:B----4-:R-:W-:Y:S01]  /*d730*/  FFMA R25, R17.reuse, R20, R14.reuse ;  /* 0x0000001411197223 */ /* 0x150fe2000000000e */
[----:B------:R-:W-:Y:S02]  /*d740*/  HADD2.F32 R20, -RZ, R4.H0_H0 ;  /* 0x20000004ff147230 */ /* 0x000fe40000004100 */
[----:B------:R-:W-:-:S03]  /*d750*/  FFMA R27, R17, R27, R14 ;  /* 0x0000001b111b7223 */ /* 0x000fc6000000000e */
[-C--:B------:R-:W-:Y:S01]  /*d760*/  FFMA R20, R20, R16.reuse, R21 ;  /* 0x0000001014147223 */ /* 0x080fe20000000015 */
[-C--:B------:R-:W-:Y:S01]  /*d770*/  FFMA R21, R22, R16.reuse, R23 ;  /* 0x0000001016157223 */ /* 0x080fe20000000017 */
[-C--:B------:R-:W-:Y:S01]  /*d780*/  FFMA R22, R24, R16.reuse, R25 ;  /* 0x0000001018167223 */ /* 0x080fe20000000019 */
[----:B------:R-:W-:Y:S01]  /*d790*/  FFMA R33, R26, R16, R27 ;  /* 0x000000101a217223 */ /* 0x000fe2000000001b */
[--C-:B------:R-:W-:Y:S02]  /*d7a0*/  HADD2.F32 R26, -RZ, R6.reuse.H1_H1 ;  /* 0x30000006ff1a7230 */ /* 0x100fe40000004100 */
[C-C-:B------:R-:W-:Y:S01]  /*d7b0*/  FFMA R23, R17.reuse, R35, R0.reuse ;  /* 0x0000002311177223 */ /* 0x140fe20000000000 */
[----:B------:R-:W-:Y:S01]  /*d7c0*/  FFMA R25, R17, R34, R0 ;  /* 0x0000002211197223 */ /* 0x000fe20000000000 */
[----:B------:R-:W-:Y:S01]  /*d7d0*/  HADD2.F32 R34, -RZ, R7.H1_H1 ;  /* 0x30000007ff227230 */ /* 0x000fe20000004100 */
[----:B------:R-:W-:Y:S01]  /*d7e0*/  F2FP.F16.F32.PACK_AB R20, R21, R20 ;  /* 0x000000141514723e */ /* 0x000fe200000000ff */
[----:B------:R-:W-:-:S02]  /*d7f0*/  HADD2.F32 R24, -RZ, R6.H0_H0 ;  /* 0x20000006ff187230 */ /* 0x000fc40000004100 */
[--C-:B------:R-:W-:Y:S01]  /*d800*/  FFMA R27, R17, R32, R14.reuse ;  /* 0x00000020111b7223 */ /* 0x100fe2000000000e */
[----:B------:R-:W-:Y:S02]  /*d810*/  HADD2.F32 R32, -RZ, R7.H0_H0 ;  /* 0x20000007ff207230 */ /* 0x000fe40000004100 */
[----:B------:R-:W-:Y:S01]  /*d820*/  FFMA R35, R26, R16, R25 ;  /* 0x000000101a237223 */ /* 0x000fe20000000019 */
[----:B------:R-:W-:Y:S01]  /*d830*/  F2FP.F16.F32.PACK_AB R21, R33, R22 ;  /* 0x000000162115723e */ /* 0x000fe200000000ff */
[----:B------:R-:W-:Y:S01]  /*d840*/  FFMA R31, R17, R31, R14 ;  /* 0x0000001f111f7223 */ /* 0x000fe2000000000e */
[-C--:B------:R-:W-:Y:S01]  /*d850*/  FFMA R24, R24, R16.reuse, R23 ;  /* 0x0000001018187223 */ /* 0x080fe20000000017 */
[-C--:B------:R-:W-:Y:S01]  /*d860*/  FFMA R26, R32, R16.reuse, R27 ;  /* 0x00000010201a7223 */ /* 0x080fe2000000001b */
[--C-:B------:R-:W-:Y:S02]  /*d870*/  HADD2.F32 R32, -RZ, R8.reuse.H0_H0 ;  /* 0x20000008ff207230 */ /* 0x100fe40000004100 */
[----:B------:R-:W-:Y:S01]  /*d880*/  FFMA R37, R34, R16, R31 ;  /* 0x0000001022257223 */ /* 0x000fe2000000001f */
[----:B------:R-:W-:-:S02]  /*d890*/  HADD2.F32 R34, -RZ, R8.H1_H1 ;  /* 0x30000008ff227230 */ /* 0x000fc40000004100 */
[--C-:B------:R-:W-:Y:S01]  /*d8a0*/  FFMA R23, R17, R41, R0.reuse ;  /* 0x0000002911177223 */ /* 0x100fe20000000000 */
[----:B------:R-:W-:Y:S01]  /*d8b0*/  F2FP.F16.F32.PACK_AB R22, R35, R24 ;  /* 0x000000182316723e */ /* 0x000fe200000000ff */
[C---:B------:R-:W-:Y:S01]  /*d8c0*/  FFMA R25, R17.reuse, R38, R0 ;  /* 0x0000002611197223 */ /* 0x040fe20000000000 */
[--C-:B------:R-:W-:Y:S02]  /*d8d0*/  HADD2.F32 R38, -RZ, R9.reuse.H1_H1 ;  /* 0x30000009ff267230 */ /* 0x100fe40000004100 */
[----:B------:R-:W-:Y:S01]  /*d8e0*/  FFMA R32, R32, R16, R23 ;  /* 0x0000001020207223 */ /* 0x000fe20000000017 */
[C-C-:B------:R-:W-:Y:S01]  /*d8f0*/  FFMA R27, R17.reuse, R36, R14.reuse ;  /* 0x00000024111b7223 */ /* 0x140fe2000000000e */
[----:B------:R-:W-:Y:S02]  /*d900*/  HADD2.F32 R36, -RZ, R9.H0_H0 ;  /* 0x20000009ff247230 */ /* 0x000fe40000004100 */
[----:B------:R-:W-:Y:S01]  /*d910*/  FFMA R31, R17, R39, R14 ;  /* 0x00000027111f7223 */ /* 0x000fe2000000000e */
[----:B------:R-:W-:-:S02]  /*d920*/  FFMA R39, R34, R16, R25 ;  /* 0x0000001022277223 */ /* 0x000fc40000000019 */
[-C--:B------:R-:W-:Y:S01]  /*d930*/  FFMA R34, R36, R16.reuse, R27 ;  /* 0x0000001024227223 */ /* 0x080fe2000000001b */
[--C-:B------:R-:W-:Y:S02]  /*d940*/  HADD2.F32 R36, -RZ, R10.reuse.H0_H0 ;  /* 0x2000000aff247230 */ /* 0x100fe40000004100 */
[----:B------:R-:W-:Y:S01]  /*d950*/  FFMA R41, R38, R16, R31 ;  /* 0x0000001026297223 */ /* 0x000fe2000000001f */
[----:B------:R-:W-:Y:S02]  /*d960*/  HADD2.F32 R38, -RZ, R10.H1_H1 ;  /* 0x3000000aff267230 */ /* 0x000fe40000004100 */
[--C-:B------:R-:W-:Y:S01]  /*d970*/  FFMA R23, R17, R44, R0.reuse ;  /* 0x0000002c11177223 */ /* 0x100fe20000000000 */
[----:B------:R-:W-:Y:S01]  /*d980*/  F2FP.F16.F32.PACK_AB R24, R39, R32 ;  /* 0x000000202718723e */ /* 0x000fe200000000ff */
[----:B------:R-:W-:Y:S01]  /*d990*/  FFMA R25, R17, R42, R0 ;  /* 0x0000002a11197223 */ /* 0x000fe20000000000 */
[--C-:B------:R-:W-:Y:S02]  /*d9a0*/  HADD2.F32 R42, -RZ, R11.reuse.H1_H1 ;  /* 0x3000000bff2a7230 */ /* 0x100fe40000004100 */
[----:B------:R-:W-:Y:S01]  /*d9b0*/  FFMA R36, R36, R16, R23 ;  /* 0x0000001024247223 */ /* 0x000fe20000000017 */
[----:B------:R-:W-:Y:S01]  /*d9c0*/  F2FP.F16.F32.PACK_AB R23, R37, R26 ;  /* 0x0000001a2517723e */ /* 0x000fe200000000ff */
[----:B------:R-:W-:Y:S01]  /*d9d0*/  FFMA R27, R17, R40, R14 ;  /* 0x00000028111b7223 */ /* 0x000fe2000000000e */
[----:B------:R-:W-:-:S02]  /*d9e0*/  HADD2.F32 R40, -RZ, R11.H0_H0 ;  /* 0x2000000bff287230 */ /* 0x000fc40000004100 */
[----:B------:R-:W-:Y:S01]  /*d9f0*/  FFMA R31, R17, R43, R14 ;  /* 0x0000002b111f7223 */ /* 0x000fe2000000000e */
[-C--:B------:R-:W-:Y:S02]  /*da00*/  FFMA R43, R38, R16.reuse, R25 ;  /* 0x00000010262b7223 */ /* 0x080fe40000000019 */
[----:B------:R-:W-:Y:S01]  /*da10*/  FFMA R27, R40, R16, R27 ;  /* 0x00000010281b7223 */ /* 0x000fe2000000001b */
[----:B------:R-:W-:Y:S01]  /*da20*/  F2FP.F16.F32.PACK_AB R25, R41, R34 ;  /* 0x000000222919723e */ /* 0x000fe200000000ff */
[----:B------:R-:W-:Y:S01]  /*da30*/  FFMA R38, R42, R16, R31 ;  /* 0x000000102a267223 */ /* 0x000fe2000000001f */
[----:B------:R1:W-:Y:S01]  /*da40*/  STSM.16.M88.4 [R15+0x4200], R20 ;  /* 0x004200140f007844 */ /* 0x0003e20000000200 */
[----:B------:R-:W-:-:S03]  /*da50*/  F2FP.F16.F32.PACK_AB R26, R43, R36 ;  /* 0x000000242b1a723e */ /* 0x000fc600000000ff */
        /* <DEDUP_REMOVED lines=19> */
.L_x_119:
[----:B------:R-:W-:Y:S05]  /*db90*/  BSYNC B0 ;  /* 0x0000000000007941 */ /* 0x000fea0003800000 */
.L_x_118:
[----:B------:R-:W-:Y:S06]  /*dba0*/  BAR.SYNC.DEFER_BLOCKING 0x1, 0x100 ;  /* 0x0044000000007b1d */ /* 0x000fec0000010000 */
[----:B------:R-:W-:Y:S04]  /*dbb0*/  BSSY B0, `(.L_x_120) ;  /* 0x000000a000007945 */ /* 0x000fe80003800000 */
[----:B------:R-:W-:Y:S05]  /*dbc0*/  @!P0 BRA `(.L_x_121) ;  /* 0x0000000000208947 */ /* 0x000fea0003800000 */
[----:B------:R-:W-:-:S06]  /*dbd0*/  UISETP.NE.AND UP0, UPT, UR48, 0x3, UPT ;  /* 0x000000033000788c */ /* 0x000fcc000bf05270 */
[----:B------:R-:W-:-:S13]  /*dbe0*/  PLOP3.LUT P3, PT, PT, PT, UP0, 0x80, 0x0 ;  /* 0x000000000000781c */ /* 0x000fda0003f6f008 */
[----:B------:R-:W-:Y:S05]  /*dbf0*/  @!P3 BRA `(.L_x_122) ;  /* 0x000000000004b947 */ /* 0x000fea0003800000 */
[----:B------:R-:W-:Y:S01]  /*dc00*/  BPT.TRAP 0x1 ;  /* 0x000000040000795c */ /* 0x000fe20000300000 */
.L_x_122:
[----:B------:R-:W-:-:S04]  /*dc10*/  ULEA UR4, UR8, UR50, 0x3 ;  /* 0x0000003208047291 */ /* 0x000fc8000f8e183f */
[----:B------:R-:W-:-:S04]  /*dc20*/  UIADD3 UR4, UR4, 0x50, URZ ;  /* 0x0000005004047890 */ /* 0x000fc8000fffe03f */
[----:B------:R-:W-:-:S09]  /*dc30*/  UPRMT UR4, UR49, 0x654, UR4 ;  /* 0x0000065431047896 */ /* 0x000fd20008000004 */
[----:B------:R-:W-:Y:S03]  /*dc40*/  SYNCS.ARRIVE.TRANS64.RED.A1T0 RZ, [UR4], RZ ;  /* 0x000000ffffff79a7 */ /* 0x000fe60008100404 */
.L_x_121:
[----:B------:R-:W-:Y:S05]  /*dc50*/  BSYNC B0 ;  /* 0x0000000000007941 */ /* 0x000fea0003800000 */
.L_x_120:
        /* <DEDUP_REMOVED lines=9> */
.L_x_125:
[----:B-1----:R-:W-:Y:S01]  /*dcf0*/  LEA R20, R3, UR50, 0x3 ;  /* 0x0000003203147c11 */ /* 0x002fe2000f8e18ff */
[----:B------:R-:W-:Y:S01]  /*dd00*/  BSSY B1, `(.L_x_126) ;  /* 0x0000006000017945 */ /* 0x000fe20003800000 */
[----:B------:R-:W-:Y:S02]  /*dd10*/  SHF.L.U32 R21, R13, 0x1f, RZ ;  /* 0x0000001f0d157819 */ /* 0x000fe400000006ff */
[----:B------:R-:W-:Y:S02]  /*dd20*/  @!P2 LEA R23, R3, R19, 0xd ;  /* 0x000000130317a211 */ /* 0x000fe400078e68ff */
[----:B------:R-:W1:Y:S03]  /*dd30*/  SYNCS.PHASECHK.TRANS64.TRYWAIT P3, [R20+URZ+0x30], R21 ;  /* 0x00003015140075a7 */ /* 0x000e66000806017f */
[----:B------:R-:W-:Y:S01]  /*dd40*/  @!P2 IMAD R22, R18, 0x2, R23 ;  /* 0x000000021216a824 */ /* 0x000fe200078e0217 */
[----:B-1----:R-:W-:Y:S06]  /*dd50*/  @!P3 BRA `(.L_x_127) ;  /* 0x0000008800d0b947 */ /* 0x002fec0003800000 */
.L_x_367:
[----:B------:R-:W-:Y:S05]  /*dd60*/  BSYNC B1 ;  /* 0x0000000000017941 */ /* 0x000fea0003800000 */
.L_x_126:
        /* <DEDUP_REMOVED lines=8> */
.L_x_124:
[----:B------:R-:W-:Y:S05]  /*ddf0*/  BSYNC B0 ;  /* 0x0000000000007941 */ /* 0x000fea0003800000 */
.L_x_123:
[--C-:B-1-3--:R-:W-:Y:S02]  /*de00*/  HADD2.F32 R22, -RZ, R4.reuse.H1_H1 ;  /* 0x30000004ff167230 */ /* 0x10afe40000004100 */
[C---:B------:R-:W-:Y:S01]  /*de10*/  FFMA R73, R17.reuse, R73, R12 ;  /* 0x0000004911497223 */ /* 0x040fe2000000000c */
[--C-:B------:R-:W-:Y:S02]  /*de20*/  HADD2.F32 R26, -RZ, R5.reuse.H1_H1 ;  /* 0x30000005ff1a7230 */ /* 0x100fe40000004100 */
[C-C-:B------:R-:W-:Y:S01]  /*de30*/  FFMA R75, R17.reuse, R75, R2.reuse ;  /* 0x0000004b114b7223 */ /* 0x140fe20000000002 */
[----:B------:R-:W-:Y:S02]  /*de40*/  HADD2.F32 R24, -RZ, R5.H0_H0 ;  /* 0x20000005ff187230 */ /* 0x000fe40000004100 */
[C---:B------:R-:W-:Y:S01]  /*de50*/  FFMA R23, R17.reuse, R74, R2 ;  /* 0x0000004a11177223 */ /* 0x040fe20000000002 */
[----:B------:R-:W-:Y:S02]  /*de60*/  HADD2.F32 R20, -RZ, R4.H0_H0 ;  /* 0x20000004ff147230 */ /* 0x000fe40000004100 */
[----:B------:R-:W-:Y:S01]  /*de70*/  FFMA R21, R17, R72, R12 ;  /* 0x0000004811157223 */ /* 0x000fe2000000000c */
[-C--:B------:R-:W-:Y:S01]  /*de80*/  FFMA R73, R22, R16.reuse, R73 ;  /* 0x0000001016497223 */ /* 0x080fe20000000049 */
[-C--:B------:R-:W-:Y:S01]  /*de90*/  FFMA R75, R26, R16.reuse, R75 ;  /* 0x000000101a4b7223 */ /* 0x080fe2000000004b */
[----:B------:R-:W-:Y:S01]  /*dea0*/  FFMA R22, R24, R16, R23 ;  /* 0x0000001018167223 */ /* 0x000fe20000000017 */
[----:B------:R-:W-:-:S02]  /*deb0*/  HADD2.F32 R26, -RZ, R6.H1_H1 ;  /* 0x30000006ff1a7230 */ /* 0x000fc40000004100 */
[----:B------:R-:W-:Y:S01]  /*dec0*/  FFMA R20, R20, R16, R21 ;  /* 0x0000001014147223 */ /* 0x000fe20000000015 */
[--C-:B------:R-:W-:Y:S02]  /*ded0*/  HADD2.F32 R32, -RZ, R7.reuse.H0_H0 ;  /* 0x20000007ff207230 */ /* 0x100fe40000004100 */
[C---:B------:R-:W-:Y:S01]  /*dee0*/  FFMA R77, R17.reuse, R77, R12 ;  /* 0x0000004d114d7223 */ /* 0x040fe2000000000c */
        /* <DEDUP_REMOVED lines=9> */
[----:B----4-:R-:W-:-:S02]  /*df80*/  HADD2.F32 R32, -RZ, R8.H0_H0 ;  /* 0x20000008ff207230 */ /* 0x010fc40000004100 */
        /* <DEDUP_REMOVED lines=52> */
.L_x_129:
[----:B------:R-:W-:Y:S05]  /*e2d0*/  BSYNC B0 ;  /* 0x0000000000007941 */ /* 0x000fea0003800000 */
.L_x_128:
[----:B------:R-:W-:Y:S06]  /*e2e0*/  BAR.SYNC.DEFER_BLOCKING 0x1, 0x100 ;  /* 0x0044000000007b1d */ /* 0x000fec0000010000 */
[----:B------:R-:W-:Y:S04]  /*e2f0*/  BSSY B0, `(.L_x_130) ;  /* 0x000000a000007945 */ /* 0x000fe80003800000 */
[----:B------:R-:W-:Y:S05]  /*e300*/  @!P0 BRA `(.L_x_131) ;  /* 0x0000000000208947 */ /* 0x000fea0003800000 */
[----:B------:R-:W-:-:S06]  /*e310*/  UISETP.NE.AND UP0, UPT, UR48, 0x3, UPT ;  /* 0x000000033000788c */ /* 0x000fcc000bf05270 */
[----:B------:R-:W-:-:S13]  /*e320*/  PLOP3.LUT P3, PT, PT, PT, UP0, 0x80, 0x0 ;  /* 0x000000000000781c */ /* 0x000fda0003f6f008 */
[----:B------:R-:W-:Y:S05]  /*e330*/  @!P3 BRA `(.L_x_132) ;  /* 0x000000000004b947 */ /* 0x000fea0003800000 */
[----:B------:R-:W-:Y:S01]  /*e340*/  BPT.TRAP 0x1 ;  /* 0x000000040000795c */ /* 0x000fe20000300000 */
.L_x_132:
[----:B------:R-:W-:-:S04]  /*e350*/  ULEA UR4, UR8, UR50, 0x3 ;  /* 0x0000003208047291 */ /* 0x000fc8000f8e183f */
[----:B------:R-:W-:-:S04]  /*e360*/  UIADD3 UR4, UR4, 0x50, URZ ;  /* 0x0000005004047890 */ /* 0x000fc8000fffe03f */
[----:B------:R-:W-:-:S09]  /*e370*/  UPRMT UR4, UR49, 0x654, UR4 ;  /* 0x0000065431047896 */ /* 0x000fd20008000004 */
[----:B------:R-:W-:Y:S03]  /*e380*/  SYNCS.ARRIVE.TRANS64.RED.A1T0 RZ, [UR4], RZ ;  /* 0x000000ffffff79a7 */ /* 0x000fe60008100404 */
.L_x_131:
[----:B------:R-:W-:Y:S05]  /*e390*/  BSYNC B0 ;  /* 0x0000000000007941 */ /* 0x000fea0003800000 */
.L_x_130:
        /* <DEDUP_REMOVED lines=9> */
.L_x_135:
[----:B-1----:R-:W-:Y:S01]  /*e430*/  LEA R20, R3, UR50, 0x3 ;  /* 0x0000003203147c11 */ /* 0x002fe2000f8e18ff */
[----:B------:R-:W-:Y:S01]  /*e440*/  BSSY B1, `(.L_x_136) ;  /* 0x0000006000017945 */ /* 0x000fe20003800000 */
[----:B------:R-:W-:Y:S02]  /*e450*/  SHF.L.U32 R21, R13, 0x1f, RZ ;  /* 0x0000001f0d157819 */ /* 0x000fe400000006ff */
[----:B------:R-:W-:Y:S02]  /*e460*/  @!P2 LEA R23, R3, R19, 0xd ;  /* 0x000000130317a211 */ /* 0x000fe400078e68ff */
[----:B------:R-:W1:Y:S03]  /*e470*/  SYNCS.PHASECHK.TRANS64.TRYWAIT P3, [R20+URZ+0x30], R21 ;  /* 0x00003015140075a7 */ /* 0x000e66000806017f */
[----:B------:R-:W-:Y:S01]  /*e480*/  @!P2 IMAD R22, R18, 0x2, R23 ;  /* 0x000000021216a824 */ /* 0x000fe200078e0217 */
[----:B-1----:R-:W-:Y:S06]  /*e490*/  @!P3 BRA `(.L_x_137) ;  /* 0x000000840014b947 */ /* 0x002fec0003800000 */
.L_x_368:
[----:B------:R-:W-:Y:S05]  /*e4a0*/  BSYNC B1 ;  /* 0x0000000000017941 */ /* 0x000fea0003800000 */
.L_x_136:
        /* <DEDUP_REMOVED lines=8> */
.L_x_134:
[----:B------:R-:W-:Y:S05]  /*e530*/  BSYNC B0 ;  /* 0x0000000000007941 */ /* 0x000fea0003800000 */
.L_x_133:
        /* <DEDUP_REMOVED lines=25> */
[-C--:B------:R-:W-:Y:S01]  /*e6d0*/  FFMA R31, R22, R16.reuse, R23 ;  /* 0x00000010161f7223 */ /* 0x080fe20000000017 */
        /* <DEDUP_REMOVED lines=19> */
[C-C-:B------:R-:W-:Y:S01]  /*e810*/  FFMA R21, R17.reuse, R41, R0.reuse ;  /* 0x0000002911157223 */ /* 0x140fe20000000000 */
[C---:B------:R-:W-:Y:S01]  /*e820*/  FFMA R23, R17.reuse, R38, R0 ;  /* 0x0000002611177223 */ /* 0x040fe20000000000 */
[--C-:B------:R-:W-:Y:S02]  /*e830*/  HADD2.F32 R38, -RZ, R9.reuse.H1_H1 ;  /* 0x30000009ff267230 */ /* 0x100fe40000004100 */
[----:B------:R-:W-:Y:S01]  /*e840*/  FFMA R32, R32, R16, R21 ;  /* 0x0000001020207223 */ /* 0x000fe20000000015 */
[----:B------:R-:W-:Y:S01]  /*e850*/  FFMA R25, R17, R36, R14 ;  /* 0x0000002411197223 */ /* 0x000fe2000000000e */
[----:B------:R-:W-:-:S02]  /*e860*/  HADD2.F32 R36, -RZ, R9.H0_H0 ;  /* 0x20000009ff247230 */ /* 0x000fc40000004100 */
[C---:B------:R-:W-:Y:S01]  /*e870*/  FFMA R27, R17.reuse, R39, R14 ;  /* 0x00000027111b7223 */ /* 0x040fe2000000000e */
[-C--:B------:R-:W-:Y:S02]  /*e880*/  FFMA R39, R34, R16.reuse, R23 ;  /* 0x0000001022277223 */ /* 0x080fe40000000017 */
[-C--:B------:R-:W-:Y:S01]  /*e890*/  FFMA R34, R36, R16.reuse, R25 ;  /* 0x0000001024227223 */ /* 0x080fe20000000019 */
[--C-:B------:R-:W-:Y:S02]  /*e8a0*/  HADD2.F32 R36, -RZ, R10.reuse.H0_H0 ;  /* 0x2000000aff247230 */ /* 0x100fe40000004100 */
[----:B------:R-:W-:Y:S01]  /*e8b0*/  FFMA R41, R38, R16, R27 ;  /* 0x0000001026297223 */ /* 0x000fe2000000001b */
[----:B------:R-:W-:Y:S02]  /*e8c0*/  HADD2.F32 R38, -RZ, R10.H1_H1 ;  /* 0x3000000aff267230 */ /* 0x000fe40000004100 */
[C-C-:B------:R-:W-:Y:S01]  /*e8d0*/  FFMA R21, R17.reuse, R44, R0.reuse ;  /* 0x0000002c11157223 */ /* 0x140fe20000000000 */
[----:B------:R-:W-:Y:S01]  /*e8e0*/  FFMA R23, R17, R42, R0 ;  /* 0x0000002a11177223 */ /* 0x000fe20000000000 */
[----:B------:R-:W-:-:S02]  /*e8f0*/  HADD2.F32 R42, -RZ, R11.H1_H1 ;  /* 0x3000000bff2a7230 */ /* 0x000fc40000004100 */
[----:B------:R-:W-:Y:S01]  /*e900*/  FFMA R36, R36, R16, R21 ;  /* 0x0000001024247223 */ /* 0x000fe20000000015 */
[----:B------:R-:W-:Y:S01]  /*e910*/  F2FP.F16.F32.PACK_AB R21, R33, R22 ;  /* 0x000000162115723e */ /* 0x000fe200000000ff */
[--C-:B------:R-:W-:Y:S01]  /*e920*/  FFMA R25, R17, R40, R14.reuse ;  /* 0x0000002811197223 */ /* 0x100fe2000000000e */
[----:B------:R-:W-:Y:S01]  /*e930*/  HADD2.F32 R40, -RZ, R11.H0_H0 ;  /* 0x2000000bff287230 */ /* 0x000fe20000004100 */
[----:B------:R-:W-:Y:S01]  /*e940*/  F2FP.F16.F32.PACK_AB R22, R35, R24 ;  /* 0x000000182316723e */ /* 0x000fe200000000ff */
[----:B------:R-:W-:Y:S01]  /*e950*/  FFMA R27, R17, R43, R14 ;  /* 0x0000002b111b7223 */ /* 0x000fe2000000000e */
[-C--:B------:R-:W-:Y:S02]  /*e960*/  FFMA R43, R38, R16.reuse, R23 ;  /* 0x00000010262b7223 */ /* 0x080fe40000000017 */
[----:B------:R-:W-:Y:S01]  /*e970*/  FFMA R38, R40, R16, R25 ;  /* 0x0000001028267223 */ /* 0x000fe20000000019 */
[----:B------:R-:W-:Y:S01]  /*e980*/  F2FP.F16.F32.PACK_AB R23, R37, R26 ;  /* 0x0000001a2517723e */ /* 0x000fe200000000ff */
[----:B------:R-:W-:Y:S01]  /*e990*/  FFMA R27, R42, R16, R27 ;  /* 0x000000102a1b7223 */ /* 0x000fe2000000001b */
[----:B------:R-:W-:-:S02]  /*e9a0*/  F2FP.F16.F32.PACK_AB R24, R39, R32 ;  /* 0x000000202718723e */ /* 0x000fc400000000ff */
        /* <DEDUP_REMOVED lines=22> */
.L_x_139:
[----:B------:R-:W-:Y:S05]  /*eb10*/  BSYNC B0 ;  /* 0x0000000000007941 */ /* 0x000fea0003800000 */
.L_x_138:
[----:B------:R-:W-:Y:S06]  /*eb20*/  BAR.SYNC.DEFER_BLOCKING 0x1, 0x100 ;  /* 0x0044000000007b1d */ /* 0x000fec0000010000 */
[----:B------:R-:W-:Y:S04]  /*eb30*/  BSSY B0, `(.L_x_140) ;  /* 0x000000a000007945 */ /* 0x000fe80003800000 */
[----:B------:R-:W-:Y:S05]  /*eb40*/  @!P0 BRA `(.L_x_141) ;  /* 0x0000000000208947 */ /* 0x000fea0003800000 */
[----:B------:R-:W-:-:S06]  /*eb50*/  UISETP.NE.AND UP0, UPT, UR48, 0x3, UPT ;  /* 0x000000033000788c */ /* 0x000fcc000bf05270 */
[----:B------:R-:W-:-:S13]  /*eb60*/  PLOP3.LUT P3, PT, PT, PT, UP0, 0x80, 0x0 ;  /* 0x000000000000781c */ /* 0x000fda0003f6f008 */
[----:B------:R-:W-:Y:S05]  /*eb70*/  @!P3 BRA `(.L_x_142) ;  /* 0x000000000004b947 */ /* 0x000fea0003800000 */
[----:B------:R-:W-:Y:S01]  /*eb80*/  BPT.TRAP 0x1 ;  /* 0x000000040000795c */ /* 0x000fe20000300000 */
.L_x_142:
[----:B------:R-:W-:-:S04]  /*eb90*/  ULEA UR4, UR8, UR50, 0x3 ;  /* 0x0000003208047291 */ /* 0x000fc8000f8e183f */
[----:B------:R-:W-:-:S04]  /*eba0*/  UIADD3 UR4, UR4, 0x50, URZ ;  /* 0x0000005004047890 */ /* 0x000fc8000fffe03f */
[----:B------:R-:W-:-:S09]  /*ebb0*/  UPRMT UR4, UR49, 0x654, UR4 ;  /* 0x0000065431047896 */ /* 0x000fd20008000004 */
[----:B------:R-:W-:Y:S03]  /*ebc0*/  SYNCS.ARRIVE.TRANS64.RED.A1T0 RZ, [UR4], RZ ;  /* 0x000000ffffff79a7 */ /* 0x000fe60008100404 */
.L_x_141:
[----:B------:R-:W-:Y:S05]  /*ebd0*/  BSYNC B0 ;  /* 0x0000000000007941 */ /* 0x000fea0003800000 */
.L_x_140:
        /* <DEDUP_REMOVED lines=9> */
.L_x_145:
[----:B-1----:R-:W-:Y:S01]  /*ec70*/  LEA R20, R3, UR50, 0x3 ;  /* 0x0000003203147c11 */ /* 0x002fe2000f8e18ff */
[----:B------:R-:W-:Y:S01]  /*ec80*/  BSSY B1, `(.L_x_146) ;  /* 0x0000006000017945 */ /* 0x000fe20003800000 */
[----:B------:R-:W-:Y:S02]  /*ec90*/  SHF.L.U32 R21, R13, 0x1f, RZ ;  /* 0x0000001f0d157819 */ /* 0x000fe400000006ff */
[----:B------:R-:W-:Y:S02]  /*eca0*/  @!P2 LEA R23, R3, R19, 0xd ;  /* 0x000000130317a211 */ /* 0x000fe400078e68ff */
[----:B------:R-:W1:Y:S03]  /*ecb0*/  SYNCS.PHASECHK.TRANS64.TRYWAIT P3, [R20+URZ+0x30], R21 ;  /* 0x00003015140075a7 */ /* 0x000e66000806017f */
[----:B------:R-:W-:Y:S01]  /*ecc0*/  @!P2 IMAD R22, R18, 0x2, R23 ;  /* 0x000000021216a824 */ /* 0x000fe200078e0217 */
[----:B-1----:R-:W-:Y:S06]  /*ecd0*/  @!P3 BRA `(.L_x_147) ;  /* 0x0000007c0018b947 */ /* 0x002fec0003800000 */
.L_x_369:
[----:B------:R-:W-:Y:S05]  /*ece0*/  BSYNC B1 ;  /* 0x0000000000017941 */ /* 0x000fea0003800000 */
.L_x_146:
        /* <DEDUP_REMOVED lines=8> */
.L_x_144:
[----:B------:R-:W-:Y:S05]  /*ed70*/  BSYNC B0 ;  /* 0x0000000000007941 */ /* 0x000fea0003800000 */
.L_x_143:
        /* <DEDUP_REMOVED lines=77> */
.L_x_149:
[----:B------:R-:W-:Y:S05]  /*f250*/  BSYNC B0 ;  /* 0x0000000000007941 */ /* 0x000fea0003800000 */
.L_x_148:
[----:B------:R-:W-:Y:S06]  /*f260*/  BAR.SYNC.DEFER_BLOCKING 0x1, 0x100 ;  /* 0x0044000000007b1d */ /* 0x000fec0000010000 */
[----:B------:R-:W-:Y:S04]  /*f270*/  BSSY B0, `(.L_x_150) ;  /* 0x000000a000007945 */ /* 0x000fe80003800000 */
[----:B------:R-:W-:Y:S05]  /*f280*/  @!P0 BRA `(.L_x_151) ;  /* 0x0000000000208947 */ /* 0x000fea0003800000 */
[----:B------:R-:W-:-:S06]  /*f290*/  UISETP.NE.AND UP0, UPT, UR48, 0x3, UPT ;  /* 0x000000033000788c */ /* 0x000fcc000bf05270 */
[----:B------:R-:W-:-:S13]  /*f2a0*/  PLOP3.LUT P3, PT, PT, PT, UP0, 0x80, 0x0 ;  /* 0x000000000000781c */ /* 0x000fda0003f6f008 */
[----:B------:R-:W-:Y:S05]  /*f2b0*/  @!P3 BRA `(.L_x_152) ;  /* 0x000000000004b947 */ /* 0x000fea0003800000 */
[----:B------:R-:W-:Y:S01]  /*f2c0*/  BPT.TRAP 0x1 ;  /* 0x000000040000795c */ /* 0x000fe20000300000 */
.L_x_152:
[----:B------:R-:W-:-:S04]  /*f2d0*/  ULEA UR4, UR8, UR50, 0x3 ;  /* 0x0000003208047291 */ /* 0x000fc8000f8e183f */
[----:B------:R-:W-:-:S04]  /*f2e0*/  UIADD3 UR4, UR4, 0x50, URZ ;  /* 0x0000005004047890 */ /* 0x000fc8000fffe03f */
[----:B------:R-:W-:-:S09]  /*f2f0*/  UPRMT UR4, UR49, 0x654, UR4 ;  /* 0x0000065431047896 */ /* 0x000fd20008000004 */
[----:B------:R-:W-:Y:S03]  /*f300*/  SYNCS.ARRIVE.TRANS64.RED.A1T0 RZ, [UR4], RZ ;  /* 0x000000ffffff79a7 */ /* 0x000fe60008100404 */
.L_x_151:
[----:B------:R-:W-:Y:S05]  /*f310*/  BSYNC B0 ;  /* 0x0000000000007941 */ /* 0x000fea0003800000 */
.L_x_150:
        /* <DEDUP_REMOVED lines=9> */
.L_x_155:
[----:B-1----:R-:W-:Y:S01]  /*f3b0*/  LEA R20, R3, UR50, 0x3 ;  /* 0x0000003203147c11 */ /* 0x002fe2000f8e18ff */
[----:B------:R-:W-:Y:S01]  /*f3c0*/  BSSY B1, `(.L_x_156) ;  /* 0x0000006000017945 */ /* 0x000fe20003800000 */
[----:B------:R-:W-:Y:S02]  /*f3d0*/  SHF.L.U32 R21, R13, 0x1f, RZ ;  /* 0x0000001f0d157819 */ /* 0x000fe400000006ff */
[----:B------:R-:W-:Y:S02]  /*f3e0*/  @!P2 LEA R23, R3, R19, 0xd ;  /* 0x000000130317a211 */ /* 0x000fe400078e68ff */
[----:B------:R-:W1:Y:S03]  /*f3f0*/  SYNCS.PHASECHK.TRANS64.TRYWAIT P3, [R20+URZ+0x30], R21 ;  /* 0x00003015140075a7 */ /* 0x000e66000806017f */
[----:B------:R-:W-:Y:S01]  /*f400*/  @!P2 IMAD R22, R18, 0x2, R23 ;  /* 0x000000021216a824 */ /* 0x000fe200078e0217 */
[----:B-1----:R-:W-:Y:S06]  /*f410*/  @!P3 BRA `(.L_x_157) ;  /* 0x00000074005cb947 */ /* 0x002fec0003800000 */
.L_x_370:
[----:B------:R-:W-:Y:S05]  /*f420*/  BSYNC B1 ;  /* 0x0000000000017941 */ /* 0x000fea0003800000 */
.L_x_156:
        /* <DEDUP_REMOVED lines=8> */
.L_x_154:
[----:B------:R-:W-:Y:S05]  /*f4b0*/  BSYNC B0 ;  /* 0x0000000000007941 */ /* 0x000fea0003800000 */
.L_x_153:
        /* <DEDUP_REMOVED lines=93> */
.L_x_159:
[----:B------:R-:W-:Y:S05]  /*fa90*/  BSYNC B0 ;  /* 0x0000000000007941 */ /* 0x000fea0003800000 */
.L_x_158:
[----:B------:R-:W-:Y:S06]  /*faa0*/  BAR.SYNC.DEFER_BLOCKING 0x1, 0x100 ;  /* 0x0044000000007b1d */ /* 0x000fec0000010000 */
[----:B------:R-:W-:Y:S04]  /*fab0*/  BSSY B0, `(.L_x_160) ;  /* 0x000000a000007945 */ /* 0x000fe80003800000 */
[----:B------:R-:W-:Y:S05]  /*fac0*/  @!P0 BRA `(.L_x_161) ;  /* 0x0000000000208947 */ /* 0x000fea0003800000 */
[----:B------:R-:W-:-:S06]  /*fad0*/  UISETP.NE.AND UP0, UPT, UR48, 0x3, UPT ;  /* 0x000000033000788c */ /* 0x000fcc000bf05270 */
[----:B------:R-:W-:-:S13]  /*fae0*/  PLOP3.LUT P3, PT, PT, PT, UP0, 0x80, 0x0 ;  /* 0x000000000000781c */ /* 0x000fda0003f6f008 */
[----:B------:R-:W-:Y:S05]  /*faf0*/  @!P3 BRA `(.L_x_162) ;  /* 0x000000000004b947 */ /* 0x000fea0003800000 */
[----:B------:R-:W-:Y:S01]  /*fb00*/  BPT.TRAP 0x1 ;  /* 0x000000040000795c */ /* 0x000fe20000300000 */
.L_x_162:
[----:B------:R-:W-:-:S04]  /*fb10*/  ULEA UR4, UR8, UR50, 0x3 ;  /* 0x0000003208047291 */ /* 0x000fc8000f8e183f */
[----:B------:R-:W-:-:S04]  /*fb20*/  UIADD3 UR4, UR4, 0x50, URZ ;  /* 0x0000005004047890 */ /* 0x000fc8000fffe03f */
[----:B------:R-:W-:-:S09]  /*fb30*/  UPRMT UR4, UR49, 0x654, UR4 ;  /* 0x0000065431047896 */ /* 0x000fd20008000004 */
[----:B------:R-:W-:Y:S03]  /*fb40*/  SYNCS.ARRIVE.TRANS64.RED.A1T0 RZ, [UR4], RZ ;  /* 0x000000ffffff79a7 */ /* 0x000fe60008100404 */
.L_x_161:
[----:B------:R-:W-:Y:S05]  /*fb50*/  BSYNC B0 ;  /* 0x0000000000007941 */ /* 0x000fea0003800000 */
.L_x_160:
        /* <DEDUP_REMOVED lines=9> */
.L_x_165:
[----:B-1----:R-:W-:Y:S01]  /*fbf0*/  LEA R20, R3, UR50, 0x3 ;  /* 0x0000003203147c11 */ /* 0x002fe2000f8e18ff */
[----:B------:R-:W-:Y:S01]  /*fc00*/  BSSY B1, `(.L_x_166) ;  /* 0x0000006000017945 */ /* 0x000fe20003800000 */
[----:B------:R-:W-:Y:S02]  /*fc10*/  SHF.L.U32 R21, R13, 0x1f, RZ ;  /* 0x0000001f0d157819 */ /* 0x000fe400000006ff */
[----:B------:R-:W-:Y:S02]  /*fc20*/  @!P2 LEA R23, R3, R19, 0xd ;  /* 0x000000130317a211 */ /* 0x000fe400078e68ff */
[----:B------:R-:W1:Y:S03]  /*fc30*/  SYNCS.PHASECHK.TRANS64.TRYWAIT P3, [R20+URZ+0x30], R21 ;  /* 0x00003015140075a7 */ /* 0x000e66000806017f */
[----:B------:R-:W-:Y:S01]  /*fc40*/  @!P2 IMAD R22, R18, 0x2, R23 ;  /* 0x000000021216a824 */ /* 0x000fe200078e0217 */
[----:B-1----:R-:W-:Y:S06]  /*fc50*/  @!P3 BRA `(.L_x_167) ;  /* 0x0000006c0060b947 */ /* 0x002fec0003800000 */
.L_x_371:
[----:B------:R-:W-:Y:S05]  /*fc60*/  BSYNC B1 ;  /* 0x0000000000017941 */ /* 0x000fea0003800000 */
.L_x_166:
        /* <DEDUP_REMOVED lines=8> */
.L_x_164:
[----:B------:R-:W-:Y:S05]  /*fcf0*/  BSYNC B0 ;  /* 0x0000000000007941 */ /* 0x000fea0003800000 */
.L_x_163:
        /* <DEDUP_REMOVED lines=77> */
.L_x_169:
[----:B------:R-:W-:Y:S05]  /*101d0*/  BSYNC B0 ;  /* 0x0000000000007941 */ /* 0x000fea0003800000 */
.L_x_168:
[----:B------:R-:W-:Y:S06]  /*101e0*/  BAR.SYNC.DEFER_BLOCKING 0x1, 0x100 ;  /* 0x0044000000007b1d */ /* 0x000fec0000010000 */
[----:B------:R-:W-:Y:S04]  /*101f0*/  BSSY B0, `(.L_x_170) ;  /* 0x000000a000007945 */ /* 0x000fe80003800000 */
[----:B------:R-:W-:Y:S05]  /*10200*/  @!P0 BRA `(.L_x_171) ;  /* 0x0000000000208947 */ /* 0x000fea0003800000 */
[----:B------:R-:W-:-:S06]  /*10210*/  UISETP.NE.AND UP0, UPT, UR48, 0x3, UPT ;  /* 0x000000033000788c */ /* 0x000fcc000bf05270 */
[----:B------:R-:W-:-:S13]  /*10220*/  PLOP3.LUT P3, PT, PT, PT, UP0, 0x80, 0x0 ;  /* 0x000000000000781c */ /* 0x000fda0003f6f008 */
[----:B------:R-:W-:Y:S05]  /*10230*/  @!P3 BRA `(.L_x_172) ;  /* 0x000000000004b947 */ /* 0x000fea0003800000 */
[----:B------:R-:W-:Y:S01]  /*10240*/  BPT.TRAP 0x1 ;  /* 0x000000040000795c */ /* 0x000fe20000300000 */
.L_x_172:
[----:B------:R-:W-:-:S04]  /*10250*/  ULEA UR4, UR8, UR50, 0x3 ;  /* 0x0000003208047291 */ /* 0x000fc8000f8e183f */
[----:B------:R-:W-:-:S04]  /*10260*/  UIADD3 UR4, UR4, 0x50, URZ ;  /* 0x0000005004047890 */ /* 0x000fc8000fffe03f */
[----:B------:R-:W-:-:S09]  /*10270*/  UPRMT UR4, UR49, 0x654, UR4 ;  /* 0x0000065431047896 */ /* 0x000fd20008000004 */
[----:B------:R-:W-:Y:S03]  /*10280*/  SYNCS.ARRIVE.TRANS64.RED.A1T0 RZ, [UR4], RZ ;  /* 0x000000ffffff79a7 */ /* 0x000fe60008100404 */
.L_x_171:
[----:B------:R-:W-:Y:S05]  /*10290*/  BSYNC B0 ;  /* 0x0000000000007941 */ /* 0x000fea0003800000 */
.L_x_170:
        /* <DEDUP_REMOVED lines=9> */
.L_x_175:
[----:B-1----:R-:W-:Y:S01]  /*10330*/  LEA R20, R3, UR50, 0x3 ;  /* 0x0000003203147c11 */ /* 0x002fe2000f8e18ff */
[----:B------:R-:W-:Y:S01]  /*10340*/  BSSY B1, `(.L_x_176) ;  /* 0x0000006000017945 */ /* 0x000fe20003800000 */
[----:B------:R-:W-:Y:S02]  /*10350*/  SHF.L.U32 R21, R13, 0x1f, RZ ;  /* 0x0000001f0d157819 */ /* 0x000fe400000006ff */
[----:B------:R-:W-:Y:S02]  /*10360*/  @!P2 LEA R23, R3, R19, 0xd ;  /* 0x000000130317a211 */ /* 0x000fe400078e68ff */
[----:B------:R-:W1:Y:S03]  /*10370*/  SYNCS.PHASECHK.TRANS64.TRYWAIT P3, [R20+URZ+0x30], R21 ;  /* 0x00003015140075a7 */ /* 0x000e66000806017f */
[----:B------:R-:W-:Y:S01]  /*10380*/  @!P2 IMAD R22, R18, 0x2, R23 ;  /* 0x000000021216a824 */ /* 0x000fe200078e0217 */
[----:B-1----:R-:W-:Y:S06]  /*10390*/  @!P3 BRA `(.L_x_177) ;  /* 0x0000006400a4b947 */ /* 0x002fec0003800000 */
.L_x_372:
[----:B------:R-:W-:Y:S05]  /*103a0*/  BSYNC B1 ;  /* 0x0000000000017941 */ /* 0x000fea0003800000 */
.L_x_176:
        /* <DEDUP_REMOVED lines=8> */
.L_x_174:
[----:B------:R-:W-:Y:S05]  /*10430*/  BSYNC B0 ;  /* 0x0000000000007941 */ /* 0x000fea0003800000 */
.L_x_173:
        /* <DEDUP_REMOVED lines=57> */
[--C-:B------:R-:W-:Y:S01]  /*107d0*/  FFMA R21, R17, R44, R0.reuse ;  /* 0x0000002c11157223 */ /* 0x100fe20000000000 */
[----:B------:R-:W-:Y:S01]  /*107e0*/  F2FP.F16.F32.PACK_AB R32, R39, R32 ;  /* 0x000000202720723e */ /* 0x000fe200000000ff */
        /* <DEDUP_REMOVED lines=34> */
.L_x_179:
[----:B------:R-:W-:Y:S05]  /*10a10*/  BSYNC B0 ;  /* 0x0000000000007941 */ /* 0x000fea0003800000 */
.L_x_178:
[----:B------:R-:W-:Y:S06]  /*10a20*/  BAR.SYNC.DEFER_BLOCKING 0x1, 0x100 ;  /* 0x0044000000007b1d */ /* 0x000fec0000010000 */
[----:B------:R-:W-:Y:S04]  /*10a30*/  BSSY B0, `(.L_x_180) ;  /* 0x000000a000007945 */ /* 0x000fe80003800000 */
[----:B------:R-:W-:Y:S05]  /*10a40*/  @!P0 BRA `(.L_x_181) ;  /* 0x0000000000208947 */ /* 0x000fea0003800000 */
[----:B------:R-:W-:-:S06]  /*10a50*/  UISETP.NE.AND UP0, UPT, UR48, 0x3, UPT ;  /* 0x000000033000788c */ /* 0x000fcc000bf05270 */
[----:B------:R-:W-:-:S13]  /*10a60*/  PLOP3.LUT P3, PT, PT, PT, UP0, 0x80, 0x0 ;  /* 0x000000000000781c */ /* 0x000fda0003f6f008 */
[----:B------:R-:W-:Y:S05]  /*10a70*/  @!P3 BRA `(.L_x_182) ;  /* 0x000000000004b947 */ /* 0x000fea0003800000 */
[----:B------:R-:W-:Y:S01]  /*10a80*/  BPT.TRAP 0x1 ;  /* 0x000000040000795c */ /* 0x000fe20000300000 */
.L_x_182:
[----:B------:R-:W-:-:S04]  /*10a90*/  ULEA UR4, UR8, UR50, 0x3 ;  /* 0x0000003208047291 */ /* 0x000fc8000f8e183f */
[----:B------:R-:W-:-:S04]  /*10aa0*/  UIADD3 UR4, UR4, 0x50, URZ ;  /* 0x0000005004047890 */ /* 0x000fc8000fffe03f */
[----:B------:R-:W-:-:S09]  /*10ab0*/  UPRMT UR4, UR49, 0x654, UR4 ;  /* 0x0000065431047896 */ /* 0x000fd20008000004 */
[----:B------:R-:W-:Y:S03]  /*10ac0*/  SYNCS.ARRIVE.TRANS64.RED.A1T0 RZ, [UR4], RZ ;  /* 0x000000ffffff79a7 */ /* 0x000fe60008100404 */
.L_x_181:
[----:B------:R-:W-:Y:S05]  /*10ad0*/  BSYNC B0 ;  /* 0x0000000000007941 */ /* 0x000fea0003800000 */
.L_x_180:
        /* <DEDUP_REMOVED lines=9> */
.L_x_185:
[----:B-1----:R-:W-:Y:S01]  /*10b70*/  LEA R20, R3, UR50, 0x3 ;  /* 0x0000003203147c11 */ /* 0x002fe2000f8e18ff */
[----:B------:R-:W-:Y:S01]  /*10b80*/  BSSY B1, `(.L_x_186) ;  /* 0x0000006000017945 */ /* 0x000fe20003800000 */
[----:B------:R-:W-:Y:S02]  /*10b90*/  SHF.L.U32 R21, R13, 0x1f, RZ ;  /* 0x0000001f0d157819 */ /* 0x000fe400000006ff */
[----:B------:R-:W-:Y:S02]  /*10ba0*/  @!P2 LEA R23, R3, R19, 0xd ;  /* 0x000000130317a211 */ /* 0x000fe400078e68ff */
[----:B------:R-:W1:Y:S03]  /*10bb0*/  SYNCS.PHASECHK.TRANS64.TRYWAIT P3, [R20+URZ+0x30], R21 ;  /* 0x00003015140075a7 */ /* 0x000e66000806017f */
[----:B------:R-:W-:Y:S01]  /*10bc0*/  @!P2 IMAD R22, R18, 0x2, R23 ;  /* 0x000000021216a824 */ /* 0x000fe200078e0217 */
[----:B-1----:R-:W-:Y:S06]  /*10bd0*/  @!P3 BRA `(.L_x_187) ;  /* 0x0000005c00a8b947 */ /* 0x002fec0003800000 */
.L_x_373:
[----:B------:R-:W-:Y:S05]  /*10be0*/  BSYNC B1 ;  /* 0x0000000000017941 */ /* 0x000fea0003800000 */
.L_x_186:
        /* <DEDUP_REMOVED lines=8> */
.L_x_184:
[----:B------:R-:W-:Y:S05]  /*10c70*/  BSYNC B0 ;  /* 0x0000000000007941 */ /* 0x000fea0003800000 */
.L_x_183:
        /* <DEDUP_REMOVED lines=77> */
.L_x_189:
[----:B------:R-:W-:Y:S05]  /*11150*/  BSYNC B0 ;  /* 0x0000000000007941 */ /* 0x000fea0003800000 */
.L_x_188:
[----:B------:R-:W-:Y:S06]  /*11160*/  BAR.SYNC.DEFER_BLOCKING 0x1, 0x100 ;  /* 0x0044000000007b1d */ /* 0x000fec0000010000 */
[----:B------:R-:W-:Y:S04]  /*11170*/  BSSY B0, `(.L_x_190) ;  /* 0x000000a000007945 */ /* 0x000fe80003800000 */
[----:B------:R-:W-:Y:S05]  /*11180*/  @!P0 BRA `(.L_x_191) ;  /* 0x0000000000208947 */ /* 0x000fea0003800000 */
[----:B------:R-:W-:-:S06]  /*11190*/  UISETP.NE.AND UP0, UPT, UR48, 0x3, UPT ;  /* 0x000000033000788c */ /* 0x000fcc000bf05270 */
[----:B------:R-:W-:-:S13]  /*111a0*/  PLOP3.LUT P3, PT, PT, PT, UP0, 0x80, 0x0 ;  /* 0x000000000000781c */ /* 0x000fda0003f6f008 */
[----:B------:R-:W-:Y:S05]  /*111b0*/  @!P3 BRA `(.L_x_192) ;  /* 0x000000000004b947 */ /* 0x000fea0003800000 */
[----:B------:R-:W-:Y:S01]  /*111c0*/  BPT.TRAP 0x1 ;  /* 0x000000040000795c */ /* 0x000fe20000300000 */
.L_x_192:
[----:B------:R-:W-:-:S04]  /*111d0*/  ULEA UR4, UR8, UR50, 0x3 ;  /* 0x0000003208047291 */ /* 0x000fc8000f8e183f */
[----:B------:R-:W-:-:S04]  /*111e0*/  UIADD3 UR4, UR4, 0x50, URZ ;  /* 0x0000005004047890 */ /* 0x000fc8000fffe03f */
[----:B------:R-:W-:-:S09]  /*111f0*/  UPRMT UR4, UR49, 0x654, UR4 ;  /* 0x0000065431047896 */ /* 0x000fd20008000004 */
[----:B------:R-:W-:Y:S03]  /*11200*/  SYNCS.ARRIVE.TRANS64.RED.A1T0 RZ, [UR4], RZ ;  /* 0x000000ffffff79a7 */ /* 0x000fe60008100404 */
.L_x_191:
[----:B------:R-:W-:Y:S05]  /*11210*/  BSYNC B0 ;  /* 0x0000000000007941 */ /* 0x000fea0003800000 */
.L_x_190:
        /* <DEDUP_REMOVED lines=9> */
.L_x_195:
[----:B------:R-:W-:Y:S01]  /*112b0*/  LEA R20, R3, UR50, 0x3 ;  /* 0x0000003203147c11 */ /* 0x000fe2000f8e18ff */
[----:B------:R-:W-:Y:S01]  /*112c0*/  BSSY B1, `(.L_x_196) ;  /* 0x0000006000017945 */ /* 0x000fe20003800000 */
[----:B------:R-:W-:Y:S02]  /*112d0*/  SHF.L.U32 R21, R13, 0x1f, RZ ;  /* 0x0000001f0d157819 */ /* 0x000fe400000006ff */
[----:B------:R-:W-:Y:S02]  /*112e0*/  @!P2 LEA R23, R3, R19, 0xd ;  /* 0x000000130317a211 */ /* 0x000fe400078e68ff */
[----:B------:R-:W2:Y:S03]  /*112f0*/  SYNCS.PHASECHK.TRANS64.TRYWAIT P3, [R20+URZ+0x30], R21 ;  /* 0x00003015140075a7 */ /* 0x000ea6000806017f */
[----:B------:R-:W-:Y:S01]  /*11300*/  @!P2 IMAD R22, R18, 0x2, R23 ;  /* 0x000000021216a824 */ /* 0x000fe200078e0217 */
[----:B--2---:R-:W-:Y:S06]  /*11310*/  @!P3 BRA `(.L_x_197) ;  /* 0x0000005400ecb947 */ /* 0x004fec0003800000 */
.L_x_374:
[----:B------:R-:W-:Y:S05]  /*11320*/  BSYNC B1 ;  /* 0x0000000000017941 */ /* 0x000fea0003800000 */
.L_x_196:
[----:B------:R-:W-:Y:S05]  /*11330*/  @!P2 WARPSYNC.ALL ;  /* 0x000000000000a948 */ /* 0x000fea0003800000 */
[----:B------:R3:W4:Y:S01]  /*11340*/  @!P2 LDSM.16.M88.4 R4, [R23] ;  /* 0x000000001704a83b */ /* 0x0007220000000200 */
[----:B------:R-:W-:-:S03]  /*11350*/  IADD3 R3, R3, 0x1, RZ ;  /* 0x0000000103037810 */ /* 0x000fc60007ffe0ff */
[----:B------:R3:W1:Y:S01]  /*11360*/  @!P2 LDSM.16.M88.4 R8, [R22] ;  /* 0x000000001608a83b */ /* 0x0006620000000200 */
[----:B------:R-:W-:-:S04]  /*11370*/  ISETP.NE.AND P3, PT, R3, 0x4, PT ;  /* 0x000000040300780c */ /* 0x000fc80003f65270 */
[----:B--2---:R-:W-:Y:S02]  /*11380*/  SEL R20, RZ, 0x1, P3 ;  /* 0x00000001ff147807 */ /* 0x004fe40001800000 */
[----:B------:R-:W-:Y:S02]  /*11390*/  SEL R3, R3, RZ, P3 ;  /* 0x000000ff03037207 */ /* 0x000fe40001800000 */
[----:B---3--:R-:W-:-:S07]  /*113a0*/  LOP3.LUT R13, R13, R20, RZ, 0x3c, !PT ;  /* 0x000000140d0d7212 */ /* 0x008fce00078e3cff */
.L_x_194:
[----:B------:R-:W-:Y:S05]  /*113b0*/  BSYNC B0 ;  /* 0x0000000000007941 */ /* 0x000fea0003800000 */
.L_x_193:
[----:B------:R-:W2:Y:S04]  /*113c0*/  LDL.LU R21, [R1+0x1c0] ;  /* 0x0001c00001157983 */ /* 0x000ea80000300800 */
[----:B------:R-:W3:Y:S04]  /*113d0*/  LDL.LU R23, [R1+0x1c4] ;  /* 0x0001c40001177983 */ /* 0x000ee80000300800 */
[----:B------:R-:W5:Y:S04]  /*113e0*/  LDL.LU R31, [R1+0x1d0] ;  /* 0x0001d000011f7983 */ /* 0x000f680000300800 */
[----:B-1----:R-:W4:Y:S04]  /*113f0*/  LDL.LU R33, [R1+0x1d4] ;  /* 0x0001d40001217983 */ /* 0x002f280000300800 */
        /* <DEDUP_REMOVED lines=12> */
[----:B------:R-:W-:Y:S05]  /*114c0*/  WARPSYNC.ALL ;  /* 0x0000000000007948 */ /* 0x000fea0003800000 */
[----:B------:R-:W-:Y:S01]  /*114d0*/  BSSY B0, `(.L_x_198) ;  /* 0x000004c000007945 */ /* 0x000fe20003800000 */
[C-C-:B--2---:R-:W-:Y:S01]  /*114e0*/  FFMA R21, R17.reuse, R21, R0.reuse ;  /* 0x0000001511157223 */ /* 0x144fe20000000000 */
[C-C-:B---3--:R-:W-:Y:S01]  /*114f0*/  FFMA R23, R17.reuse, R23, R0.reuse ;  /* 0x0000001711177223 */ /* 0x148fe20000000000 */
[C-C-:B-----5:R-:W-:Y:S01]  /*11500*/  FFMA R31, R17.reuse, R31, R0.reuse ;  /* 0x0000001f111f7223 */ /* 0x160fe20000000000 */
[C-C-:B----4-:R-:W-:Y:S01]  /*11510*/  FFMA R33, R17.reuse, R33, R0.reuse ;  /* 0x0000002111217223 */ /* 0x150fe20000000000 */
[C-C-:B------:R-:W-:Y:S01]  /*11520*/  FFMA R39, R17.reuse, R37, R0.reuse ;  /* 0x0000002511277223 */ /* 0x140fe20000000000 */
[----:B------:R-:W-:Y:S01]  /*11530*/  FFMA R41, R17, R36, R0 ;  /* 0x0000002411297223 */ /* 0x000fe20000000000 */
[----:B------:R-:W-:-:S02]  /*11540*/  HADD2.F32 R36, -RZ, R11.H1_H1 ;  /* 0x3000000bff247230 */ /* 0x000fc40000004100 */
[C-C-:B------:R-:W-:Y:S01]  /*11550*/  FFMA R47, R17.reuse, R35, R0.reuse ;  /* 0x00000023112f7223 */ /* 0x140fe20000000000 */
[C---:B------:R-:W-:Y:S01]  /*11560*/  FFMA R49, R17.reuse, R34, R0 ;  /* 0x0000002211317223 */ /* 0x040fe20000000000 */
[--C-:B------:R-:W-:Y:S02]  /*11570*/  HADD2.F32 R0, -RZ, R4.reuse.H0_H0 ;  /* 0x20000004ff007230 */ /* 0x100fe40000004100 */
[----:B------:R-:W-:Y:S02]  /*11580*/  HADD2.F32 R34, -RZ, R11.H0_H0 ;  /* 0x2000000bff227230 */ /* 0x000fe40000004100 */
[C-C-:B------:R-:W-:Y:S01]  /*11590*/  FFMA R25, R17.reuse, R25, R14.reuse ;  /* 0x0000001911197223 */ /* 0x140fe2000000000e */
[----:B------:R-:W-:Y:S01]  /*115a0*/  FFMA R21, R0, R16, R21 ;  /* 0x0000001000157223 */ /* 0x000fe20000000015 */
[----:B------:R-:W-:Y:S02]  /*115b0*/  HADD2.F32 R0, -RZ, R4.H1_H1 ;  /* 0x30000004ff007230 */ /* 0x000fe40000004100 */
[C-C-:B------:R-:W-:Y:S01]  /*115c0*/  FFMA R27, R17.reuse, R27, R14.reuse ;  /* 0x0000001b111b7223 */ /* 0x140fe2000000000e */
[----:B------:R-:W-:Y:S01]  /*115d0*/  FFMA R35, R17, R32, R14 ;  /* 0x0000002011237223 */ /* 0x000fe2000000000e */
[----:B------:R-:W-:-:S02]  /*115e0*/  HADD2.F32 R32, -RZ, R9.H0_H0 ;  /* 0x20000009ff207230 */ /* 0x000fc40000004100 */
[----:B------:R-:W-:Y:S01]  /*115f0*/  FFMA R0, R0, R16, R23 ;  /* 0x0000001000007223 */ /* 0x000fe20000000017 */
[----:B------:R-:W-:Y:S01]  /*11600*/  FFMA R37, R17, R30, R14 ;  /* 0x0000001e11257223 */ /* 0x000fe2000000000e */
[----:B------:R-:W-:-:S03]  /*11610*/  HADD2.F32 R30, -RZ, R8.H1_H1 ;  /* 0x30000008ff1e7230 */ /* 0x000fc60000004100 */
[----:B------:R-:W-:Y:S01]  /*11620*/  F2FP.F16.F32.PACK_AB R52, R0, R21 ;  /* 0x000000150034723e */ /* 0x000fe200000000ff */
[C-C-:B------:R-:W-:Y:S01]  /*11630*/  FFMA R43, R17.reuse, R26, R14.reuse ;  /* 0x0000001a112b7223 */ /* 0x140fe2000000000e */
[----:B------:R-:W-:Y:S02]  /*11640*/  HADD2.F32 R26, -RZ, R8.H0_H0 ;  /* 0x20000008ff1a7230 */ /* 0x000fe40000004100 */
[C-C-:B------:R-:W-:Y:S01]  /*11650*/  FFMA R45, R17.reuse, R24, R14.reuse ;  /* 0x00000018112d7223 */ /* 0x140fe2000000000e */
[--C-:B------:R-:W-:Y:S02]  /*11660*/  HADD2.F32 R24, -RZ, R6.reuse.H1_H1 ;  /* 0x30000006ff187230 */ /* 0x100fe40000004100 */
[-C--:B------:R-:W-:Y:S01]  /*11670*/  FFMA R39, R26, R16.reuse, R39 ;  /* 0x000000101a277223 */ /* 0x080fe20000000027 */
[----:B------:R-:W-:Y:S01]  /*11680*/  FFMA R43, R32, R16, R43 ;  /* 0x00000010202b7223 */ /* 0x000fe2000000002b */
[----:B------:R-:W-:Y:S01]  /*11690*/  FFMA R51, R17, R22, R14 ;  /* 0x0000001611337223 */ /* 0x000fe2000000000e */
[----:B------:R-:W-:-:S02]  /*116a0*/  HADD2.F32 R22, -RZ, R6.H0_H0 ;  /* 0x20000006ff167230 */ /* 0x000fc40000004100 */
[----:B------:R-:W-:Y:S02]  /*116b0*/  HADD2.F32 R26, -RZ, R9.H1_H1 ;  /* 0x30000009ff1a7230 */ /* 0x000fe40000004100 */
[----:B------:R-:W-:Y:S01]  /*116c0*/  FFMA R53, R17, R20, R14 ;  /* 0x0000001411357223 */ /* 0x000fe2000000000e */
[--C-:B------:R-:W-:Y:S02]  /*116d0*/  HADD2.F32 R14, -RZ, R5.reuse.H0_H0 ;  /* 0x20000005ff0e7230 */ /* 0x100fe40000004100 */
[-C--:B------:R-:W-:Y:S01]  /*116e0*/  FFMA R31, R22, R16.reuse, R31 ;  /* 0x00000010161f7223 */ /* 0x080fe2000000001f */
[----:B------:R-:W-:Y:S02]  /*116f0*/  HADD2.F32 R20, -RZ, R5.H1_H1 ;  /* 0x30000005ff147230 */ /* 0x000fe40000004100 */
[-C--:B------:R-:W-:Y:S01]  /*11700*/  FFMA R26, R26, R16.reuse, R45 ;  /* 0x000000101a1a7223 */ /* 0x080fe2000000002d */
[----:B------:R-:W-:Y:S02]  /*11710*/  HADD2.F32 R22, -RZ, R7.H0_H0 ;  /* 0x20000007ff167230 */ /* 0x000fe40000004100 */
[----:B------:R-:W-:Y:S01]  /*11720*/  FFMA R25, R14, R16, R25 ;  /* 0x000000100e197223 */ /* 0x000fe20000000019 */
[----:B------:R-:W-:-:S02]  /*11730*/  HADD2.F32 R32, -RZ, R10.H1_H1 ;  /* 0x3000000aff207230 */ /* 0x000fc40000004100 */
[-C--:B------:R-:W-:Y:S01]  /*11740*/  FFMA R14, R20, R16.reuse, R27 ;  /* 0x00000010140e7223 */ /* 0x080fe2000000001b */
[-C--:B------:R-:W-:Y:S01]  /*11750*/  FFMA R20, R24, R16.reuse, R33 ;  /* 0x0000001018147223 */ /* 0x080fe20000000021 */
[----:B------:R-:W-:Y:S02]  /*11760*/  HADD2.F32 R24, -RZ, R7.H1_H1 ;  /* 0x30000007ff187230 */ /* 0x000fe40000004100 */
[-C--:B------:R-:W-:Y:S01]  /*11770*/  FFMA R35, R22, R16.reuse, R35 ;  /* 0x0000001016237223 */ /* 0x080fe20000000023 */
[-C--:B------:R-:W-:Y:S01]  /*11780*/  FFMA R51, R34, R16.reuse, R51 ;  /* 0x0000001022337223 */ /* 0x080fe20000000033 */
[----:B------:R-:W-:Y:S01]  /*11790*/  F2FP.F16.F32.PACK_AB R54, R20, R31 ;  /* 0x0000001f1436723e */ /* 0x000fe200000000ff */
[-C--:B------:R-:W-:Y:S01]  /*117a0*/  FFMA R22, R24, R16.reuse, R37 ;  /* 0x0000001018167223 */ /* 0x080fe20000000025 */
[----:B------:R-:W-:Y:S01]  /*117b0*/  FFMA R24, R30, R16, R41 ;  /* 0x000000101e187223 */ /* 0x000fe20000000029 */
[----:B------:R-:W-:-:S03]  /*117c0*/  HADD2.F32 R30, -RZ, R10.H0_H0 ;  /* 0x2000000aff1e7230 */ /* 0x000fc60000004100 */
[----:B------:R-:W-:Y:S02]  /*117d0*/  F2FP.F16.F32.PACK_AB R55, R22, R35 ;  /* 0x000000231637723e */ /* 0x000fe400000000ff */
[-C--:B------:R-:W-:Y:S01]  /*117e0*/  FFMA R47, R30, R16.reuse, R47 ;  /* 0x000000101e2f7223 */ /* 0x080fe2000000002f */
[-C--:B------:R-:W-:Y:S01]  /*117f0*/  FFMA R30, R32, R16.reuse, R49 ;  /* 0x00000010201e7223 */ /* 0x080fe20000000031 */
[----:B------:R-:W-:Y:S01]  /*11800*/  FFMA R32, R36, R16, R53 ;  /* 0x0000001024207223 */ /* 0x000fe20000000035 */
[----:B------:R-:W-:Y:S02]  /*11810*/  F2FP.F16.F32.PACK_AB R53, R14, R25 ;  /* 0x000000190e35723e */ /* 0x000fe400000000ff */
[----:B------:R-:W-:Y:S02]  /*11820*/  F2FP.F16.F32.PACK_AB R25, R26, R43 ;  /* 0x0000002b1a19723e */ /* 0x000fe400000000ff */
[----:B------:R-:W-:Y:S01]  /*11830*/  F2FP.F16.F32.PACK_AB R24, R24, R39 ;  /* 0x000000271818723e */ /* 0x000fe200000000ff */
[----:B------:R1:W-:Y:S01]  /*11840*/  STSM.16.M88.4 [R15+0x4200], R52 ;  /* 0x004200340f007844 */ /* 0x0003e20000000200 */
[----:B------:R-:W-:-:S02]  /*11850*/  F2FP.F16.F32.PACK_AB R26, R30, R47 ;  /* 0x0000002f1e1a723e */ /* 0x000fc400000000ff */
        /* <DEDUP_REMOVED lines=19> */
.L_x_199:
[----:B------:R-:W-:Y:S05]  /*11990*/  BSYNC B0 ;  /* 0x0000000000007941 */ /* 0x000fea0003800000 */
.L_x_198:
[----:B------:R-:W-:Y:S06]  /*119a0*/  BAR.SYNC.DEFER_BLOCKING 0x1, 0x100 ;  /* 0x0044000000007b1d */ /* 0x000fec0000010000 */
[----:B------:R-:W-:Y:S04]  /*119b0*/  BSSY B0, `(.L_x_200) ;  /* 0x000000a000007945 */ /* 0x000fe80003800000 */
[----:B------:R-:W-:Y:S05]  /*119c0*/  @!P0 BRA `(.L_x_201) ;  /* 0x0000000000208947 */ /* 0x000fea0003800000 */
[----:B------:R-:W-:-:S06]  /*119d0*/  UISETP.NE.AND UP0, UPT, UR48, 0x3, UPT ;  /* 0x000000033000788c */ /* 0x000fcc000bf05270 */
[----:B------:R-:W-:-:S13]  /*119e0*/  PLOP3.LUT P3, PT, PT, PT, UP0, 0x80, 0x0 ;  /* 0x000000000000781c */ /* 0x000fda0003f6f008 */
[----:B------:R-:W-:Y:S05]  /*119f0*/  @!P3 BRA `(.L_x_202) ;  /* 0x000000000004b947 */ /* 0x000fea0003800000 */
[----:B------:R-:W-:Y:S01]  /*11a00*/  BPT.TRAP 0x1 ;  /* 0x000000040000795c */ /* 0x000fe20000300000 */
.L_x_202:
[----:B------:R-:W-:-:S04]  /*11a10*/  ULEA UR4, UR8, UR50, 0x3 ;  /* 0x0000003208047291 */ /* 0x000fc8000f8e183f */
[----:B------:R-:W-:-:S04]  /*11a20*/  UIADD3 UR4, UR4, 0x50, URZ ;  /* 0x0000005004047890 */ /* 0x000fc8000fffe03f */
[----:B------:R-:W-:-:S09]  /*11a30*/  UPRMT UR4, UR49, 0x654, UR4 ;  /* 0x0000065431047896 */ /* 0x000fd20008000004 */
[----:B------:R-:W-:Y:S03]  /*11a40*/  SYNCS.ARRIVE.TRANS64.RED.A1T0 RZ, [UR4], RZ ;  /* 0x000000ffffff79a7 */ /* 0x000fe60008100404 */
.L_x_201:
[----:B------:R-:W-:Y:S05]  /*11a50*/  BSYNC B0 ;  /* 0x0000000000007941 */ /* 0x000fea0003800000 */
.L_x_200:
        /* <DEDUP_REMOVED lines=9> */
.L_x_205:
[----:B------:R-:W-:Y:S01]  /*11af0*/  SHF.L.U32 R13, R13, 0x1f, RZ ;  /* 0x0000001f0d0d7819 */ /* 0x000fe200000006ff */
[----:B------:R-:W-:Y:S01]  /*11b00*/  BSSY B1, `(.L_x_206) ;  /* 0x0000006000017945 */ /* 0x000fe20003800000 */
[C---:B------:R-:W-:Y:S02]  /*11b10*/  LEA R14, R3.reuse, UR50, 0x3 ;  /* 0x00000032030e7c11 */ /* 0x040fe4000f8e18ff */
[----:B------:R-:W-:Y:S02]  /*11b20*/  @!P2 LEA R3, R3, R19, 0xd ;  /* 0x000000130303a211 */ /* 0x000fe400078e68ff */
[----:B------:R-:W2:Y:S03]  /*11b30*/  SYNCS.PHASECHK.TRANS64.TRYWAIT P3, [R14+URZ+0x30], R13 ;  /* 0x0000300d0e0075a7 */ /* 0x000ea6000806017f */
[----:B------:R-:W-:Y:S01]  /*11b40*/  @!P2 IMAD R0, R18, 0x2, R3 ;  /* 0x000000021200a824 */ /* 0x000fe200078e0203 */
[----:B--2---:R-:W-:Y:S06]  /*11b50*/  @!P3 BRA `(.L_x_207) ;  /* 0x0000004c00f0b947 */ /* 0x004fec0003800000 */
.L_x_375:
[----:B------:R-:W-:Y:S05]  /*11b60*/  BSYNC B1 ;  /* 0x0000000000017941 */ /* 0x000fea0003800000 */
.L_x_206:
[----:B------:R-:W-:Y:S05]  /*11b70*/  @!P2 WARPSYNC.ALL ;  /* 0x000000000000a948 */ /* 0x000fea0003800000 */
[----:B------:R3:W4:Y:S04]  /*11b80*/  @!P2 LDSM.16.M88.4 R4, [R3] ;  /* 0x000000000304a83b */ /* 0x0007280000000200 */
[----:B------:R3:W1:Y:S02]  /*11b90*/  @!P2 LDSM.16.M88.4 R8, [R0] ;  /* 0x000000000008a83b */ /* 0x0006640000000200 */
.L_x_204:
[----:B------:R-:W-:Y:S05]  /*11ba0*/  BSYNC B0 ;  /* 0x0000000000007941 */ /* 0x000fea0003800000 */
.L_x_203:
[C-C-:B---3--:R-:W-:Y:S01]  /*11bb0*/  FFMA R3, R17.reuse, R136, R12.reuse ;  /* 0x0000008811037223 */ /* 0x148fe2000000000c */
[C-C-:B------:R-:W-:Y:S01]  /*11bc0*/  FFMA R137, R17.reuse, R137, R12.reuse ;  /* 0x0000008911897223 */ /* 0x140fe2000000000c */
[C-C-:B------:R-:W-:Y:S01]  /*11bd0*/  FFMA R19, R17.reuse, R140, R12.reuse ;  /* 0x0000008c11137223 */ /* 0x140fe2000000000c */
[C-C-:B------:R-:W-:Y:S01]  /*11be0*/  FFMA R141, R17.reuse, R141, R12.reuse ;  /* 0x0000008d118d7223 */ /* 0x140fe2000000000c */
[C-C-:B------:R-:W-:Y:S01]  /*11bf0*/  FFMA R23, R17.reuse, R144, R12.reuse ;  /* 0x0000009011177223 */ /* 0x140fe2000000000c */
[C-C-:B------:R-:W-:Y:S01]  /*11c00*/  FFMA R145, R17.reuse, R145, R12.reuse ;  /* 0x0000009111917223 */ /* 0x140fe2000000000c */
[C-C-:B-1----:R-:W-:Y:S01]  /*11c10*/  FFMA R27, R17.reuse, R148, R12.reuse ;  /* 0x00000094111b7223 */ /* 0x142fe2000000000c */
[C---:B------:R-:W-:Y:S01]  /*11c20*/  FFMA R149, R17.reuse, R149, R12 ;  /* 0x0000009511957223 */ /* 0x040fe2000000000c */
[C-C-:B--2---:R-:W-:Y:S01]  /*11c30*/  FFMA R13, R17.reuse, R138, R2.reuse ;  /* 0x0000008a110d7223 */ /* 0x144fe20000000002 */
[C-C-:B------:R-:W-:Y:S01]  /*11c40*/  FFMA R139, R17.reuse, R139, R2.reuse ;  /* 0x0000008b118b7223 */ /* 0x140fe20000000002 */
[C-C-:B------:R-:W-:Y:S01]  /*11c50*/  FFMA R21, R17.reuse, R142, R2.reuse ;  /* 0x0000008e11157223 */ /* 0x140fe20000000002 */
[C-C-:B------:R-:W-:Y:S01]  /*11c60*/  FFMA R143, R17.reuse, R143, R2.reuse ;  /* 0x0000008f118f7223 */ /* 0x140fe20000000002 */
[C-C-:B------:R-:W-:Y:S01]  /*11c70*/  FFMA R25, R17.reuse, R146, R2.reuse ;  /* 0x0000009211197223 */ /* 0x140fe20000000002 */
[C-C-:B------:R-:W-:Y:S01]  /*11c80*/  FFMA R147, R17.reuse, R147, R2.reuse ;  /* 0x0000009311937223 */ /* 0x140fe20000000002 */
[C-C-:B------:R-:W-:Y:S01]  /*11c90*/  FFMA R29, R17.reuse, R150, R2.reuse ;  /* 0x00000096111d7223 */ /* 0x140fe20000000002 */
[----:B------:R-:W-:Y:S01]  /*11ca0*/  FFMA R151, R17, R151, R2 ;  /* 0x0000009711977223 */ /* 0x000fe20000000002 */
[----:B----4-:R-:W-:Y:S01]  /*11cb0*/  HADD2.F32 R0, -RZ, R4.H0_H0 ;  /* 0x20000004ff007230 */ /* 0x010fe20000004100 */
[----:B------:R-:W-:Y:S05]  /*11cc0*/  WARPSYNC.ALL ;  /* 0x0000000000007948 */ /* 0x000fea0003800000 */
[----:B------:R-:W-:-:S02]  /*11cd0*/  HADD2.F32 R14, -RZ, R6.H0_H0 ;  /* 0x20000006ff0e7230 */ /* 0x000fc40000004100 */
[-C--:B------:R-:W-:Y:S01]  /*11ce0*/  FFMA R0, R0, R16.reuse, R3 ;  /* 0x0000001000007223 */ /* 0x080fe20000000003 */
[----:B------:R-:W-:Y:S01]  /*11cf0*/  HADD2.F32 R4, -RZ, R4.H1_H1 ;  /* 0x30000004ff047230 */ /* 0x000fe20000004100 */
[----:B------:R-:W-:Y:S01]  /*11d00*/  BSSY B0, `(.L_x_208) ;  /* 0x0000038000007945 */ /* 0x000fe20003800000 */
[--C-:B------:R-:W-:Y:S02]  /*11d10*/  HADD2.F32 R2, -RZ, R5.reuse.H0_H0 ;  /* 0x20000005ff027230 */ /* 0x100fe40000004100 */
[-C--:B------:R-:W-:Y:S01]  /*11d20*/  FFMA R14, R14, R16.reuse, R19 ;  /* 0x000000100e0e7223 */ /* 0x080fe20000000013 */
[----:B------:R-:W-:Y:S02]  /*11d30*/  HADD2.F32 R12, -RZ, R5.H1_H1 ;  /* 0x30000005ff0c7230 */ /* 0x000fe40000004100 */
[-C--:B------:R-:W-:Y:S01]  /*11d40*/  FFMA R137, R4, R16.reuse, R137 ;  /* 0x0000001004897223 */ /* 0x080fe20000000089 */
[----:B------:R-:W-:Y:S02]  /*11d50*/  HADD2.F32 R6, -RZ, R6.H1_H1 ;  /* 0x30000006ff067230 */ /* 0x000fe40000004100 */
[----:B------:R-:W-:Y:S01]  /*11d60*/  FFMA R2, R2, R16, R13 ;  /* 0x0000001002027223 */ /* 0x000fe2000000000d */
[----:B------:R-:W-:-:S02]  /*11d70*/  HADD2.F32 R20, -RZ, R7.H0_H0 ;  /* 0x20000007ff147230 */ /* 0x000fc40000004100 */
[-C--:B------:R-:W-:Y:S01]  /*11d80*/  FFMA R139, R12, R16.reuse, R139 ;  /* 0x000000100c8b7223 */ /* 0x080fe2000000008b */
[----:B------:R-:W-:Y:S02]  /*11d90*/  HADD2.F32 R22, -RZ, R7.H1_H1 ;  /* 0x30000007ff167230 */ /* 0x000fe40000004100 */
[-C--:B------:R-:W-:Y:S01]  /*11da0*/  FFMA R141, R6, R16.reuse, R141 ;  /* 0x00000010068d7223 */ /* 0x080fe2000000008d */
[----:B------:R-:W-:Y:S02]  /*11db0*/  HADD2.F32 R24, -RZ, R8.H0_H0 ;  /* 0x20000008ff187230 */ /* 0x000fe40000004100 */
[-C--:B------:R-:W-:Y:S01]  /*11dc0*/  FFMA R20, R20, R16.reuse, R21 ;  /* 0x0000001014147223 */ /* 0x080fe20000000015 */
[----:B------:R-:W-:Y:S02]  /*11dd0*/  HADD2.F32 R32, -RZ, R10.H0_H0 ;  /* 0x2000000aff207230 */ /* 0x000fe40000004100 */
[----:B------:R-:W-:Y:S01]  /*11de0*/  FFMA R143, R22, R16, R143 ;  /* 0x00000010168f7223 */ /* 0x000fe2000000008f */
[----:B------:R-:W-:-:S02]  /*11df0*/  HADD2.F32 R8, -RZ, R8.H1_H1 ;  /* 0x30000008ff087230 */ /* 0x000fc40000004100 */
[-C--:B------:R-:W-:Y:S01]  /*11e00*/  FFMA R23, R24, R16.reuse, R23 ;  /* 0x0000001018177223 */ /* 0x080fe20000000017 */
        /* <DEDUP_REMOVED lines=9> */
[----:B------:R-:W-:Y:S01]  /*11ea0*/  FFMA R10, R10, R16, R149 ;  /* 0x000000100a0a7223 */ /* 0x000fe20000000095 */
[----:B------:R-:W-:Y:S01]  /*11eb0*/  F2FP.F16.F32.PACK_AB R4, R137, R0 ;  /* 0x000000008904723e */ /* 0x000fe200000000ff */
[----:B------:R-:W-:Y:S01]  /*11ec0*/  FFMA R29, R34, R16, R29 ;  /* 0x00000010221d7223 */ /* 0x000fe2000000001d */
[----:B------:R-:W-:Y:S01]  /*11ed0*/  F2FP.F16.F32.PACK_AB R5, R139, R2 ;  /* 0x000000028b05723e */ /* 0x000fe200000000ff */
[----:B------:R-:W-:Y:S01]  /*11ee0*/  FFMA R36, R36, R16, R151 ;  /* 0x0000001024247223 */ /* 0x000fe20000000097 */
[----:B------:R-:W-:Y:S02]  /*11ef0*/  F2FP.F16.F32.PACK_AB R6, R141, R14 ;  /* 0x0000000e8d06723e */ /* 0x000fe400000000ff */
[----:B------:R-:W-:-:S02]  /*11f00*/  F2FP.F16.F32.PACK_AB R7, R143, R20 ;  /* 0x000000148f07723e */ /* 0x000fc400000000ff */
        /* <DEDUP_REMOVED lines=23> */
.L_x_209:
[----:B------:R-:W-:Y:S05]  /*12080*/  BSYNC B0 ;  /* 0x0000000000007941 */ /* 0x000fea0003800000 */
.L_x_208:
[----:B------:R-:W-:Y:S06]  /*12090*/  BAR.SYNC.DEFER_BLOCKING 0x1, 0x100 ;  /* 0x0044000000007b1d */ /* 0x000fec0000010000 */
[----:B------:R-:W-:Y:S04]  /*120a0*/  BSSY B0, `(.L_x_210) ;  /* 0x000000a000007945 */ /* 0x000fe80003800000 */
[----:B------:R-:W-:Y:S05]  /*120b0*/  @!P0 BRA `(.L_x_211) ;  /* 0x0000000000208947 */ /* 0x000fea0003800000 */
[----:B------:R-:W-:-:S06]  /*120c0*/  UISETP.NE.AND UP0, UPT, UR48, 0x3, UPT ;  /* 0x000000033000788c */ /* 0x000fcc000bf05270 */
[----:B------:R-:W-:-:S13]  /*120d0*/  PLOP3.LUT P0, PT, PT, PT, UP0, 0x80, 0x0 ;  /* 0x000000000000781c */ /* 0x000fda0003f0f008 */
[----:B------:R-:W-:Y:S05]  /*120e0*/  @!P0 BRA `(.L_x_212) ;  /* 0x0000000000048947 */ /* 0x000fea0003800000 */
[----:B------:R-:W-:Y:S01]  /*120f0*/  BPT.TRAP 0x1 ;  /* 0x000000040000795c */ /* 0x000fe20000300000 */
.L_x_212:
[----:B------:R-:W-:-:S04]  /*12100*/  ULEA UR4, UR52, UR50, 0x3 ;  /* 0x0000003234047291 */ /* 0x000fc8000f8e183f */
[----:B------:R-:W-:-:S04]  /*12110*/  UIADD3 UR4, UR4, 0x50, URZ ;  /* 0x0000005004047890 */ /* 0x000fc8000fffe03f */
[----:B------:R-:W-:-:S09]  /*12120*/  UPRMT UR4, UR49, 0x654, UR4 ;  /* 0x0000065431047896 */ /* 0x000fd20008000004 */
[----:B------:R-:W-:Y:S03]  /*12130*/  SYNCS.ARRIVE.TRANS64.RED.A1T0 RZ, [UR4], RZ ;  /* 0x000000ffffff79a7 */ /* 0x000fe60008100404 */
.L_x_211:
[----:B------:R-:W-:Y:S05]  /*12140*/  BSYNC B0 ;  /* 0x0000000000007941 */ /* 0x000fea0003800000 */
.L_x_210:
[----:B------:R-:W2:Y:S01]  /*12150*/  LDL.LU R23, [R1+0x204] ;  /* 0x0002040001177983 */ /* 0x000ea20000300800 */
[----:B------:R-:W-:-:S03]  /*12160*/  ULDC.64 UR4, c[0x0][0x8f8] ;  /* 0x00023e0000047ab9 */ /* 0x000fc60000000a00 */
[----:B------:R-:W3:Y:S01]  /*12170*/  LDL.LU R22, [R1+0x200] ;  /* 0x0002000001167983 */ /* 0x000ee20000300800 */
[----:B------:R-:W-:Y:S01]  /*12180*/  UIADD3 UR52, UR52, 0x1, URZ ;  /* 0x0000000134347890 */ /* 0x000fe2000fffe03f */
[----:B------:R-:W-:Y:S01]  /*12190*/  PRMT R0, RZ, 0x7610, R0 ;  /* 0x00007610ff007816 */ /* 0x000fe20000000000 */
[----:B------:R-:W-:Y:S01]  /*121a0*/  UMOV UR58, 0xffffffff ;  /* 0xffffffff003a7882 */ /* 0x000fe20000000000 */
[----:B------:R-:W-:Y:S01]  /*121b0*/  UMOV UR43, 0xffffffff ;  /* 0xffffffff002b7882 */ /* 0x000fe20000000000 */
[----:B------:R-:W-:Y:S01]  /*121c0*/  UISETP.NE.AND UP0, UPT, UR52, 0x4, UPT ;  /* 0x000000043400788c */ /* 0x000fe2000bf05270 */
[----:B------:R-:W-:-:S03]  /*121d0*/  MOV R19, 0xffffffff ;  /* 0xffffffff00137802 */ /* 0x000fc60000000f00 */
[----:B------:R-:W-:Y:S01]  /*121e0*/  USEL UR52, UR52, URZ, UP0 ;  /* 0x0000003f34347287 */ /* 0x000fe20008000000 */
[----:B---3--:R-:W-:-:S04]  /*121f0*/  IADD3 R22, P0, R22, UR54, RZ ;  /* 0x0000003616167c10 */ /* 0x008fc8000ff1e0ff */
[----:B--2---:R-:W-:Y:S01]  /*12200*/  IADD3.X R23, R23, UR39, RZ, P0, !PT ;  /* 0x0000002717177c10 */ /* 0x004fe200087fe4ff */
[----:B------:R2:W-:Y:S01]  /*12210*/  STL [R1+0x200], R22 ;  /* 0x0002001601007387 */ /* 0x0005e20000100800 */
[----:B------:R-:W-:-:S03]  /*12220*/  ISETP.GE.U32.AND P0, PT, R22, UR4, PT ;  /* 0x0000000416007c0c */ /* 0x000fc6000bf06070 */
[----:B------:R2:W-:Y:S01]  /*12230*/  STL [R1+0x204], R23 ;  /* 0x0002041701007387 */ /* 0x0005e20000100800 */
[----:B------:R-:W-:-:S13]  /*12240*/  ISETP.GE.U32.AND.EX P0, PT, R23, UR5, PT, P0 ;  /* 0x0000000517007c0c */ /* 0x000fda000bf06100 */
[----:B--2---:R-:W-:Y:S05]  /*12250*/  @P0 BRA `(.L_x_213) ;  /* 0x0000000400780947 */ /* 0x004fea0003800000 */
[----:B------:R-:W2:Y:S01]  /*12260*/  S2R R16, SR_CTAID.X ;  /* 0x0000000000107919 */ /* 0x000ea20000002500 */
[----:B-1----:R-:W1:Y:S01]  /*12270*/  LDC.64 R8, c[0x0][0x8d0] ;  /* 0x00023400ff087b82 */ /* 0x002e620000000a00 */
[----:B------:R-:W-:Y:S01]  /*12280*/  ULDC UR4, c[0x0][0x150] ;  /* 0x0000540000047ab9 */ /* 0x000fe20000000800 */
[----:B------:R-:W-:Y:S01]  /*12290*/  MOV R6, R22 ;  /* 0x0000001600067202 */ /* 0x000fe20000000f00 */
[----:B------:R-:W3:Y:S01]  /*122a0*/  S2R R20, SR_CTAID.Y ;  /* 0x0000000000147919 */ /* 0x000ee20000002600 */
[----:B------:R-:W-:-:S04]  /*122b0*/  IMAD.MOV.U32 R7, RZ, RZ, R23 ;  /* 0x000000ffff077224 */ /* 0x000fc800078e0017 */
[----:B------:R-:W4:Y:S08]  /*122c0*/  LDC R21, c[0x0][0x144] ;  /* 0x00005100ff157b82 */ /* 0x000f300000000800 */
[----:B------:R-:W3:Y:S08]  /*122d0*/  LDC R10, c[0x0][0x8d8] ;  /* 0x00023600ff0a7b82 */ /* 0x000ef00000000800 */
[----:B------:R-:W3:Y:S01]  /*122e0*/  LDC.64 R14, c[0x0][0x8c8] ;  /* 0x00023200ff0e7b82 */ /* 0x000ee20000000a00 */
[----:B-1----:R-:W-:-:S04]  /*122f0*/  ISETP.NE.U32.AND P0, PT, R8, RZ, PT ;  /* 0x000000ff0800720c */ /* 0x002fc80003f05070 */
[----:B------:R-:W-:Y:S02]  /*12300*/  ISETP.NE.AND.EX P0, PT, R9, RZ, PT, P0 ;  /* 0x000000ff0900720c */ /* 0x000fe40003f05300 */
[----:B--2---:R-:W-:-:S05]  /*12310*/  I2FP.F32.U32 R0, R16 ;  /* 0x0000001000007245 */ /* 0x004fca0000201000 */
[----:B------:R-:W-:-:S04]  /*12320*/  FMUL R0, R0, UR4 ;  /* 0x0000000400007c20 */ /* 0x000fc80008400000 */
[----:B------:R1:W2:Y:S02]  /*12330*/  F2I.U32.TRUNC.NTZ R19, R0 ;  /* 0x0000000000137305 */ /* 0x0002a4000020f000 */
[----:B----4-:R-:W-:Y:S05]  /*12340*/  @!P0 BRA `(.L_x_214) ;  /* 0x0000000000288947 */ /* 0x010fea0003800000 */
[----:B-1----:R-:W1:Y:S02]  /*12350*/  LDC R0, c[0x0][0x8dc] ;  /* 0x00023700ff007b82 */ /* 0x002e640000000800 */
[----:B-1----:R-:W-:-:S04]  /*12360*/  IADD3 R7, P0, R22, R0, RZ ;  /* 0x0000000016077210 */ /* 0x002fc80007f1e0ff */
[----:B------:R-:W-:-:S05]  /*12370*/  IADD3.X R11, RZ, R23, RZ, P0, !PT ;  /* 0x00000017ff0b7210 */ /* 0x000fca00007fe4ff */
[----:B------:R-:W-:-:S04]  /*12380*/  IMAD.WIDE.U32 R2, R11, R8, RZ ;  /* 0x000000080b027225 */ /* 0x000fc800078e00ff */
[----:B------:R-:W-:-:S04]  /*12390*/  IMAD.WIDE.U32 R4, P0, R7, R9, R2 ;  /* 0x0000000907047225 */ /* 0x000fc80007800002 */
[----:B------:R-:W-:Y:S01]  /*123a0*/  IMAD.WIDE.U32 R2, R7, R8, RZ ;  /* 0x0000000807027225 */ /* 0x000fe200078e00ff */
[----:B------:R-:W-:-:S03]  /*123b0*/  IADD3.X R7, RZ, RZ, RZ, P0, !PT ;  /* 0x000000ffff077210 */ /* 0x000fc600007fe4ff */
[----:B------:R-:W-:Y:S01]  /*123c0*/  IMAD.MOV.U32 R6, RZ, RZ, R5 ;  /* 0x000000ffff067224 */ /* 0x000fe200078e0005 */
[----:B------:R-:W-:-:S05]  /*123d0*/  IADD3 RZ, P0, R3, R4, RZ ;  /* 0x0000000403ff7210 */ /* 0x000fca0007f1e0ff */
[----:B------:R-:W-:-:S08]  /*123e0*/  IMAD.WIDE.U32.X R6, R11, R9, R6, P0 ;  /* 0x000000090b067225 */ /* 0x000fd000000e0406 */
.L_x_214:
[-CC-:B---3--:R-:W-:Y:S01]  /*123f0*/  SHF.R.U64 R26, R6, R10.reuse, R7.reuse ;  /* 0x0000000a061a7219 */ /* 0x188fe20000001207 */
[----:B------:R-:W3:Y:S01]  /*12400*/  LDC.64 R12, c[0x0][0x8e8] ;  /* 0x00023a00ff0c7b82 */ /* 0x000ee20000000a00 */
[----:B-1----:R-:W-:Y:S01]  /*12410*/  SHF.R.U32.HI R0, RZ, R10, R7 ;  /* 0x0000000aff007219 */ /* 0x002fe20000011607 */
[----:B------:R-:W-:Y:S01]  /*12420*/  IMAD.MOV.U32 R2, RZ, RZ, R22 ;  /* 0x000000ffff027224 */ /* 0x000fe200078e0016 */
[----:B------:R-:W-:Y:S01]  /*12430*/  IADD3 R5, P0, RZ, -R26, RZ ;  /* 0x8000001aff057210 */ /* 0x000fe20007f1e0ff */
[----:B------:R-:W-:Y:S01]  /*12440*/  ULDC UR4, c[0x0][0x154] ;  /* 0x0000550000047ab9 */ /* 0x000fe20000000800 */
[----:B--2---:R-:W-:Y:S02]  /*12450*/  IADD3 R19, -R19, RZ, RZ ;  /* 0x000000ff13137210 */ /* 0x004fe40007ffe1ff */
[----:B------:R-:W-:Y:S01]  /*12460*/  IADD3.X R3, RZ, ~R0, RZ, P0, !PT ;  /* 0x80000000ff037210 */ /* 0x000fe200007fe4ff */
[----:B------:R-:W1:Y:S01]  /*12470*/  LDC R4, c[0x0][0x8c0] ;  /* 0x00023000ff047b82 */ /* 0x000e620000000800 */
[----:B------:R-:W-:Y:S01]  /*12480*/  MOV R7, 0x1 ;  /* 0x0000000100077802 */ /* 0x000fe20000000f00 */
[----:B------:R-:W-:-:S02]  /*12490*/  IMAD R22, R21, R19, R16 ;  /* 0x0000001315167224 */ /* 0x000fc400078e0210 */
[----:B------:R-:W-:Y:S01]  /*124a0*/  IMAD R0, R3, R14, RZ ;  /* 0x0000000e03007224 */ /* 0x000fe200078e02ff */
[----:B------:R-:W-:-:S03]  /*124b0*/  MOV R3, R23 ;  /* 0x0000001700037202 */ /* 0x000fc60000000f00 */
[----:B------:R-:W2:Y:S01]  /*124c0*/  LDC R6, c[0x0][0x8b0] ;  /* 0x00022c00ff067b82 */ /* 0x000ea20000000800 */
[----:B------:R-:W-:-:S04]  /*124d0*/  IMAD.WIDE.U32 R2, R5, R14, R2 ;  /* 0x0000000e05027225 */ /* 0x000fc800078e0002 */
[----:B------:R-:W-:Y:S01]  /*124e0*/  IMAD R5, R5, R15, R0 ;  /* 0x0000000f05057224 */ /* 0x000fe200078e0200 */
[----:B------:R-:W-:Y:S02]  /*124f0*/  I2FP.F32.U32 R0, R20 ;  /* 0x0000001400007245 */ /* 0x000fe40000201000 */
[----:B------:R-:W4:Y:S01]  /*12500*/  LDC R24, c[0x0][0x900] ;  /* 0x00024000ff187b82 */ /* 0x000f220000000800 */
[----:B---3--:R-:W-:Y:S02]  /*12510*/  ISETP.NE.U32.AND P0, PT, R12, RZ, PT ;  /* 0x000000ff0c00720c */ /* 0x008fe40003f05070 */
[----:B------:R-:W-:Y:S01]  /*12520*/  IADD3 R3, R3, R5, RZ ;  /* 0x0000000503037210 */ /* 0x000fe20007ffe0ff */
[----:B------:R-:W-:Y:S01]  /*12530*/  FMUL R0, R0, UR4 ;  /* 0x0000000400007c20 */ /* 0x000fe20008400000 */
[----:B------:R-:W-:Y:S01]  /*12540*/  ISETP.NE.AND.EX P0, PT, R13, RZ, PT, P0 ;  /* 0x000000ff0d00720c */ /* 0x000fe20003f05300 */
[----:B------:R-:W-:Y:S02]  /*12550*/  IMAD.MOV.U32 R5, RZ, RZ, -0x1 ;  /* 0xffffffffff057424 */ /* 0x000fe400078e00ff */
[----:B------:R-:W3:Y:S01]  /*12560*/  LDC R15, c[0x0][0x148] ;  /* 0x00005200ff0f7b82 */ /* 0x000ee20000000800 */
[-CC-:B-1----:R-:W-:Y:S01]  /*12570*/  SHF.R.U64 R10, R2, R4.reuse, R3.reuse ;  /* 0x00000004020a7219 */ /* 0x182fe20000001203 */
[----:B------:R1:W1:Y:S01]  /*12580*/  F2I.U32.TRUNC.NTZ R14, R0 ;  /* 0x00000000000e7305 */ /* 0x000262000020f000 */
[----:B------:R-:W-:-:S05]  /*12590*/  SHF.R.U32.HI R3, RZ, R4, R3 ;  /* 0x00000004ff037219 */ /* 0x000fca0000011603 */
[----:B------:R-:W1:Y:S01]  /*125a0*/  LDC R16, c[0x0][0x8a8] ;  /* 0x00022a00ff107b82 */ /* 0x000e620000000800 */
[-CC-:B--2---:R-:W-:Y:S02]  /*125b0*/  SHF.R.U64 R8, R10, R6.reuse, R3.reuse ;  /* 0x000000060a087219 */ /* 0x184fe40000001203 */
[----:B------:R-:W-:-:S05]  /*125c0*/  SHF.R.U32.HI R3, RZ, R6, R3 ;  /* 0x00000006ff037219 */ /* 0x000fca0000011603 */
[----:B------:R-:W2:Y:S01]  /*125d0*/  LDC R21, c[0x0][0x8f0] ;  /* 0x00023c00ff157b82 */ /* 0x000ea20000000800 */
[-C--:B----4-:R-:W-:Y:S02]  /*125e0*/  SHF.L.U32 R5, R5, R24.reuse, RZ ;  /* 0x0000001805057219 */ /* 0x090fe400000006ff */
[-CC-:B------:R-:W-:Y:S02]  /*125f0*/  SHF.R.U64 R11, R8, R24.reuse, R3.reuse ;  /* 0x00000018080b7219 */ /* 0x180fe40000001203 */
[-C--:B------:R-:W-:Y:S02]  /*12600*/  SHF.R.U32.HI R3, RZ, R24.reuse, R3 ;  /* 0x00000018ff037219 */ /* 0x080fe40000011603 */
[----:B------:R-:W-:Y:S01]  /*12610*/  SHF.L.U32 R24, R7, R24, RZ ;  /* 0x0000001807187219 */ /* 0x000fe200000006ff */
[----:B------:R-:W4:Y:S01]  /*12620*/  LDC R23, c[0x0][0x8e0] ;  /* 0x00023800ff177b82 */ /* 0x000f220000000800 */
[----:B------:R-:W-:Y:S02]  /*12630*/  LOP3.LUT R19, RZ, R5, RZ, 0x33, !PT ;  /* 0x00000005ff137212 */ /* 0x000fe400078e33ff */
[----:B------:R-:W-:-:S05]  /*12640*/  MOV R2, R11 ;  /* 0x0000000b00027202 */ /* 0x000fca0000000f00 */
[----:B------:R-:W1:Y:S01]  /*12650*/  LDC R25, c[0x0][0x8b8] ;  /* 0x00022e00ff197b82 */ /* 0x000e620000000800 */
[----:B------:R-:W-:Y:S05]  /*12660*/  @!P0 BRA `(.L_x_215) ;  /* 0x0000000000288947 */ /* 0x000fea0003800000 */
[----:B-1----:R-:W1:Y:S02]  /*12670*/  LDC R0, c[0x0][0x8f4] ;  /* 0x00023d00ff007b82 */ /* 0x002e640000000800 */
[----:B-1----:R-:W-:-:S05]  /*12680*/  IADD3 R7, P0, R11, R0, RZ ;  /* 0x000000000b077210 */ /* 0x002fca0007f1e0ff */
[----:B------:R-:W-:-:S04]  /*12690*/  IMAD.X R9, RZ, RZ, R3, P0 ;  /* 0x000000ffff097224 */ /* 0x000fc800000e0603 */
[----:B------:R-:W-:-:S04]  /*126a0*/  IMAD.WIDE.U32 R2, R9, R12, RZ ;  /* 0x0000000c09027225 */ /* 0x000fc800078e00ff */
[----:B------:R-:W-:-:S04]  /*126b0*/  IMAD.WIDE.U32 R4, P0, R7, R13, R2 ;  /* 0x0000000d07047225 */ /* 0x000fc80007800002 */
[----:B------:R-:W-:Y:S01]  /*126c0*/  IMAD.WIDE.U32 R2, R7, R12, RZ ;  /* 0x0000000c07027225 */ /* 0x000fe200078e00ff */
[----:B------:R-:W-:Y:S02]  /*126d0*/  IADD3.X R7, RZ, RZ, RZ, P0, !PT ;  /* 0x000000ffff077210 */ /* 0x000fe400007fe4ff */
[----:B------:R-:W-:Y:S02]  /*126e0*/  MOV R6, R5 ;  /* 0x0000000500067202 */ /* 0x000fe40000000f00 */
[----:B------:R-:W-:-:S05]  /*126f0*/  IADD3 RZ, P0, R3, R4, RZ ;  /* 0x0000000403ff7210 */ /* 0x000fca0007f1e0ff */
[----:B------:R-:W-:-:S08]  /*12700*/  IMAD.WIDE.U32.X R2, R9, R13, R6, P0 ;  /* 0x0000000d09027225 */ /* 0x000fd000000e0406 */
.L_x_215:
[----:B------:R-:W5:Y:S01]  /*12710*/  LDC R4, c[0x0][0x904] ;  /* 0x00024100ff047b82 */ /* 0x000f620000000800 */
[----:B-12---:R-:W-:Y:S01]  /*12720*/  SHF.R.U64 R0, R2, R21, R3 ;  /* 0x0000001502007219 */ /* 0x006fe20000001203 */
[----:B------:R-:W-:Y:S01]  /*12730*/  IMAD.MOV R14, RZ, RZ, -R14 ;  /* 0x000000ffff0e7224 */ /* 0x000fe200078e0a0e */
[----:B------:R-:W-:Y:S02]  /*12740*/  LOP3.LUT R19, R8, R19, RZ, 0xc0, !PT ;  /* 0x0000001308137212 */ /* 0x000fe400078ec0ff */
[----:B------:R-:W-:Y:S02]  /*12750*/  IADD3 R3, R16, -0x1, RZ ;  /* 0xffffffff10037810 */ /* 0x000fe40007ffe0ff */
[----:B------:R-:W-:Y:S01]  /*12760*/  IADD3 R2, -R0, RZ, RZ ;  /* 0x000000ff00027210 */ /* 0x000fe20007ffe1ff */
[----:B------:R-:W-:Y:S01]  /*12770*/  IMAD R19, R24, R0, R19 ;  /* 0x0000000018137224 */ /* 0x000fe200078e0213 */
[----:B------:R-:W-:Y:S02]  /*12780*/  LOP3.LUT R3, R10, R3, RZ, 0xc0, !PT ;  /* 0x000000030a037212 */ /* 0x000fe400078ec0ff */
[----:B------:R-:W-:Y:S01]  /*12790*/  R2UR UR43, R26 ;  /* 0x000000001a2b72ca */ /* 0x000fe200000e0000 */
[----:B----4-:R-:W-:-:S04]  /*127a0*/  IMAD R0, R2, R23, R11 ;  /* 0x0000001702007224 */ /* 0x010fc800078e020b */
[----:B------:R-:W-:Y:S01]  /*127b0*/  IMAD R0, R0, R16, R3 ;  /* 0x0000001000007224 */ /* 0x000fe200078e0203 */
[----:B-----5:R-:W-:-:S13]  /*127c0*/  ISETP.NE.AND P0, PT, R4, 0x1, PT ;  /* 0x000000010400780c */ /* 0x020fda0003f05270 */
[----:B---3--:R-:W-:-:S04]  /*127d0*/  @P0 IMAD R22, R15, R14, R20 ;  /* 0x0000000e0f160224 */ /* 0x008fc800078e0214 */
[----:B------:R-:W-:-:S05]  /*127e0*/  IMAD R19, R19, R25, R22 ;  /* 0x0000001913137224 */ /* 0x000fca00078e0216 */
[----:B------:R-:W-:Y:S02]  /*127f0*/  SEL R2, R0, R19, !P0 ;  /* 0x0000001300027207 */ /* 0x000fe40004000000 */
[----:B------:R-:W-:Y:S02]  /*12800*/  SEL R19, R19, R0, !P0 ;  /* 0x0000000013137207 */ /* 0x000fe40004000000 */
[----:B------:R-:W-:Y:S01]  /*12810*/  R2UR UR58, R2 ;  /* 0x00000000023a72ca */ /* 0x000fe200000e0000 */
[----:B------:R-:W-:-:S05]  /*12820*/  IMAD.MOV.U32 R2, RZ, RZ, 0x1 ;  /* 0x00000001ff027424 */ /* 0x000fca00078e00ff */
[----:B------:R-:W-:-:S09]  /*12830*/  PRMT R0, R2, 0x7610, R0 ;  /* 0x0000761002007816 */ /* 0x000fd20000000000 */
.L_x_213:
[----:B------:R-:W-:Y:S01]  /*12840*/  LOP3.LUT P0, RZ, R0, 0xff, RZ, 0xc0, !PT ;  /* 0x000000ff00ff7812 */ /* 0x000fe2000780c0ff */
[----:B------:R-:W-:Y:S01]  /*12850*/  UIMAD.WIDE.U32 UR4, UR59, -0x55555555, URZ ;  /* 0xaaaaaaab3b0478a5 */ /* 0x000fe2000f8e003f */
[----:B------:R-:W-:Y:S01]  /*12860*/  MOV R16, R157 ;  /* 0x0000009d00107202 */ /* 0x000fe20000000f00 */
[----:B------:R-:W-:Y:S02]  /*12870*/  UIADD3 UR36, UR36, 0x10, URZ ;  /* 0x0000001024247890 */ /* 0x000fe4000fffe03f */
[----:B------:R-:W-:-:S04]  /*12880*/  USHF.R.U32.HI UR4, URZ, 0x1, UR5 ;  /* 0x000000013f047899 */ /* 0x000fc80008011605 */
[----:B------:R-:W-:-:S04]  /*12890*/  UIMAD UR40, UR4, -0x3, UR59 ;  /* 0xfffffffd042878a4 */ /* 0x000fc8000f8e023b */
[----:B------:R-:W-:Y:S08]  /*128a0*/  @P0 BRA `(.L_x_216) ;  /* 0xfffffeec00cc0947 */ /* 0x000ff0000383ffff */
[----:B------:R-:W-:-:S13]  /*128b0*/  PLOP3.LUT P0, PT, PT, PT, PT, 0x8, 0x0 ;  /* 0x000000000000781c */ /* 0x000fda0003f0e170 */
.L_x_21:
[----:B------:R-:W-:Y:S05]  /*128c0*/  @P0 BRA `(.L_x_13) ;  /* 0x0000003c00300947 */ /* 0x000fea0003800000 */
[----:B------:R-:W-:Y:S01]  /*128d0*/  ULDC.64 UR6, c[0x0][0x588] ;  /* 0x0001620000067ab9 */ /* 0x000fe20000000a00 */
[----:B------:R-:W-:Y:S01]  /*128e0*/  ISETP.NE.U32.AND P1, PT, R161, RZ, PT ;  /* 0x000000ffa100720c */ /* 0x000fe20003f25070 */
[----:B------:R-:W-:-:S04]  /*128f0*/  DEPBAR.LE SB0, 0x0 ;  /* 0x000080000000791a */ /* 0x000fc80000000000 */
[----:B------:R-:W-:Y:S01]  /*12900*/  ISETP.NE.U32.AND P0, PT, RZ, UR6, PT ;  /* 0x00000006ff007c0c */ /* 0x000fe2000bf05070 */
[----:B------:R-:W-:Y:S01]  /*12910*/  BSSY B0, `(.L_x_217) ;  /* 0x0000015000007945 */ /* 0x000fe20003800000 */
[----:B------:R-:W-:Y:S02]  /*12920*/  ISETP.NE.AND.EX P1, PT, R165, RZ, PT, P1 ;  /* 0x000000ffa500720c */ /* 0x000fe40003f25310 */
[----:B------:R-:W-:-:S13]  /*12930*/  ISETP.NE.AND.EX P0, PT, RZ, UR7, PT, P0 ;  /* 0x00000007ff007c0c */ /* 0x000fda000bf05300 */
[----:B------:R-:W-:Y:S05]  /*12940*/  @P0 BRA P1, `(.L_x_218) ;  /* 0x0000000000440947 */ /* 0x000fea0000800000 */
[----:B------:R-:W-:-:S04]  /*12950*/  ISETP.NE.U32.AND P0, PT, R161, RZ, PT ;  /* 0x000000ffa100720c */ /* 0x000fc80003f05070 */
[----:B------:R-:W-:-:S13]  /*12960*/  ISETP.NE.AND.EX P0, PT, R165, RZ, PT, P0 ;  /* 0x000000ffa500720c */ /* 0x000fda0003f05300 */
[----:B------:R-:W-:Y:S05]  /*12970*/  @!P0 BRA `(.L_x_219) ;  /* 0x00000000002c8947 */ /* 0x000fea0003800000 */
[----:B------:R-:W-:-:S13]  /*12980*/  LOP3.LUT P0, RZ, R162, 0xff, RZ, 0xc0, !PT ;  /* 0x000000ffa2ff7812 */ /* 0x000fda000780c0ff */
[----:B------:R-:W-:Y:S05]  /*12990*/  @!P0 BRA `(.L_x_220) ;  /* 0x0000000000108947 */ /* 0x000fea0003800000 */
[----:B-----5:R-:W-:-:S13]  /*129a0*/  FSETP.NEU.AND P0, PT, R152, RZ, PT ;  /* 0x000000ff9800720b */ /* 0x020fda0003f0d000 */
[----:B------:R-:W-:Y:S05]  /*129b0*/  @!P0 BREAK B0 ;  /* 0x0000000000008942 */ /* 0x000fea0003800000 */
[----:B------:R-:W-:Y:S05]  /*129c0*/  @P0 BRA `(.L_x_218) ;  /* 0x0000000000240947 */ /* 0x000fea0003800000 */
[----:B------:R-:W-:Y:S05]  /*129d0*/  BRA `(.L_x_13) ;  /* 0x0000003800ec7947 */ /* 0x000fea0003800000 */
.L_x_220:
[----:B------:R-:W-:-:S04]  /*129e0*/  ISETP.NE.U32.AND P0, PT, RZ, UR6, PT ;  /* 0x00000006ff007c0c */ /* 0x000fc8000bf05070 */
[----:B------:R-:W-:-:S13]  /*129f0*/  ISETP.NE.AND.EX P0, PT, RZ, UR7, PT, P0 ;  /* 0x00000007ff007c0c */ /* 0x000fda000bf05300 */
[----:B------:R-:W-:Y:S05]  /*12a00*/  @!P0 BREAK B0 ;  /* 0x0000000000008942 */ /* 0x000fea0003800000 */
[----:B------:R-:W-:Y:S05]  /*12a10*/  @P0 BRA `(.L_x_218) ;  /* 0x0000000000100947 */ /* 0x000fea0003800000 */
[----:B------:R-:W-:Y:S05]  /*12a20*/  BRA `(.L_x_13) ;  /* 0x0000003800d87947 */ /* 0x000fea0003800000 */
.L_x_219:
[----:B-----5:R-:W-:-:S13]  /*12a30*/  FSETP.NEU.AND P0, PT, R152, RZ, PT ;  /* 0x000000ff9800720b */ /* 0x020fda0003f0d000 */
[----:B------:R-:W-:Y:S05]  /*12a40*/  @!P0 BREAK B0 ;  /* 0x0000000000008942 */ /* 0x000fea0003800000 */
[----:B------:R-:W-:Y:S05]  /*12a50*/  @!P0 BRA `(.L_x_13) ;  /* 0x0000003800cc8947 */ /* 0x000fea0003800000 */
.L_x_218:
[----:B--2---:R-:W-:Y:S05]  /*12a60*/  BSYNC B0 ;  /* 0x0000000000007941 */ /* 0x004fea0003800000 */
.L_x_217:
[----:B------:R-:W-:-:S04]  /*12a70*/  ULOP3.LUT UR4, UR45, 0x1, URZ, 0xfc, !UPT ;  /* 0x000000012d047892 */ /* 0x000fc8000f8efc3f */
[----:B------:R-:W-:-:S06]  /*12a80*/  UISETP.NE.AND UP0, UPT, UR4, 0x3, UPT ;  /* 0x000000030400788c */ /* 0x000fcc000bf05270 */
[----:B------:R-:W-:-:S13]  /*12a90*/  PLOP3.LUT P0, PT, PT, PT, UP0, 0x80, 0x0 ;  /* 0x000000000000781c */ /* 0x000fda0003f0f008 */
[----:B------:R-:W-:Y:S05]  /*12aa0*/  @!P0 BRA `(.L_x_221) ;  /* 0x0000000000048947 */ /* 0x000fea0003800000 */
[----:B------:R-:W-:Y:S01]  /*12ab0*/  BPT.TRAP 0x1 ;  /* 0x000000040000795c */ /* 0x000fe20000300000 */
.L_x_221:
[----:B------:R-:W2:Y:S01]  /*12ac0*/  S2UR UR5, SR_CgaCtaId ;  /* 0x00000000000579c3 */ /* 0x000ea20000008800 */
[----:B------:R-:W-:Y:S02]  /*12ad0*/  UMOV UR4, 0x400 ;  /* 0x0000040000047882 */ /* 0x000fe40000000000 */
[----:B--2---:R-:W-:-:S04]  /*12ae0*/  ULEA UR4, UR5, UR4, 0x18 ;  /* 0x0000000405047291 */ /* 0x004fc8000f8ec03f */
[----:B------:R-:W-:-:S04]  /*12af0*/  ULEA UR4, UR52, UR4, 0x3 ;  /* 0x0000000434047291 */ /* 0x000fc8000f8e183f */
[----:B------:R-:W-:-:S04]  /*12b00*/  UIADD3 UR4, UR4, 0x50, URZ ;  /* 0x0000005004047890 */ /* 0x000fc8000fffe03f */
[----:B------:R-:W-:-:S09]  /*12b10*/  UPRMT UR4, UR5, 0x654, UR4 ;  /* 0x0000065405047896 */ /* 0x000fd20008000004 */
[----:B------:R-:W-:Y:S01]  /*12b20*/  SYNCS.ARRIVE.TRANS64.RED.A1T0 RZ, [UR4], RZ ;  /* 0x000000ffffff79a7 */ /* 0x000fe20008100404 */
[----:B------:R-:W-:Y:S05]  /*12b30*/  BRA `(.L_x_13) ;  /* 0x0000003800947947 */ /* 0x000fea0003800000 */
.L_x_12:
[----:B------:R-:W3:Y:S01]  /*12b40*/  LDL R163, [R1+0x200] ;  /* 0x0002000001a37983 */ /* 0x000ee20000100800 */
[----:B------:R-:W-:-:S03]  /*12b50*/  ULDC.64 UR4, c[0x0][0x8f8] ;  /* 0x00023e0000047ab9 */ /* 0x000fc60000000a00 */
[----:B------:R-:W4:Y:S01]  /*12b60*/  LDL R162, [R1+0x204] ;  /* 0x0002040001a27983 */ /* 0x000f220000100800 */
[----:B------:R-:W-:Y:S01]  /*12b70*/  PRMT R10, RZ, 0x7610, R10 ;  /* 0x00007610ff0a7816 */ /* 0x000fe2000000000a */
[----:B------:R-:W-:Y:S01]  /*12b80*/  IMAD.MOV.U32 R5, RZ, RZ, -0x1 ;  /* 0xffffffffff057424 */ /* 0x000fe200078e00ff */
[----:B------:R-:W-:Y:S02]  /*12b90*/  MOV R4, 0xffffffff ;  /* 0xffffffff00047802 */ /* 0x000fe40000000f00 */
[----:B------:R-:W-:Y:S02]  /*12ba0*/  MOV R9, 0xffffffff ;  /* 0xffffffff00097802 */ /* 0x000fe40000000f00 */
[----:B---3--:R-:W-:-:S04]  /*12bb0*/  ISETP.GE.U32.AND P0, PT, R163, UR4, PT ;  /* 0x00000004a3007c0c */ /* 0x008fc8000bf06070 */
[----:B----4-:R-:W-:-:S13]  /*12bc0*/  ISETP.GE.U32.AND.EX P0, PT, R162, UR5, PT, P0 ;  /* 0x00000005a2007c0c */ /* 0x010fda000bf06100 */
[----:B------:R-:W-:Y:S05]  /*12bd0*/  @P0 BRA `(.L_x_222) ;  /* 0x0000000400300947 */ /* 0x000fea0003800000 */
[----:B------:R-:W3:Y:S01]  /*12be0*/  LDC.64 R18, c[0x0][0x8d0] ;  /* 0x00023400ff127b82 */ /* 0x000ee20000000a00 */
[----:B------:R-:W-:Y:S01]  /*12bf0*/  MOV R12, R163 ;  /* 0x000000a3000c7202 */ /* 0x000fe20000000f00 */
[----:B------:R-:W-:-:S06]  /*12c00*/  IMAD.MOV.U32 R13, RZ, RZ, R162 ;  /* 0x000000ffff0d7224 */ /* 0x000fcc00078e00a2 */
[----:B-1----:R-:W1:Y:S08]  /*12c10*/  LDC R14, c[0x0][0x8d8] ;  /* 0x00023600ff0e7b82 */ /* 0x002e700000000800 */
[----:B------:R-:W4:Y:S01]  /*12c20*/  LDC.64 R20, c[0x0][0x8c8] ;  /* 0x00023200ff147b82 */ /* 0x000f220000000a00 */
        /* <DEDUP_REMOVED lines=13> */
.L_x_223:
[----:B------:R-:W1:Y:S01]  /*12d00*/  LDC.64 R24, c[0x0][0x8e8] ;  /* 0x00023a00ff187b82 */ /* 0x000e620000000a00 */
[-CC-:B------:R-:W-:Y:S01]  /*12d10*/  SHF.R.U64 R18, R12, R14.reuse, R13.reuse ;  /* 0x0000000e0c127219 */ /* 0x180fe2000000120d */
[----:B------:R-:W-:Y:S01]  /*12d20*/  ULDC UR4, c[0x0][0x900] ;  /* 0x0002400000047ab9 */ /* 0x000fe20000000800 */
[----:B------:R-:W-:Y:S02]  /*12d30*/  SHF.R.U32.HI R4, RZ, R14, R13 ;  /* 0x0000000eff047219 */ /* 0x000fe4000001160d */
[----:B------:R-:W-:-:S03]  /*12d40*/  IADD3 R9, P0, RZ, -R18, RZ ;  /* 0x80000012ff097210 */ /* 0x000fc60007f1e0ff */
[----:B------:R-:W3:Y:S01]  /*12d50*/  LDC R12, c[0x0][0x8c0] ;  /* 0x00023000ff0c7b82 */ /* 0x000ee20000000800 */
[----:B------:R-:W-:Y:S02]  /*12d60*/  IADD3.X R5, RZ, ~R4, RZ, P0, !PT ;  /* 0x80000004ff057210 */ /* 0x000fe400007fe4ff */
[----:B------:R-:W-:-:S03]  /*12d70*/  MOV R4, R163 ;  /* 0x000000a300047202 */ /* 0x000fc60000000f00 */
[-C--:B------:R-:W-:Y:S02]  /*12d80*/  IMAD R10, R5, R20.reuse, RZ ;  /* 0x00000014050a7224 */ /* 0x080fe400078e02ff */
[----:B------:R-:W4:Y:S01]  /*12d90*/  LDC R22, c[0x0][0x8b0] ;  /* 0x00022c00ff167b82 */ /* 0x000f220000000800 */
[----:B------:R-:W-:Y:S02]  /*12da0*/  IMAD.MOV.U32 R5, RZ, RZ, R162 ;  /* 0x000000ffff057224 */ /* 0x000fe400078e00a2 */
[----:B------:R-:W-:-:S05]  /*12db0*/  IMAD.WIDE.U32 R4, R9, R20, R4 ;  /* 0x0000001409047225 */ /* 0x000fca00078e0004 */
[----:B------:R-:W2:Y:S01]  /*12dc0*/  LDC R23, c[0x0][0x8f0] ;  /* 0x00023c00ff177b82 */ /* 0x000ea20000000800 */
[----:B------:R-:W-:Y:S01]  /*12dd0*/  IMAD R9, R9, R21, R10 ;  /* 0x0000001509097224 */ /* 0x000fe200078e020a */
[----:B-1----:R-:W-:-:S04]  /*12de0*/  ISETP.NE.U32.AND P0, PT, R24, RZ, PT ;  /* 0x000000ff1800720c */ /* 0x002fc80003f05070 */
[----:B------:R-:W-:Y:S02]  /*12df0*/  IADD3 R5, R5, R9, RZ ;  /* 0x0000000905057210 */ /* 0x000fe40007ffe0ff */
[----:B------:R-:W1:Y:S01]  /*12e00*/  LDC R21, c[0x0][0x8a8] ;  /* 0x00022a00ff157b82 */ /* 0x000e620000000800 */
[----:B------:R-:W-:Y:S02]  /*12e10*/  ISETP.NE.AND.EX P0, PT, R25, RZ, PT, P0 ;  /* 0x000000ff1900720c */ /* 0x000fe40003f05300 */
[-CC-:B---3--:R-:W-:Y:S02]  /*12e20*/  SHF.R.U64 R14, R4, R12.reuse, R5.reuse ;  /* 0x0000000c040e7219 */ /* 0x188fe40000001205 */
[----:B------:R-:W-:-:S03]  /*12e30*/  SHF.R.U32.HI R5, RZ, R12, R5 ;  /* 0x0000000cff057219 */ /* 0x000fc60000011605 */
[----:B------:R-:W3:Y:S01]  /*12e40*/  LDC R26, c[0x0][0x8e0] ;  /* 0x00023800ff1a7b82 */ /* 0x000ee20000000800 */
[-CC-:B----4-:R-:W-:Y:S02]  /*12e50*/  SHF.R.U64 R19, R14, R22.reuse, R5.reuse ;  /* 0x000000160e137219 */ /* 0x190fe40000001205 */
[----:B------:R-:W-:Y:S02]  /*12e60*/  SHF.R.U32.HI R4, RZ, R22, R5 ;  /* 0x00000016ff047219 */ /* 0x000fe40000011605 */
[----:B------:R-:W-:Y:S02]  /*12e70*/  MOV R5, 0xffffffff ;  /* 0xffffffff00057802 */ /* 0x000fe40000000f00 */
[--C-:B------:R-:W-:Y:S01]  /*12e80*/  SHF.R.U64 R20, R19, UR4, R4.reuse ;  /* 0x0000000413147c19 */ /* 0x100fe20008001204 */
[----:B------:R-:W4:Y:S01]  /*12e90*/  LDC R27, c[0x0][0x8b8] ;  /* 0x00022e00ff1b7b82 */ /* 0x000f220000000800 */
[----:B------:R-:W-:Y:S02]  /*12ea0*/  SHF.L.U32 R9, R5, UR4, RZ ;  /* 0x0000000405097c19 */ /* 0x000fe400080006ff */
[----:B------:R-:W-:Y:S01]  /*12eb0*/  SHF.R.U32.HI R5, RZ, UR4, R4 ;  /* 0x00000004ff057c19 */ /* 0x000fe20008011604 */
[----:B------:R-:W-:Y:S01]  /*12ec0*/  IMAD.MOV.U32 R4, RZ, RZ, R20 ;  /* 0x000000ffff047224 */ /* 0x000fe200078e0014 */
[----:B------:R-:W-:Y:S01]  /*12ed0*/  LOP3.LUT R22, RZ, R9, RZ, 0x33, !PT ;  /* 0x00000009ff167212 */ /* 0x000fe200078e33ff */
[----:B--2---:R-:W-:Y:S06]  /*12ee0*/  @!P0 BRA `(.L_x_224) ;  /* 0x0000000000288947 */ /* 0x004fec0003800000 */
[----:B------:R-:W2:Y:S02]  /*12ef0*/  LDC R9, c[0x0][0x8f4] ;  /* 0x00023d00ff097b82 */ /* 0x000ea40000000800 */
[----:B--2---:R-:W-:-:S04]  /*12f00*/  IADD3 R9, P0, R20, R9, RZ ;  /* 0x0000000914097210 */ /* 0x004fc80007f1e0ff */
        /* <DEDUP_REMOVED lines=8> */
.L_x_224:
[----:B------:R-:W2:Y:S01]  /*12f90*/  LDC R9, c[0x0][0x904] ;  /* 0x00024100ff097b82 */ /* 0x000ea20000000800 */
[----:B------:R-:W-:Y:S01]  /*12fa0*/  SHF.R.U64 R5, R4, R23, R5 ;  /* 0x0000001704057219 */ /* 0x000fe20000001205 */
[----:B------:R-:W-:Y:S01]  /*12fb0*/  USHF.L.U32 UR4, UR38, UR4, URZ ;  /* 0x0000000426047299 */ /* 0x000fe2000800063f */
[----:B------:R-:W-:Y:S01]  /*12fc0*/  LOP3.LUT R4, R19, R22, RZ, 0xc0, !PT ;  /* 0x0000001613047212 */ /* 0x000fe200078ec0ff */
[----:B------:R-:W-:Y:S01]  /*12fd0*/  IMAD.MOV.U32 R10, RZ, RZ, 0x1 ;  /* 0x00000001ff0a7424 */ /* 0x000fe200078e00ff */
[----:B-1----:R-:W-:-:S03]  /*12fe0*/  IADD3 R11, R21, -0x1, RZ ;  /* 0xffffffff150b7810 */ /* 0x002fc60007ffe0ff */
[----:B------:R-:W-:Y:S01]  /*12ff0*/  IMAD R7, R5, UR4, R4 ;  /* 0x0000000405077c24 */ /* 0x000fe2000f8e0204 */
[----:B------:R-:W-:Y:S02]  /*13000*/  LOP3.LUT R14, R14, R11, RZ, 0xc0, !PT ;  /* 0x0000000b0e0e7212 */ /* 0x000fe400078ec0ff */
[----:B--2---:R-:W-:Y:S02]  /*13010*/  ISETP.NE.AND P0, PT, R9, 0x1, PT ;  /* 0x000000010900780c */ /* 0x004fe40003f05270 */
[----:B------:R-:W-:-:S05]  /*13020*/  IADD3 R9, -R5, RZ, RZ ;  /* 0x000000ff05097210 */ /* 0x000fca0007ffe1ff */
[----:B---3--:R-:W-:Y:S01]  /*13030*/  IMAD R5, R9, R26, R20 ;  /* 0x0000001a09057224 */ /* 0x008fe200078e0214 */
[----:B------:R-:W-:-:S05]  /*13040*/  MOV R9, R18 ;  /* 0x0000001200097202 */ /* 0x000fca0000000f00 */
[----:B------:R-:W-:-:S04]  /*13050*/  @P0 IMAD R8, R15, R16, R6 ;  /* 0x000000100f080224 */ /* 0x000fc800078e0206 */
[----:B----4-:R-:W-:Y:S02]  /*13060*/  IMAD R4, R7, R27, R8 ;  /* 0x0000001b07047224 */ /* 0x010fe400078e0208 */
[----:B------:R-:W-:-:S05]  /*13070*/  IMAD R7, R5, R21, R14 ;  /* 0x0000001505077224 */ /* 0x000fca00078e020e */
[----:B------:R-:W-:Y:S02]  /*13080*/  SEL R5, R7, R4, !P0 ;  /* 0x0000000407057207 */ /* 0x000fe40004000000 */
[----:B------:R-:W-:-:S07]  /*13090*/  SEL R4, R4, R7, !P0 ;  /* 0x0000000704047207 */ /* 0x000fce0004000000 */
.L_x_222:
[----:B------:R-:W-:-:S08]  /*130a0*/  NOP ;  /* 0x0000000000007918 */ /* 0x000fd00000000000 */
[----:B-1----:R-:W1:-:S00]  /*130b0*/  USETMAXREG.DEALLOC.CTAPOOL 0x18 ;  /* 0x00000018000079c8 */ /* 0x002e4000080e0500 */
[----:B------:R-:W-:-:S06]  /*130c0*/  UISETP.NE.AND UP0, UPT, UR47, 0x1, UPT ;  /* 0x000000012f00788c */ /* 0x000fcc000bf05270 */
[----:B------:R-:W-:-:S13]  /*130d0*/  PLOP3.LUT P0, PT, PT, PT, UP0, 0x80, 0x0 ;  /* 0x000000000000781c */ /* 0x000fda0003f0f008 */
[----:B-1----:R-:W-:Y:S05]  /*130e0*/  @!P0 BRA `(.L_x_13) ;  /* 0x0000003400288947 */ /* 0x002fea0003800000 */
[----:B------:R-:W-:-:S06]  /*130f0*/  UISETP.NE.AND UP0, UPT, UR47, URZ, UPT ;  /* 0x0000003f2f00728c */ /* 0x000fcc000bf05270 */
[----:B------:R-:W-:-:S13]  /*13100*/  PLOP3.LUT P0, PT, PT, PT, UP0, 0x80, 0x0 ;  /* 0x000000000000781c */ /* 0x000fda0003f0f008 */
[----:B------:R-:W-:Y:S05]  /*13110*/  @!P0 BRA `(.L_x_225) ;  /* 0x0000002400348947 */ /* 0x000fea0003800000 */
[----:B------:R-:W-:-:S04]  /*13120*/  PRMT R0, R0, 0x9910, RZ ;  /* 0x0000991000007816 */ /* 0x000fc800000000ff */
[----:B------:R-:W-:-:S13]  /*13130*/  R2UR UR4, R0 ;  /* 0x00000000000472ca */ /* 0x000fda00000e0000 */
[----:B------:R-:W-:-:S04]  /*13140*/  UISETP.NE.AND UP0, UPT, UR4, URZ, UPT ;  /* 0x0000003f0400728c */ /* 0x000fc8000bf05270 */
[----:B------:R-:W-:-:S06]  /*13150*/  UISETP.NE.OR UP0, UPT, UR47, 0x2, !UP0 ;  /* 0x000000022f00788c */ /* 0x000fcc000c705670 */
[----:B------:R-:W-:-:S13]  /*13160*/  PLOP3.LUT P0, PT, PT, PT, UP0, 0x80, 0x0 ;  /* 0x000000000000781c */ /* 0x000fda0003f0f008 */
[----:B------:R-:W-:Y:S05]  /*13170*/  @P0 BRA `(.L_x_13) ;  /* 0x0000003400040947 */ /* 0x000fea0003800000 */
[----:B------:R-:W-:-:S13]  /*13180*/  LOP3.LUT P2, RZ, R10, 0xff, RZ, 0xc0, !PT ;  /* 0x000000ff0aff7812 */ /* 0x000fda000784c0ff */
[----:B------:R-:W-:Y:S05]  /*13190*/  @!P2 BRA `(.L_x_226) ;  /* 0x000000000018a947 */ /* 0x000fea0003800000 */
[----:B------:R-:W-:Y:S01]  /*131a0*/  UMOV UR4, 0x400 ;  /* 0x0000040000047882 */ /* 0x000fe20000000000 */
[----:B------:R-:W-:Y:S01]  /*131b0*/  MOV R0, RZ ;  /* 0x000000ff00007202 */ /* 0x000fe20000000f00 */
[----:B--2---:R-:W-:-:S03]  /*131c0*/  ULEA UR4, UR37, UR4, 0x18 ;  /* 0x0000000425047291 */ /* 0x004fc6000f8ec03f */
[----:B------:R-:W-:-:S06]  /*131d0*/  SHF.L.U32 R0, R0, 0x1f, RZ ;  /* 0x0000001f00007819 */ /* 0x000fcc00000006ff */
[----:B------:R-:W1:Y:S02]  /*131e0*/  SYNCS.PHASECHK.TRANS64.TRYWAIT P0, [UR4+0x78], R0 ;  /* 0x00007800ff0075a7 */ /* 0x000e640008000144 */
[----:B-1----:R-:W-:Y:S05]  /*131f0*/  @!P0 BRA `(.L_x_227) ;  /* 0x00000038005c8947 */ /* 0x002fea0003800000 */
.L_x_226:
[----:B-1----:R-:W-:Y:S01]  /*13200*/  PRMT R7, RZ, 0x7610, R7 ;  /* 0x00007610ff077816 */ /* 0x002fe20000000007 */
[----:B------:R-:W-:Y:S06]  /*13210*/  @P1 BRA `(.L_x_228) ;  /* 0x0000000000241947 */ /* 0x000fec0003800000 */
[----:B------:R-:W-:Y:S02]  /*13220*/  ULDC.64 UR4, c[0x0][0x588] ;  /* 0x0001620000047ab9 */ /* 0x000fe40000000a00 */
[----:B------:R-:W-:-:S04]  /*13230*/  ISETP.NE.U32.AND P0, PT, RZ, UR4, PT ;  /* 0x00000004ff007c0c */ /* 0x000fc8000bf05070 */
[----:B------:R-:W-:-:S13]  /*13240*/  ISETP.NE.AND.EX P0, PT, RZ, UR5, PT, P0 ;  /* 0x00000005ff007c0c */ /* 0x000fda000bf05300 */
[----:B------:R-:W-:Y:S05]  /*13250*/  @!P0 BRA `(.L_x_229) ;  /* 0x00000000000c8947 */ /* 0x000fea0003800000 */
[----:B------:R3:W5:Y:S01]  /*13260*/  LDG.E R6, desc[UR56][R2.64] ;  /* 0x0000003802067981 */ /* 0x000762000c1e1900 */
[----:B------:R-:W-:Y:S01]  /*13270*/  IMAD.MOV.U32 R7, RZ, RZ, 0x1 ;  /* 0x00000001ff077424 */ /* 0x000fe200078e00ff */
[----:B------:R-:W-:Y:S06]  /*13280*/  BRA `(.L_x_228) ;  /* 0x0000000000087947 */ /* 0x000fec0003800000 */
.L_x_229:
[----:B------:R-:W1:Y:S01]  /*13290*/  LDC R6, c[0x0][0x580] ;  /* 0x00016000ff067b82 */ /* 0x000e620000000800 */
[----:B------:R-:W-:-:S07]  /*132a0*/  MOV R7, 0x1 ;  /* 0x0000000100077802 */ /* 0x000fce0000000f00 */
.L_x_228:
[----:B------:R-:W-:Y:S05]  /*132b0*/  @!P2 BRA `(.L_x_230) ;  /* 0x000000200050a947 */ /* 0x000fea0003800000 */
[----:B------:R-:W4:Y:S01]  /*132c0*/  LDC R16, c[0x0][0x8a8] ;  /* 0x00022a00ff107b82 */ /* 0x000f220000000800 */
[----:B------:R-:W-:Y:S01]  /*132d0*/  MOV R0, 0xffffffff ;  /* 0xffffffff00007802 */ /* 0x000fe20000000f00 */
[----:B------:R-:W-:Y:S01]  /*132e0*/  ULDC UR4, c[0x0][0x900] ;  /* 0x0002400000047ab9 */ /* 0x000fe20000000800 */
[----:B------:R-:W-:Y:S02]  /*132f0*/  ULOP3.LUT UR22, UR45, 0x2, URZ, 0xfc, !UPT ;  /* 0x000000022d167892 */ /* 0x000fe4000f8efc3f */
[----:B------:R-:W-:Y:S01]  /*13300*/  SHF.L.U32 R0, R0, UR4, RZ ;  /* 0x0000000400007c19 */ /* 0x000fe200080006ff */
[----:B------:R-:W-:Y:S01]  /*13310*/  USHF.L.U32 UR21, UR38, UR4, URZ ;  /* 0x0000000426157299 */ /* 0x000fe2000800063f */
[----:B------:R-:W-:Y:S02]  /*13320*/  ULDC.64 UR58, c[0x0][0x198] ;  /* 0x00006600003a7ab9 */ /* 0x000fe40000000a00 */
[----:B------:R-:W-:Y:S01]  /*13330*/  LOP3.LUT R14, RZ, R0, RZ, 0x33, !PT ;  /* 0x00000000ff0e7212 */ /* 0x000fe200078e33ff */
[----:B------:R-:W-:Y:S01]  /*13340*/  ULDC.64 UR6, c[0x0][0x588] ;  /* 0x0001620000067ab9 */ /* 0x000fe20000000a00 */
[----:B------:R-:W-:Y:S01]  /*13350*/  ULDC.64 UR4, c[0x0][0x8f8] ;  /* 0x00023e0000047ab9 */ /* 0x000fe20000000a00 */
[----:B------:R-:W-:Y:S01]  /*13360*/  ULDC.64 UR14, c[0x0][0x590] ;  /* 0x00016400000e7ab9 */ /* 0x000fe20000000a00 */
[----:B----4-:R-:W-:-:S07]  /*13370*/  VIADD R16, R16, 0xffffffff ;  /* 0xffffffff10107836 */ /* 0x010fce0000000000 */
.L_x_334:
[----:B------:R-:W-:Y:S02]  /*13380*/  ISETP.NE.U32.AND P0, PT, RZ, UR14, PT ;  /* 0x0000000eff007c0c */ /* 0x000fe4000bf05070 */
[----:B------:R-:W-:Y:S02]  /*13390*/  R2UR UR51, R4 ;  /* 0x00000000043372ca */ /* 0x000fe400000e0000 */
[----:B------:R-:W-:Y:S02]  /*133a0*/  R2UR UR50, R5 ;  /* 0x00000000053272ca */ /* 0x000fe400000e0000 */
[----:B------:R-:W-:-:S09]  /*133b0*/  ISETP.NE.AND.EX P0, PT, RZ, UR15, PT, P0 ;  /* 0x0000000fff007c0c */ /* 0x000fd2000bf05300 */
[----:B------:R-:W-:Y:S02]  /*133c0*/  USHF.L.U32 UR51, UR51, 0x8, URZ ;  /* 0x0000000833337899 */ /* 0x000fe4000800063f */
[----:B------:R-:W-:Y:S02]  /*133d0*/  USHF.L.U32 UR50, UR50, 0x8, URZ ;  /* 0x0000000832327899 */ /* 0x000fe4000800063f */
[----:B----4-:R-:W-:Y:S10]  /*133e0*/  @!P0 BRA `(.L_x_231) ;  /* 0x00000000002c8947 */ /* 0x010ff40003800000 */
[----:B------:R-:W-:-:S04]  /*133f0*/  ISETP.NE.U32.AND P1, PT, RZ, UR6, PT ;  /* 0x00000006ff007c0c */ /* 0x000fc8000bf25070 */
[----:B------:R-:W-:-:S13]  /*13400*/  ISETP.NE.AND.EX P1, PT, RZ, UR7, PT, P1 ;  /* 0x00000007ff007c0c */ /* 0x000fda000bf25310 */
[----:B------:R-:W-:Y:S05]  /*13410*/  @!P1 BRA `(.L_x_232) ;  /* 0x0000000000189947 */ /* 0x000fea0003800000 */
[----:B---3--:R-:W3:Y:S01]  /*13420*/  LDC.64 R2, c[0x0][0x588] ;  /* 0x00016200ff027b82 */ /* 0x008ee20000000a00 */
[----:B------:R-:W-:-:S04]  /*13430*/  IMAD R5, R9, UR14, RZ ;  /* 0x0000000e09057c24 */ /* 0x000fc8000f8e02ff */
[----:B---3--:R-:W-:-:S05]  /*13440*/  IMAD.WIDE R2, R5, 0x4, R2 ;  /* 0x0000000405027825 */ /* 0x008fca00078e0202 */
[----:B-1---5:R4:W5:Y:S01]  /*13450*/  LDG.E R6, desc[UR56][R2.64] ;  /* 0x0000003802067981 */ /* 0x022962000c1e1900 */
[----:B------:R-:W-:Y:S01]  /*13460*/  MOV R7, 0x1 ;  /* 0x0000000100077802 */ /* 0x000fe20000000f00 */
[----:B------:R-:W-:Y:S06]  /*13470*/  BRA `(.L_x_231) ;  /* 0x0000000000087947 */ /* 0x000fec0003800000 */
.L_x_232:
[----:B-1---5:R-:W1:Y:S01]  /*13480*/  LDC R6, c[0x0][0x580] ;  /* 0x00016000ff067b82 */ /* 0x022e620000000800 */
[----:B------:R-:W-:-:S07]  /*13490*/  MOV R7, 0x1 ;  /* 0x0000000100077802 */ /* 0x000fce0000000f00 */
.L_x_231:
[----:B------:R-:W-:Y:S05]  /*134a0*/  @!P0 BRA `(.L_x_233) ;  /* 0x00000000001c8947 */ /* 0x000fea0003800000 */
[----:B------:R-:W-:-:S13]  /*134b0*/  LOP3.LUT P2, RZ, R7, 0xff, RZ, 0xc0, !PT ;  /* 0x000000ff07ff7812 */ /* 0x000fda000784c0ff */
[----:B---34-:R-:W3:Y:S02]  /*134c0*/  @!P2 LDC.64 R2, c[0x0][0x588] ;  /* 0x00016200ff02ab82 */ /* 0x018ee40000000a00 */
[----:B---3--:R-:W-:-:S04]  /*134d0*/  @!P2 ISETP.NE.U32.AND P0, PT, R2, RZ, PT ;  /* 0x000000ff0200a20c */ /* 0x008fc80003f05070 */
[----:B------:R-:W-:Y:S02]  /*134e0*/  @!P2 ISETP.NE.AND.EX P1, PT, R3, RZ, PT, P0 ;  /* 0x000000ff0300a20c */ /* 0x000fe40003f25300 */
[----:B-1---5:R-:W-:Y:S02]  /*134f0*/  @P2 FSETP.EQ.AND P0, PT, R6, RZ, PT ;  /* 0x000000ff0600220b */ /* 0x022fe40003f02000 */
[----:B------:R-:W-:Y:S01]  /*13500*/  @!P2 PLOP3.LUT P0, PT, P1, PT, PT, 0x8, 0x0 ;  /* 0x000000000000a81c */ /* 0x000fe20000f0e170 */
[----:B------:R-:W-:-:S12]  /*13510*/  BRA `(.L_x_234) ;  /* 0x0000000000047947 */ /* 0x000fd80003800000 */
.L_x_233:
[----:B-1---5:R-:W-:-:S13]  /*13520*/  FSETP.EQ.AND P0, PT, R6, RZ, PT ;  /* 0x000000ff0600720b */ /* 0x022fda0003f02000 */
.L_x_234:
[----:B------:R-:W-:Y:S01]  /*13530*/  UISETP.NE.AND UP0, UPT, UR22, 0x3, UPT ;  /* 0x000000031600788c */ /* 0x000fe2000bf05270 */
[----:B------:R-:W-:-:S04]  /*13540*/  ELECT P1, URZ, PT ;  /* 0x00000000003f782f */ /* 0x000fc80003820000 */
[----:B------:R-:W-:Y:S02]  /*13550*/  PLOP3.LUT P0, PT, P1, P0, PT, 0x20, 0x0 ;  /* 0x000000000000781c */ /* 0x000fe40000f00470 */
[----:B------:R-:W-:-:S13]  /*13560*/  PLOP3.LUT P1, PT, PT, PT, UP0, 0x80, 0x0 ;  /* 0x000000000000781c */ /* 0x000fda0003f2f008 */
[----:B------:R-:W-:Y:S05]  /*13570*/  @!P1 BRA `(.L_x_235) ;  /* 0x0000000000049947 */ /* 0x000fea0003800000 */
[----:B--2---:R-:W-:Y:S01]  /*13580*/  BPT.TRAP 0x1 ;  /* 0x000000040000795c */ /* 0x004fe20000300000 */
.L_x_235:
[----:B--2---:R-:W1:Y:S01]  /*13590*/  S2UR UR37, SR_CgaCtaId ;  /* 0x00000000002579c3 */ /* 0x004e620000008800 */
[----:B------:R-:W-:Y:S01]  /*135a0*/  UMOV UR13, 0x400 ;  /* 0x00000400000d7882 */ /* 0x000fe20000000000 */
[----:B------:R-:W-:-:S05]  /*135b0*/  IMAD.MOV.U32 R0, RZ, RZ, 0x1 ;  /* 0x00000001ff007424 */ /* 0x000fca00078e00ff */
[----:B------:R-:W-:Y:S01]  /*135c0*/  SHF.L.U32 R0, R0, 0x1f, RZ ;  /* 0x0000001f00007819 */ /* 0x000fe200000006ff */
[----:B-1----:R-:W-:-:S09]  /*135d0*/  ULEA UR13, UR37, UR13, 0x18 ;  /* 0x0000000d250d7291 */ /* 0x002fd2000f8ec03f */
[----:B------:R-:W1:Y:S02]  /*135e0*/  SYNCS.PHASECHK.TRANS64.TRYWAIT P2, [UR13+0x50], R0 ;  /* 0x00005000ff0075a7 */ /* 0x000e64000804014d */
[----:B-1----:R-:W-:Y:S05]  /*135f0*/  @!P2 BRA `(.L_x_236) ;  /* 0x000000340074a947 */ /* 0x002fea0003800000 */
.L_x_376:
[----:B------:R-:W-:Y:S04]  /*13600*/  BSSY B0, `(.L_x_237) ;  /* 0x000000e000007945 */ /* 0x000fe80003800000 */
[----:B------:R-:W-:Y:S05]  /*13610*/  @!P0 BRA `(.L_x_238) ;  /* 0x0000000000308947 */ /* 0x000fea0003800000 */
[----:B------:R-:W-:Y:S01]  /*13620*/  R2UR UR52, R9 ;  /* 0x00000000093472ca */ /* 0x000fe200000e0000 */
[----:B------:R-:W-:Y:S02]  /*13630*/  UIADD3 UR8, UP0, UR58, 0x3f0, URZ ;  /* 0x000003f03a087890 */ /* 0x000fe4000ff1e03f */
[----:B------:R-:W-:Y:S02]  /*13640*/  UIADD3 UR48, UR13, 0x200, URZ ;  /* 0x000002000d307890 */ /* 0x000fe4000fffe03f */
[----:B------:R-:W-:Y:S02]  /*13650*/  UIADD3 UR49, UR13, 0x30, URZ ;  /* 0x000000300d317890 */ /* 0x000fe4000fffe03f */
[----:B------:R-:W-:Y:S01]  /*13660*/  UIADD3.X UR9, URZ, UR59, URZ, UP0, !UPT ;  /* 0x0000003b3f097290 */ /* 0x000fe200087fe43f */
[----:B------:R-:W-:Y:S01]  /*13670*/  UMOV UR10, 0x0 ;  /* 0x00000000000a7882 */ /* 0x000fe20000000000 */
[----:B------:R-:W-:-:S07]  /*13680*/  UMOV UR11, 0x10000000 ;  /* 0x10000000000b7882 */ /* 0x000fce0000000000 */
[----:B------:R2:W-:Y:S02]  /*13690*/  UTMALDG.3D [UR48], [UR8], desc[UR10] ;  /* 0x00000a30080075b4 */ /* 0x0005e40008011000 */
[----:B--2---:R-:W-:Y:S05]  /*136a0*/  @!P1 BRA `(.L_x_239) ;  /* 0x0000000000049947 */ /* 0x004fea0003800000 */
[----:B------:R-:W-:Y:S01]  /*136b0*/  BPT.TRAP 0x1 ;  /* 0x000000040000795c */ /* 0x000fe20000300000 */
.L_x_239:
[----:B---34-:R-:W2:Y:S02]  /*136c0*/  LDC R2, c[0x0][0x800] ;  /* 0x00020000ff027b82 */ /* 0x018ea40000000800 */
[----:B--2---:R2:W-:Y:S02]  /*136d0*/  SYNCS.ARRIVE.TRANS64.RED.A0TR RZ, [UR13+0x30], R2 ;  /* 0x00003002ffff79a7 */ /* 0x0045e4000830040d */
.L_x_238:
[----:B------:R-:W-:Y:S05]  /*136e0*/  BSYNC B0 ;  /* 0x0000000000007941 */ /* 0x000fea0003800000 */
.L_x_237:
[----:B------:R-:W-:Y:S05]  /*136f0*/  @!P1 BRA `(.L_x_240) ;  /* 0x0000000000049947 */ /* 0x000fea0003800000 */
[----:B------:R-:W-:Y:S01]  /*13700*/  BPT.TRAP 0x1 ;  /* 0x000000040000795c */ /* 0x000fe20000300000 */
.L_x_240:
[----:B------:R-:W-:-:S04]  /*13710*/  UIADD3 UR41, UR13, 0x30, URZ ;  /* 0x000000300d297890 */ /* 0x000fc8000fffe03f */
[----:B------:R-:W-:-:S09]  /*13720*/  UPRMT UR31, UR37, 0x654, UR41 ;  /* 0x00000654251f7896 */ /* 0x000fd20008000029 */
[----:B------:R-:W-:Y:S01]  /*13730*/  SYNCS.ARRIVE.TRANS64.RED.A1T0 RZ, [UR31], RZ ;  /* 0x000000ffffff79a7 */ /* 0x000fe2000810041f */
[----:B------:R-:W-:Y:S05]  /*13740*/  @!P1 BRA `(.L_x_241) ;  /* 0x0000000000049947 */ /* 0x000fea0003800000 */
[----:B------:R-:W-:Y:S01]  /*13750*/  BPT.TRAP 0x1 ;  /* 0x000000040000795c */ /* 0x000fe20000300000 */
.L_x_241:
[----:B------:R-:W5:Y:S02]  /*13760*/  SYNCS.PHASECHK.TRANS64.TRYWAIT P2, [UR13+0x58], R0 ;  /* 0x00005800ff0075a7 */ /* 0x000f64000804014d */
[----:B-----5:R-:W-:Y:S05]  /*13770*/  @!P2 BRA `(.L_x_242) ;  /* 0x00000034002ca947 */ /* 0x020fea0003800000 */
.L_x_377:
[----:B------:R-:W-:Y:S04]  /*13780*/  BSSY B0, `(.L_x_243) ;  /* 0x0000010000007945 */ /* 0x000fe80003800000 */
[----:B------:R-:W-:Y:S05]  /*13790*/  @!P0 BRA `(.L_x_244) ;  /* 0x0000000000388947 */ /* 0x000fea0003800000 */
[----:B------:R-:W-:Y:S01]  /*137a0*/  UIADD3 UR16, UP0, UR58, 0x3f0, URZ ;  /* 0x000003f03a107890 */ /* 0x000fe2000ff1e03f */
[----:B------:R-:W-:Y:S01]  /*137b0*/  R2UR UR12, R9 ;  /* 0x00000000090c72ca */ /* 0x000fe200000e0000 */
[----:B------:R-:W-:Y:S02]  /*137c0*/  UIADD3 UR11, UR51, 0x80, URZ ;  /* 0x00000080330b7890 */ /* 0x000fe4000fffe03f */
[----:B------:R-:W-:Y:S02]  /*137d0*/  UIADD3 UR8, UR13, 0x2200, URZ ;  /* 0x000022000d087890 */ /* 0x000fe4000fffe03f */
[----:B------:R-:W-:Y:S02]  /*137e0*/  UIADD3 UR9, UR13, 0x38, URZ ;  /* 0x000000380d097890 */ /* 0x000fe4000fffe03f */
[----:B------:R-:W-:Y:S01]  /*137f0*/  UIADD3.X UR17, URZ, UR59, URZ, UP0, !UPT ;  /* 0x0000003b3f117290 */ /* 0x000fe200087fe43f */
[----:B------:R-:W-:Y:S01]  /*13800*/  UMOV UR18, 0x0 ;  /* 0x0000000000127882 */ /* 0x000fe20000000000 */
[----:B------:R-:W-:Y:S01]  /*13810*/  UMOV UR19, 0x10000000 ;  /* 0x1000000000137882 */ /* 0x000fe20000000000 */
[----:B------:R-:W-:-:S06]  /*13820*/  UMOV UR10, UR50 ;  /* 0x00000032000a7c82 */ /* 0x000fcc0008000000 */
[----:B------:R1:W-:Y:S02]  /*13830*/  UTMALDG.3D [UR8], [UR16], desc[UR18] ;  /* 0x00001208100075b4 */ /* 0x0003e40008011000 */
[----:B-1----:R-:W-:Y:S05]  /*13840*/  @!P1 BRA `(.L_x_245) ;  /* 0x0000000000049947 */ /* 0x002fea0003800000 */
[----:B------:R-:W-:Y:S01]  /*13850*/  BPT.TRAP 0x1 ;  /* 0x000000040000795c */ /* 0x000fe20000300000 */
.L_x_245:
[----:B--234-:R-:W1:Y:S02]  /*13860*/  LDC R2, c[0x0][0x800] ;  /* 0x00020000ff027b82 */ /* 0x01ce640000000800 */
[----:B-1----:R1:W-:Y:S02]  /*13870*/  SYNCS.ARRIVE.TRANS64.RED.A0TR RZ, [UR13+0x38], R2 ;  /* 0x00003802ffff79a7 */ /* 0x0023e4000830040d */
.L_x_244:
[----:B------:R-:W-:Y:S05]  /*13880*/  BSYNC B0 ;  /* 0x0000000000007941 */ /* 0x000fea0003800000 */
.L_x_243:
[----:B------:R-:W-:Y:S05]  /*13890*/  @!P1 BRA `(.L_x_246) ;  /* 0x0000000000049947 */ /* 0x000fea0003800000 */
[----:B------:R-:W-:Y:S01]  /*138a0*/  BPT.TRAP 0x1 ;  /* 0x000000040000795c */ /* 0x000fe20000300000 */
.L_x_246:
[----:B------:R-:W-:Y:S02]  /*138b0*/  UIADD3 UR33, UR13, 0x38, URZ ;  /* 0x000000380d217890 */ /* 0x000fe4000fffe03f */
[----:B------:R-:W-:Y:S02]  /*138c0*/  UIADD3 UR10, UR50, 0x20, URZ ;  /* 0x00000020320a7890 */ /* 0x000fe4000fffe03f */
[----:B------:R-:W-:-:S09]  /*138d0*/  UPRMT UR30, UR37, 0x654, UR33 ;  /* 0x00000654251e7896 */ /* 0x000fd20008000021 */
[----:B------:R-:W-:Y:S01]  /*138e0*/  SYNCS.ARRIVE.TRANS64.RED.A1T0 RZ, [UR30], RZ ;  /* 0x000000ffffff79a7 */ /* 0x000fe2000810041e */
[----:B------:R-:W-:Y:S05]  /*138f0*/  @!P1 BRA `(.L_x_247) ;  /* 0x0000000000049947 */ /* 0x000fea0003800000 */
[----:B------:R-:W-:Y:S01]  /*13900*/  BPT.TRAP 0x1 ;  /* 0x000000040000795c */ /* 0x000fe20000300000 */
.L_x_247:
[----:B------:R-:W5:Y:S02]  /*13910*/  SYNCS.PHASECHK.TRANS64.TRYWAIT P2, [UR13+0x60], R0 ;  /* 0x00006000ff0075a7 */ /* 0x000f64000804014d */
[----:B-----5:R-:W-:Y:S05]  /*13920*/  @!P2 BRA `(.L_x_248) ;  /* 0x0000003000d8a947 */ /* 0x020fea0003800000 */
.L_x_378:
        /* <DEDUP_REMOVED lines=13> */
.L_x_251:
[----:B--234-:R-:W1:Y:S02]  /*13a00*/  LDC R2, c[0x0][0x800] ;  /* 0x00020000ff027b82 */ /* 0x01ce640000000800 */
[----:B-1----:R1:W-:Y:S02]  /*13a10*/  SYNCS.ARRIVE.TRANS64.RED.A0TR RZ, [UR13+0x40], R2 ;  /* 0x00004002ffff79a7 */ /* 0x0023e4000830040d */
.L_x_250:
[----:B------:R-:W-:Y:S05]  /*13a20*/  BSYNC B0 ;  /* 0x0000000000007941 */ /* 0x000fea0003800000 */
.L_x_249:
[----:B------:R-:W-:Y:S05]  /*13a30*/  @!P1 BRA `(.L_x_252) ;  /* 0x0000000000049947 */ /* 0x000fea0003800000 */
[----:B------:R-:W-:Y:S01]  /*13a40*/  BPT.TRAP 0x1 ;  /* 0x000000040000795c */ /* 0x000fe20000300000 */
.L_x_252:
[----:B------:R-:W-:-:S04]  /*13a50*/  UIADD3 UR25, UR13, 0x40, URZ ;  /* 0x000000400d197890 */ /* 0x000fc8000fffe03f */
[----:B------:R-:W-:-:S09]  /*13a60*/  UPRMT UR23, UR37, 0x654, UR25 ;  /* 0x0000065425177896 */ /* 0x000fd20008000019 */
[----:B------:R-:W-:Y:S01]  /*13a70*/  SYNCS.ARRIVE.TRANS64.RED.A1T0 RZ, [UR23], RZ ;  /* 0x000000ffffff79a7 */ /* 0x000fe20008100417 */
[----:B------:R-:W-:Y:S05]  /*13a80*/  @!P1 BRA `(.L_x_253) ;  /* 0x0000000000049947 */ /* 0x000fea0003800000 */
[----:B------:R-:W-:Y:S01]  /*13a90*/  BPT.TRAP 0x1 ;  /* 0x000000040000795c */ /* 0x000fe20000300000 */
.L_x_253:
[----:B------:R-:W5:Y:S02]  /*13aa0*/  SYNCS.PHASECHK.TRANS64.TRYWAIT P2, [UR13+0x68], R0 ;  /* 0x00006800ff0075a7 */ /* 0x000f64000804014d */
[----:B-----5:R-:W-:Y:S05]  /*13ab0*/  @!P2 BRA `(.L_x_254) ;  /* 0x00000030008ca947 */ /* 0x020fea0003800000 */
.L_x_379:
        /* <DEDUP_REMOVED lines=9> */
[----:B------:R-:W-:-:S07]  /*13b50*/  UMOV UR19, 0x10000000 ;  /* 0x1000000000137882 */ /* 0x000fce0000000000 */
[----:B------:R1:W-:Y:S02]  /*13b60*/  UTMALDG.3D [UR8], [UR16], desc[UR18] ;  /* 0x00001208100075b4 */ /* 0x0003e40008011000 */
[----:B-1----:R-:W-:Y:S05]  /*13b70*/  @!P1 BRA `(.L_x_257) ;  /* 0x0000000000049947 */ /* 0x002fea0003800000 */
[----:B------:R-:W-:Y:S01]  /*13b80*/  BPT.TRAP 0x1 ;  /* 0x000000040000795c */ /* 0x000fe20000300000 */
.L_x_257:
[----:B--234-:R-:W1:Y:S02]  /*13b90*/  LDC R2, c[0x0][0x800] ;  /* 0x00020000ff027b82 */ /* 0x01ce640000000800 */
[----:B-1----:R1:W-:Y:S02]  /*13ba0*/  SYNCS.ARRIVE.TRANS64.RED.A0TR RZ, [UR13+0x48], R2 ;  /* 0x00004802ffff79a7 */ /* 0x0023e4000830040d */
.L_x_256:
[----:B------:R-:W-:Y:S05]  /*13bb0*/  BSYNC B0 ;  /* 0x0000000000007941 */ /* 0x000fea0003800000 */
.L_x_255:
[----:B------:R-:W-:Y:S05]  /*13bc0*/  @!P1 BRA `(.L_x_258) ;  /* 0x0000000000049947 */ /* 0x000fea0003800000 */
[----:B------:R-:W-:Y:S01]  /*13bd0*/  BPT.TRAP 0x1 ;  /* 0x000000040000795c */ /* 0x000fe20000300000 */
.L_x_258:
[----:B------:R-:W-:Y:S02]  /*13be0*/  UIADD3 UR17, UR13, 0x48, URZ ;  /* 0x000000480d117890 */ /* 0x000fe4000fffe03f */
[----:B------:R-:W-:Y:S02]  /*13bf0*/  UIADD3 UR42, UR50, 0x40, URZ ;  /* 0x00000040322a7890 */ /* 0x000fe4000fffe03f */
[----:B------:R-:W-:-:S09]  /*13c00*/  UPRMT UR29, UR37, 0x654, UR17 ;  /* 0x00000654251d7896 */ /* 0x000fd20008000011 */
[----:B------:R-:W-:Y:S01]  /*13c10*/  SYNCS.ARRIVE.TRANS64.RED.A1T0 RZ, [UR29], RZ ;  /* 0x000000ffffff79a7 */ /* 0x000fe2000810041d */
[----:B------:R-:W-:Y:S05]  /*13c20*/  @!P1 BRA `(.L_x_259) ;  /* 0x0000000000049947 */ /* 0x000fea0003800000 */
[----:B------:R-:W-:Y:S01]  /*13c30*/  BPT.TRAP 0x1 ;  /* 0x000000040000795c */ /* 0x000fe20000300000 */
.L_x_259:
[----:B-1234-:R-:W-:-:S04]  /*13c40*/  SHF.L.U32 R2, RZ, 0x1f, RZ ;  /* 0x0000001fff027819 */ /* 0x01efc800000006ff */
[----:B------:R-:W1:Y:S02]  /*13c50*/  SYNCS.PHASECHK.TRANS64.TRYWAIT P2, [UR13+0x50], R2 ;  /* 0x00005002ff0075a7 */ /* 0x000e64000804014d */
[----:B-1----:R-:W-:Y:S05]  /*13c60*/  @!P2 BRA `(.L_x_260) ;  /* 0x000000300038a947 */ /* 0x002fea0003800000 */
.L_x_380:
[----:B------:R-:W-:Y:S04]  /*13c70*/  BSSY B0, `(.L_x_261) ;  /* 0x000000e000007945 */ /* 0x000fe80003800000 */
[----:B------:R-:W-:Y:S05]  /*13c80*/  @!P0 BRA `(.L_x_262) ;  /* 0x0000000000308947 */ /* 0x000fea0003800000 */
[----:B------:R-:W-:Y:S01]  /*13c90*/  R2UR UR44, R9 ;  /* 0x00000000092c72ca */ /* 0x000fe200000e0000 */
[----:B------:R-:W-:Y:S02]  /*13ca0*/  UIADD3 UR8, UP0, UR58, 0x3f0, URZ ;  /* 0x000003f03a087890 */ /* 0x000fe4000ff1e03f */
[----:B------:R-:W-:Y:S02]  /*13cb0*/  UIADD3 UR40, UR13, 0x200, URZ ;  /* 0x000002000d287890 */ /* 0x000fe4000fffe03f */
[----:B------:R-:W-:Y:S01]  /*13cc0*/  UIADD3.X UR9, URZ, UR59, URZ, UP0, !UPT ;  /* 0x0000003b3f097290 */ /* 0x000fe200087fe43f */
[----:B------:R-:W-:Y:S01]  /*13cd0*/  UMOV UR10, 0x0 ;  /* 0x00000000000a7882 */ /* 0x000fe20000000000 */
[----:B------:R-:W-:Y:S01]  /*13ce0*/  UMOV UR11, 0x10000000 ;  /* 0x10000000000b7882 */ /* 0x000fe20000000000 */
[----:B------:R-:W-:-:S06]  /*13cf0*/  UMOV UR43, UR51 ;  /* 0x00000033002b7c82 */ /* 0x000fcc0008000000 */
[----:B------:R2:W-:Y:S02]  /*13d00*/  UTMALDG.3D [UR40], [UR8], desc[UR10] ;  /* 0x00000a28080075b4 */ /* 0x0005e40008011000 */
[----:B--2---:R-:W-:Y:S05]  /*13d10*/  @!P1 BRA `(.L_x_263) ;  /* 0x0000000000049947 */ /* 0x004fea0003800000 */
[----:B------:R-:W-:Y:S01]  /*13d20*/  BPT.TRAP 0x1 ;  /* 0x000000040000795c */ /* 0x000fe20000300000 */
.L_x_263:
[----:B-1----:R-:W1:Y:S02]  /*13d30*/  LDC R3, c[0x0][0x800] ;  /* 0x00020000ff037b82 */ /* 0x002e640000000800 */
[----:B-1----:R2:W-:Y:S02]  /*13d40*/  SYNCS.ARRIVE.TRANS64.RED.A0TR RZ, [UR13+0x30], R3 ;  /* 0x00003003ffff79a7 */ /* 0x0025e4000830040d */
.L_x_262:
[----:B------:R-:W-:Y:S05]  /*13d50*/  BSYNC B0 ;  /* 0x0000000000007941 */ /* 0x000fea0003800000 */
.L_x_261:
[----:B------:R-:W-:Y:S05]  /*13d60*/  @!P1 BRA `(.L_x_264) ;  /* 0x0000000000049947 */ /* 0x000fea0003800000 */
[----:B------:R-:W-:Y:S01]  /*13d70*/  BPT.TRAP 0x1 ;  /* 0x000000040000795c */ /* 0x000fe20000300000 */
.L_x_264:
[----:B------:R-:W-:Y:S01]  /*13d80*/  SYNCS.ARRIVE.TRANS64.RED.A1T0 RZ, [UR31], RZ ;  /* 0x000000ffffff79a7 */ /* 0x000fe2000810041f */
[----:B------:R-:W-:Y:S05]  /*13d90*/  @!P1 BRA `(.L_x_265) ;  /* 0x0000000000049947 */ /* 0x000fea0003800000 */
[----:B------:R-:W-:Y:S01]  /*13da0*/  BPT.TRAP 0x1 ;  /* 0x000000040000795c */ /* 0x000fe20000300000 */
.L_x_265:
[----:B------:R-:W3:Y:S02]  /*13db0*/  SYNCS.PHASECHK.TRANS64.TRYWAIT P2, [UR13+0x58], R2 ;  /* 0x00005802ff0075a7 */ /* 0x000ee4000804014d */
[----:B---3--:R-:W-:Y:S05]  /*13dc0*/  @!P2 BRA `(.L_x_266) ;  /* 0x0000002c00f8a947 */ /* 0x008fea0003800000 */
.L_x_381:
        /* <DEDUP_REMOVED lines=11> */
[----:B---3--:R-:W-:Y:S05]  /*13e80*/  @!P1 BRA `(.L_x_269) ;  /* 0x0000000000049947 */ /* 0x008fea0003800000 */
[----:B------:R-:W-:Y:S01]  /*13e90*/  BPT.TRAP 0x1 ;  /* 0x000000040000795c */ /* 0x000fe20000300000 */
.L_x_269:
[----:B-12---:R-:W1:Y:S02]  /*13ea0*/  LDC R3, c[0x0][0x800] ;  /* 0x00020000ff037b82 */ /* 0x006e640000000800 */
[----:B-1----:R3:W-:Y:S02]  /*13eb0*/  SYNCS.ARRIVE.TRANS64.RED.A0TR RZ, [UR13+0x38], R3 ;  /* 0x00003803ffff79a7 */ /* 0x0027e4000830040d */
.L_x_268:
[----:B------:R-:W-:Y:S05]  /*13ec0*/  BSYNC B0 ;  /* 0x0000000000007941 */ /* 0x000fea0003800000 */
.L_x_267:
[----:B------:R-:W-:Y:S05]  /*13ed0*/  @!P1 BRA `(.L_x_270) ;  /* 0x0000000000049947 */ /* 0x000fea0003800000 */
[----:B------:R-:W-:Y:S01]  /*13ee0*/  BPT.TRAP 0x1 ;  /* 0x000000040000795c */ /* 0x000fe20000300000 */
.L_x_270:
[----:B------:R-:W-:Y:S01]  /*13ef0*/  SYNCS.ARRIVE.TRANS64.RED.A1T0 RZ, [UR30], RZ ;  /* 0x000000ffffff79a7 */ /* 0x000fe2000810041e */
[----:B------:R-:W-:Y:S01]  /*13f00*/  UIADD3 UR26, UR50, 0x60, URZ ;  /* 0x00000060321a7890 */ /* 0x000fe2000fffe03f */
[----:B------:R-:W-:Y:S11]  /*13f10*/  @!P1 BRA `(.L_x_271) ;  /* 0x0000000000049947 */ /* 0x000ff60003800000 */
[----:B------:R-:W-:Y:S01]  /*13f20*/  BPT.TRAP 0x1 ;  /* 0x000000040000795c */ /* 0x000fe20000300000 */
.L_x_271:
[----:B------:R-:W4:Y:S02]  /*13f30*/  SYNCS.PHASECHK.TRANS64.TRYWAIT P2, [UR13+0x60], R2 ;  /* 0x00006002ff0075a7 */ /* 0x000f24000804014d */
[----:B----4-:R-:W-:Y:S05]  /*13f40*/  @!P2 BRA `(.L_x_272) ;  /* 0x0000002c00b0a947 */ /* 0x010fea0003800000 */
.L_x_382:
        /* <DEDUP_REMOVED lines=10> */
[----:B----4-:R-:W-:Y:S05]  /*13ff0*/  @!P1 BRA `(.L_x_275) ;  /* 0x0000000000049947 */ /* 0x010fea0003800000 */
[----:B------:R-:W-:Y:S01]  /*14000*/  BPT.TRAP 0x1 ;  /* 0x000000040000795c */ /* 0x000fe20000300000 */
.L_x_275:
[----:B-123--:R-:W1:Y:S02]  /*14010*/  LDC R3, c[0x0][0x800] ;  /* 0x00020000ff037b82 */ /* 0x00ee640000000800 */
[----:B-1----:R4:W-:Y:S02]  /*14020*/  SYNCS.ARRIVE.TRANS64.RED.A0TR RZ, [UR13+0x40], R3 ;  /* 0x00004003ffff79a7 */ /* 0x0029e4000830040d */
.L_x_274:
[----:B------:R-:W-:Y:S05]  /*14030*/  BSYNC B0 ;  /* 0x0000000000007941 */ /* 0x000fea0003800000 */
.L_x_273:
[----:B------:R-:W-:Y:S05]  /*14040*/  @!P1 BRA `(.L_x_276) ;  /* 0x0000000000049947 */ /* 0x000fea0003800000 */
[----:B------:R-:W-:Y:S01]  /*14050*/  BPT.TRAP 0x1 ;  /* 0x000000040000795c */ /* 0x000fe20000300000 */
.L_x_276:
[----:B------:R-:W-:Y:S01]  /*14060*/  SYNCS.ARRIVE.TRANS64.RED.A1T0 RZ, [UR23], RZ ;  /* 0x000000ffffff79a7 */ /* 0x000fe20008100417 */
[----:B------:R-:W-:Y:S05]  /*14070*/  @!P1 BRA `(.L_x_277) ;  /* 0x0000000000049947 */ /* 0x000fea0003800000 */
[----:B------:R-:W-:Y:S01]  /*14080*/  BPT.TRAP 0x1 ;  /* 0x000000040000795c */ /* 0x000fe20000300000 */
.L_x_277:
[----:B------:R-:W5:Y:S02]  /*14090*/  SYNCS.PHASECHK.TRANS64.TRYWAIT P2, [UR13+0x68], R2 ;  /* 0x00006802ff0075a7 */ /* 0x000f64000804014d */
[----:B-----5:R-:W-:Y:S05]  /*140a0*/  @!P2 BRA `(.L_x_278) ;  /* 0x0000002c0070a947 */ /* 0x020fea0003800000 */
.L_x_383:
        /* <DEDUP_REMOVED lines=13> */
.L_x_281:
[----:B--234-:R-:W1:Y:S02]  /*14180*/  LDC R3, c[0x0][0x800] ;  /* 0x00020000ff037b82 */ /* 0x01ce640000000800 */
[----:B-1----:R1:W-:Y:S02]  /*14190*/  SYNCS.ARRIVE.TRANS64.RED.A0TR RZ, [UR13+0x48], R3 ;  /* 0x00004803ffff79a7 */ /* 0x0023e4000830040d */
.L_x_280:
[----:B------:R-:W-:Y:S05]  /*141a0*/  BSYNC B0 ;  /* 0x0000000000007941 */ /* 0x000fea0003800000 */
.L_x_279:
[----:B------:R-:W-:Y:S05]  /*141b0*/  @!P1 BRA `(.L_x_282) ;  /* 0x0000000000049947 */ /* 0x000fea0003800000 */
[----:B------:R-:W-:Y:S01]  /*141c0*/  BPT.TRAP 0x1 ;  /* 0x000000040000795c */ /* 0x000fe20000300000 */
.L_x_282:
[----:B------:R-:W-:Y:S01]  /*141d0*/  SYNCS.ARRIVE.TRANS64.RED.A1T0 RZ, [UR29], RZ ;  /* 0x000000ffffff79a7 */ /* 0x000fe2000810041d */
[----:B------:R-:W-:Y:S01]  /*141e0*/  UIADD3 UR10, UR50, 0x80, URZ ;  /* 0x00000080320a7890 */ /* 0x000fe2000fffe03f */
[----:B------:R-:W-:Y:S11]  /*141f0*/  @!P1 BRA `(.L_x_283) ;  /* 0x0000000000049947 */ /* 0x000ff60003800000 */
[----:B------:R-:W-:Y:S01]  /*14200*/  BPT.TRAP 0x1 ;  /* 0x000000040000795c */ /* 0x000fe20000300000 */
.L_x_283:
[----:B------:R-:W5:Y:S02]  /*14210*/  SYNCS.PHASECHK.TRANS64.TRYWAIT P2, [UR13+0x50], R0 ;  /* 0x00005000ff0075a7 */ /* 0x000f64000804014d */
[----:B-----5:R-:W-:Y:S05]  /*14220*/  @!P2 BRA `(.L_x_284) ;  /* 0x0000002c0028a947 */ /* 0x020fea0003800000 */
.L_x_384:
        /* <DEDUP_REMOVED lines=8> */
[----:B------:R-:W-:Y:S01]  /*142b0*/  UMOV UR9, UR41 ;  /* 0x0000002900097c82 */ /* 0x000fe20008000000 */
[----:B------:R-:W-:-:S05]  /*142c0*/  UMOV UR11, UR51 ;  /* 0x00000033000b7c82 */ /* 0x000fca0008000000 */
[----:B------:R1:W-:Y:S02]  /*142d0*/  UTMALDG.3D [UR8], [UR26], desc[UR18] ;  /* 0x000012081a0075b4 */ /* 0x0003e40008011000 */
[----:B-1----:R-:W-:Y:S05]  /*142e0*/  @!P1 BRA `(.L_x_287) ;  /* 0x0000000000049947 */ /* 0x002fea0003800000 */
[----:B------:R-:W-:Y:S01]  /*142f0*/  BPT.TRAP 0x1 ;  /* 0x000000040000795c */ /* 0x000fe20000300000 */
.L_x_287:
[----:B--234-:R-:W1:Y:S02]  /*14300*/  LDC R3, c[0x0][0x800] ;  /* 0x00020000ff037b82 */ /* 0x01ce640000000800 */
[----:B-1----:R1:W-:Y:S02]  /*14310*/  SYNCS.ARRIVE.TRANS64.RED.A0TR RZ, [UR13+0x30], R3 ;  /* 0x00003003ffff79a7 */ /* 0x0023e4000830040d */
.L_x_286:
[----:B------:R-:W-:Y:S05]  /*14320*/  BSYNC B0 ;  /* 0x0000000000007941 */ /* 0x000fea0003800000 */
.L_x_285:
[----:B------:R-:W-:Y:S05]  /*14330*/  @!P1 BRA `(.L_x_288) ;  /* 0x0000000000049947 */ /* 0x000fea0003800000 */
[----:B------:R-:W-:Y:S01]  /*14340*/  BPT.TRAP 0x1 ;  /* 0x000000040000795c */ /* 0x000fe20000300000 */
.L_x_288:
[----:B------:R-:W-:Y:S01]  /*14350*/  SYNCS.ARRIVE.TRANS64.RED.A1T0 RZ, [UR31], RZ ;  /* 0x000000ffffff79a7 */ /* 0x000fe2000810041f */
[----:B------:R-:W-:Y:S05]  /*14360*/  @!P1 BRA `(.L_x_289) ;  /* 0x0000000000049947 */ /* 0x000fea0003800000 */
[----:B------:R-:W-:Y:S01]  /*14370*/  BPT.TRAP 0x1 ;  /* 0x000000040000795c */ /* 0x000fe20000300000 */
.L_x_289:
[----:B------:R-:W5:Y:S02]  /*14380*/  SYNCS.PHASECHK.TRANS64.TRYWAIT P2, [UR13+0x58], R0 ;  /* 0x00005800ff0075a7 */ /* 0x000f64000804014d */
[----:B-----5:R-:W-:Y:S05]  /*14390*/  @!P2 BRA `(.L_x_290) ;  /* 0x0000002800e4a947 */ /* 0x020fea0003800000 */
.L_x_385:
        /* <DEDUP_REMOVED lines=13> */
.L_x_293:
[----:B--234-:R-:W1:Y:S02]  /*14470*/  LDC R3, c[0x0][0x800] ;  /* 0x00020000ff037b82 */ /* 0x01ce640000000800 */
[----:B-1----:R1:W-:Y:S02]  /*14480*/  SYNCS.ARRIVE.TRANS64.RED.A0TR RZ, [UR13+0x38], R3 ;  /* 0x00003803ffff79a7 */ /* 0x0023e4000830040d */
.L_x_292:
[----:B------:R-:W-:Y:S05]  /*14490*/  BSYNC B0 ;  /* 0x0000000000007941 */ /* 0x000fea0003800000 */
.L_x_291:
[----:B------:R-:W-:Y:S05]  /*144a0*/  @!P1 BRA `(.L_x_294) ;  /* 0x0000000000049947 */ /* 0x000fea0003800000 */
[----:B------:R-:W-:Y:S01]  /*144b0*/  BPT.TRAP 0x1 ;  /* 0x000000040000795c */ /* 0x000fe20000300000 */
.L_x_294:
[----:B------:R-:W-:Y:S01]  /*144c0*/  SYNCS.ARRIVE.TRANS64.RED.A1T0 RZ, [UR30], RZ ;  /* 0x000000ffffff79a7 */ /* 0x000fe2000810041e */
[----:B------:R-:W-:Y:S01]  /*144d0*/  UIADD3 UR10, UR50, 0xa0, URZ ;  /* 0x000000a0320a7890 */ /* 0x000fe2000fffe03f */
[----:B------:R-:W-:Y:S11]  /*144e0*/  @!P1 BRA `(.L_x_295) ;  /* 0x0000000000049947 */ /* 0x000ff60003800000 */
[----:B------:R-:W-:Y:S01]  /*144f0*/  BPT.TRAP 0x1 ;  /* 0x000000040000795c */ /* 0x000fe20000300000 */
.L_x_295:
[----:B------:R-:W5:Y:S02]  /*14500*/  SYNCS.PHASECHK.TRANS64.TRYWAIT P2, [UR13+0x60], R0 ;  /* 0x00006000ff0075a7 */ /* 0x000f64000804014d */
[----:B-----5:R-:W-:Y:S05]  /*14510*/  @!P2 BRA `(.L_x_296) ;  /* 0x00000028009ca947 */ /* 0x020fea0003800000 */
.L_x_386:
        /* <DEDUP_REMOVED lines=13> */
.L_x_299:
[----:B--234-:R-:W1:Y:S02]  /*145f0*/  LDC R3, c[0x0][0x800] ;  /* 0x00020000ff037b82 */ /* 0x01ce640000000800 */
[----:B-1----:R1:W-:Y:S02]  /*14600*/  SYNCS.ARRIVE.TRANS64.RED.A0TR RZ, [UR13+0x40], R3 ;  /* 0x00004003ffff79a7 */ /* 0x0023e4000830040d */
.L_x_298:
[----:B------:R-:W-:Y:S05]  /*14610*/  BSYNC B0 ;  /* 0x0000000000007941 */ /* 0x000fea0003800000 */
.L_x_297:
[----:B------:R-:W-:Y:S05]  /*14620*/  @!P1 BRA `(.L_x_300) ;  /* 0x0000000000049947 */ /* 0x000fea0003800000 */
[----:B------:R-:W-:Y:S01]  /*14630*/  BPT.TRAP 0x1 ;  /* 0x000000040000795c */ /* 0x000fe20000300000 */
.L_x_300:
[----:B------:R-:W-:Y:S01]  /*14640*/  SYNCS.ARRIVE.TRANS64.RED.A1T0 RZ, [UR23], RZ ;  /* 0x000000ffffff79a7 */ /* 0x000fe20008100417 */
[----:B------:R-:W-:Y:S05]  /*14650*/  @!P1 BRA `(.L_x_301) ;  /* 0x0000000000049947 */ /* 0x000fea0003800000 */
[----:B------:R-:W-:Y:S01]  /*14660*/  BPT.TRAP 0x1 ;  /* 0x000000040000795c */ /* 0x000fe20000300000 */
.L_x_301:
[----:B------:R-:W5:Y:S02]  /*14670*/  SYNCS.PHASECHK.TRANS64.TRYWAIT P2, [UR13+0x68], R0 ;  /* 0x00006800ff0075a7 */ /* 0x000f64000804014d */
[----:B-----5:R-:W-:Y:S05]  /*14680*/  @!P2 BRA `(.L_x_302) ;  /* 0x000000280058a947 */ /* 0x020fea0003800000 */
.L_x_387:
        /* <DEDUP_REMOVED lines=13> */
.L_x_305:
[----:B------:R-:W1:Y:S02]  /*14760*/  LDC R0, c[0x0][0x800] ;  /* 0x00020000ff007b82 */ /* 0x000e640000000800 */
[----:B-1----:R1:W-:Y:S02]  /*14770*/  SYNCS.ARRIVE.TRANS64.RED.A0TR RZ, [UR13+0x48], R0 ;  /* 0x00004800ffff79a7 */ /* 0x0023e4000830040d */
.L_x_304:
[----:B------:R-:W-:Y:S05]  /*14780*/  BSYNC B0 ;  /* 0x0000000000007941 */ /* 0x000fea0003800000 */
.L_x_303:
[----:B------:R-:W-:Y:S05]  /*14790*/  @!P1 BRA `(.L_x_306) ;  /* 0x0000000000049947 */ /* 0x000fea0003800000 */
[----:B------:R-:W-:Y:S01]  /*147a0*/  BPT.TRAP 0x1 ;  /* 0x000000040000795c */ /* 0x000fe20000300000 */
.L_x_306:
[----:B------:R-:W-:Y:S01]  /*147b0*/  SYNCS.ARRIVE.TRANS64.RED.A1T0 RZ, [UR29], RZ ;  /* 0x000000ffffff79a7 */ /* 0x000fe2000810041d */
[----:B------:R-:W-:Y:S01]  /*147c0*/  UIADD3 UR10, UR50, 0xc0, URZ ;  /* 0x000000c0320a7890 */ /* 0x000fe2000fffe03f */
[----:B------:R-:W-:Y:S11]  /*147d0*/  @!P1 BRA `(.L_x_307) ;  /* 0x0000000000049947 */ /* 0x000ff60003800000 */
[----:B------:R-:W-:Y:S01]  /*147e0*/  BPT.TRAP 0x1 ;  /* 0x000000040000795c */ /* 0x000fe20000300000 */
.L_x_307:
[----:B------:R-:W5:Y:S02]  /*147f0*/  SYNCS.PHASECHK.TRANS64.TRYWAIT P2, [UR13+0x50], R2 ;  /* 0x00005002ff0075a7 */ /* 0x000f64000804014d */
[----:B-----5:R-:W-:Y:S05]  /*14800*/  @!P2 BRA `(.L_x_308) ;  /* 0x000000280010a947 */ /* 0x020fea0003800000 */
.L_x_388:
        /* <DEDUP_REMOVED lines=13> */
.L_x_311:
[----:B------:R-:W1:Y:S02]  /*148e0*/  LDC R0, c[0x0][0x800] ;  /* 0x00020000ff007b82 */ /* 0x000e640000000800 */
[----:B-1----:R1:W-:Y:S02]  /*148f0*/  SYNCS.ARRIVE.TRANS64.RED.A0TR RZ, [UR13+0x30], R0 ;  /* 0x00003000ffff79a7 */ /* 0x0023e4000830040d */
.L_x_310:
[----:B------:R-:W-:Y:S05]  /*14900*/  BSYNC B0 ;  /* 0x0000000000007941 */ /* 0x000fea0003800000 */
.L_x_309:
[----:B------:R-:W-:Y:S05]  /*14910*/  @!P1 BRA `(.L_x_312) ;  /* 0x0000000000049947 */ /* 0x000fea0003800000 */
[----:B------:R-:W-:Y:S01]  /*14920*/  BPT.TRAP 0x1 ;  /* 0x000000040000795c */ /* 0x000fe20000300000 */
.L_x_312:
[----:B------:R-:W-:Y:S01]  /*14930*/  SYNCS.ARRIVE.TRANS64.RED.A1T0 RZ, [UR31], RZ ;  /* 0x000000ffffff79a7 */ /* 0x000fe2000810041f */
[----:B------:R-:W-:Y:S05]  /*14940*/  @!P1 BRA `(.L_x_313) ;  /* 0x0000000000049947 */ /* 0x000fea0003800000 */
[----:B------:R-:W-:Y:S01]  /*14950*/  BPT.TRAP 0x1 ;  /* 0x000000040000795c */ /* 0x000fe20000300000 */
.L_x_313:
[----:B------:R-:W5:Y:S02]  /*14960*/  SYNCS.PHASECHK.TRANS64.TRYWAIT P2, [UR13+0x58], R2 ;  /* 0x00005802ff0075a7 */ /* 0x000f64000804014d */
[----:B-----5:R-:W-:Y:S05]  /*14970*/  @!P2 BRA `(.L_x_314) ;  /* 0x0000002400cca947 */ /* 0x020fea0003800000 */
.L_x_389:
        /* <DEDUP_REMOVED lines=13> */
.L_x_317:
[----:B------:R-:W1:Y:S02]  /*14a50*/  LDC R0, c[0x0][0x800] ;  /* 0x00020000ff007b82 */ /* 0x000e640000000800 */
[----:B-1----:R1:W-:Y:S02]  /*14a60*/  SYNCS.ARRIVE.TRANS64.RED.A0TR RZ, [UR13+0x38], R0 ;  /* 0x00003800ffff79a7 */ /* 0x0023e4000830040d */
.L_x_316:
[----:B------:R-:W-:Y:S05]  /*14a70*/  BSYNC B0 ;  /* 0x0000000000007941 */ /* 0x000fea0003800000 */
.L_x_315:
[----:B------:R-:W-:Y:S05]  /*14a80*/  @!P1 BRA `(.L_x_318) ;  /* 0x0000000000049947 */ /* 0x000fea0003800000 */
[----:B------:R-:W-:Y:S01]  /*14a90*/  BPT.TRAP 0x1 ;  /* 0x000000040000795c */ /* 0x000fe20000300000 */
.L_x_318:
[----:B------:R-:W-:Y:S01]  /*14aa0*/  SYNCS.ARRIVE.TRANS64.RED.A1T0 RZ, [UR30], RZ ;  /* 0x000000ffffff79a7 */ /* 0x000fe2000810041e */
[----:B------:R-:W-:Y:S01]  /*14ab0*/  UIADD3 UR10, UR50, 0xe0, URZ ;  /* 0x000000e0320a7890 */ /* 0x000fe2000fffe03f */
[----:B------:R-:W-:Y:S11]  /*14ac0*/  @!P1 BRA `(.L_x_319) ;  /* 0x0000000000049947 */ /* 0x000ff60003800000 */
[----:B------:R-:W-:Y:S01]  /*14ad0*/  BPT.TRAP 0x1 ;  /* 0x000000040000795c */ /* 0x000fe20000300000 */
.L_x_319:
[----:B------:R-:W5:Y:S02]  /*14ae0*/  SYNCS.PHASECHK.TRANS64.TRYWAIT P2, [UR13+0x60], R2 ;  /* 0x00006002ff0075a7 */ /* 0x000f64000804014d */
[----:B-----5:R-:W-:Y:S05]  /*14af0*/  @!P2 BRA `(.L_x_320) ;  /* 0x000000240084a947 */ /* 0x020fea0003800000 */
.L_x_390:
        /* <DEDUP_REMOVED lines=13> */
.L_x_323:
[----:B------:R-:W1:Y:S02]  /*14bd0*/  LDC R0, c[0x0][0x800] ;  /* 0x00020000ff007b82 */ /* 0x000e640000000800 */
[----:B-1----:R1:W-:Y:S02]  /*14be0*/  SYNCS.ARRIVE.TRANS64.RED.A0TR RZ, [UR13+0x40], R0 ;  /* 0x00004000ffff79a7 */ /* 0x0023e4000830040d */
.L_x_322:
[----:B------:R-:W-:Y:S05]  /*14bf0*/  BSYNC B0 ;  /* 0x0000000000007941 */ /* 0x000fea0003800000 */
.L_x_321:
[----:B------:R-:W-:Y:S05]  /*14c00*/  @!P1 BRA `(.L_x_324) ;  /* 0x0000000000049947 */ /* 0x000fea0003800000 */
[----:B------:R-:W-:Y:S01]  /*14c10*/  BPT.TRAP 0x1 ;  /* 0x000000040000795c */ /* 0x000fe20000300000 */
.L_x_324:
[----:B------:R-:W-:Y:S01]  /*14c20*/  SYNCS.ARRIVE.TRANS64.RED.A1T0 RZ, [UR23], RZ ;  /* 0x000000ffffff79a7 */ /* 0x000fe20008100417 */
[----:B------:R-:W-:Y:S05]  /*14c30*/  @!P1 BRA `(.L_x_325) ;  /* 0x0000000000049947 */ /* 0x000fea0003800000 */
[----:B------:R-:W-:Y:S01]  /*14c40*/  BPT.TRAP 0x1 ;  /* 0x000000040000795c */ /* 0x000fe20000300000 */
.L_x_325:
[----:B------:R-:W5:Y:S02]  /*14c50*/  SYNCS.PHASECHK.TRANS64.TRYWAIT P2, [UR13+0x68], R2 ;  /* 0x00006802ff0075a7 */ /* 0x000f64000804014d */
[----:B-----5:R-:W-:Y:S05]  /*14c60*/  @!P2 BRA `(.L_x_326) ;  /* 0x000000240040a947 */ /* 0x020fea0003800000 */
.L_x_391:
        /* <DEDUP_REMOVED lines=13> */
.L_x_329:
[----:B------:R-:W1:Y:S02]  /*14d40*/  LDC R0, c[0x0][0x800] ;  /* 0x00020000ff007b82 */ /* 0x000e640000000800 */
[----:B-1----:R1:W-:Y:S02]  /*14d50*/  SYNCS.ARRIVE.TRANS64.RED.A0TR RZ, [UR13+0x48], R0 ;  /* 0x00004800ffff79a7 */ /* 0x0023e4000830040d */
.L_x_328:
[----:B------:R-:W-:Y:S05]  /*14d60*/  BSYNC B0 ;  /* 0x0000000000007941 */ /* 0x000fea0003800000 */
.L_x_327:
[----:B------:R-:W-:Y:S05]  /*14d70*/  @!P1 BRA `(.L_x_330) ;  /* 0x0000000000049947 */ /* 0x000fea0003800000 */
[----:B------:R-:W-:Y:S01]  /*14d80*/  BPT.TRAP 0x1 ;  /* 0x000000040000795c */ /* 0x000fe20000300000 */
.L_x_330:
[----:B------:R-:W5:Y:S01]  /*14d90*/  LDL.LU R17, [R1+0x204] ;  /* 0x0002040001117983 */ /* 0x000f620000300800 */
[----:B------:R-:W-:Y:S03]  /*14da0*/  SYNCS.ARRIVE.TRANS64.RED.A1T0 RZ, [UR29], RZ ;  /* 0x000000ffffff79a7 */ /* 0x000fe6000810041d */
[----:B------:R-:W2:Y:S01]  /*14db0*/  LDL.LU R15, [R1+0x200] ;  /* 0x00020000010f7983 */ /* 0x000ea20000300800 */
[----:B-1----:R-:W-:Y:S01]  /*14dc0*/  PRMT R0, RZ, 0x7610, R0 ;  /* 0x00007610ff007816 */ /* 0x002fe20000000000 */
[----:B------:R-:W-:Y:S01]  /*14dd0*/  IMAD.MOV.U32 R9, RZ, RZ, -0x1 ;  /* 0xffffffffff097424 */ /* 0x000fe200078e00ff */
[----:B------:R-:W-:Y:S02]  /*14de0*/  MOV R4, 0xffffffff ;  /* 0xffffffff00047802 */ /* 0x000fe40000000f00 */
[----:B------:R-:W-:Y:S02]  /*14df0*/  MOV R5, 0xffffffff ;  /* 0xffffffff00057802 */ /* 0x000fe40000000f00 */
[----:B--2---:R-:W-:-:S04]  /*14e00*/  IADD3 R15, P0, R15, UR54, RZ ;  /* 0x000000360f0f7c10 */ /* 0x004fc8000ff1e0ff */
[----:B-----5:R-:W-:Y:S01]  /*14e10*/  IADD3.X R17, R17, UR39, RZ, P0, !PT ;  /* 0x0000002711117c10 */ /* 0x020fe200087fe4ff */
[----:B------:R1:W-:Y:S01]  /*14e20*/  STL [R1+0x200], R15 ;  /* 0x0002000f01007387 */ /* 0x0003e20000100800 */
[----:B------:R-:W-:-:S03]  /*14e30*/  ISETP.GE.U32.AND P0, PT, R15, UR4, PT ;  /* 0x000000040f007c0c */ /* 0x000fc6000bf06070 */
[----:B------:R1:W-:Y:S01]  /*14e40*/  STL [R1+0x204], R17 ;  /* 0x0002041101007387 */ /* 0x0003e20000100800 */
[----:B------:R-:W-:-:S13]  /*14e50*/  ISETP.GE.U32.AND.EX P0, PT, R17, UR5, PT, P0 ;  /* 0x0000000511007c0c */ /* 0x000fda000bf06100 */
[----:B-1----:R-:W-:Y:S05]  /*14e60*/  @P0 BRA `(.L_x_331) ;  /* 0x00000004005c0947 */ /* 0x002fea0003800000 */
[----:B------:R-:W3:Y:S01]  /*14e70*/  S2R R0, SR_CTAID.X ;  /* 0x0000000000007919 */ /* 0x000ee20000002500 */
[----:B------:R-:W1:Y:S01]  /*14e80*/  LDC R8, c[0x0][0x904] ;  /* 0x00024100ff087b82 */ /* 0x000e620000000800 */
[----:B------:R-:W-:Y:S01]  /*14e90*/  ULDC UR8, c[0x0][0x150] ;  /* 0x0000540000087ab9 */ /* 0x000fe20000000800 */
[----:B------:R-:W2:Y:S06]  /*14ea0*/  S2R R2, SR_CTAID.Y ;  /* 0x0000000000027919 */ /* 0x000eac0000002600 */
[----:B------:R-:W5:Y:S08]  /*14eb0*/  LDC R5, c[0x0][0x144] ;  /* 0x00005100ff057b82 */ /* 0x000f700000000800 */
[----:B------:R-:W5:Y:S08]  /*14ec0*/  LDC R9, c[0x0][0x148] ;  /* 0x00005200ff097b82 */ /* 0x000f700000000800 */
[----:B------:R-:W5:Y:S01]  /*14ed0*/  LDC.64 R10, c[0x0][0x8d0] ;  /* 0x00023400ff0a7b82 */ /* 0x000f620000000a00 */
[----:B-1----:R-:W-:-:S02]  /*14ee0*/  ISETP.NE.AND P2, PT, R8, 0x1, PT ;  /* 0x000000010800780c */ /* 0x002fc40003f45270 */
[----:B---34-:R-:W-:-:S05]  /*14ef0*/  I2FP.F32.U32 R3, R0 ;  /* 0x0000000000037245 */ /* 0x018fca0000201000 */
[----:B------:R-:W1:Y:S01]  /*14f00*/  LDC R12, c[0x0][0x8d8] ;  /* 0x00023600ff0c7b82 */ /* 0x000e620000000800 */
[----:B--2---:R-:W-:Y:S01]  /*14f10*/  I2FP.F32.U32 R4, R2 ;  /* 0x0000000200047245 */ /* 0x004fe20000201000 */
[----:B------:R-:W-:Y:S01]  /*14f20*/  FMUL R3, R3, UR8 ;  /* 0x0000000803037c20 */ /* 0x000fe20008400000 */
[----:B------:R-:W-:-:S03]  /*14f30*/  ULDC UR8, c[0x0][0x154] ;  /* 0x0000550000087ab9 */ /* 0x000fc60000000800 */
[----:B------:R-:W-:Y:S02]  /*14f40*/  FMUL R13, R4, UR8 ;  /* 0x00000008040d7c20 */ /* 0x000fe40008400000 */
[----:B------:R-:W2:Y:S01]  /*14f50*/  F2I.U32.TRUNC.NTZ R3, R3 ;  /* 0x0000000300037305 */ /* 0x000ea2000020f000 */
[----:B-----5:R-:W-:-:S07]  /*14f60*/  ISETP.NE.U32.AND P0, PT, R10, RZ, PT ;  /* 0x000000ff0a00720c */ /* 0x020fce0003f05070 */
[----:B------:R-:W3:Y:S01]  /*14f70*/  F2I.U32.TRUNC.NTZ R13, R13 ;  /* 0x0000000d000d7305 */ /* 0x000ee2000020f000 */
[----:B------:R-:W-:Y:S02]  /*14f80*/  ISETP.NE.AND.EX P0, PT, R11, RZ, PT, P0 ;  /* 0x000000ff0b00720c */ /* 0x000fe40003f05300 */
[----:B--2---:R-:W-:Y:S02]  /*14f90*/  IADD3 R4, -R3, RZ, RZ ;  /* 0x000000ff03047210 */ /* 0x004fe40007ffe1ff */
[----:B------:R-:W-:-:S03]  /*14fa0*/  MOV R3, R17 ;  /* 0x0000001100037202 */ /* 0x000fc60000000f00 */
[----:B------:R-:W-:Y:S01]  /*14fb0*/  IMAD R0, R5, R4, R0 ;  /* 0x0000000405007224 */ /* 0x000fe200078e0200 */
[----:B---3--:R-:W-:-:S05]  /*14fc0*/  IADD3 R4, -R13, RZ, RZ ;  /* 0x000000ff0d047210 */ /* 0x008fca0007ffe1ff */
[----:B------:R-:W-:Y:S02]  /*14fd0*/  @P2 IMAD R0, R9, R4, R2 ;  /* 0x0000000409002224 */ /* 0x000fe400078e0202 */
[----:B------:R-:W2:Y:S01]  /*14fe0*/  LDC.64 R8, c[0x0][0x8c8] ;  /* 0x00023200ff087b82 */ /* 0x000ea20000000a00 */
[----:B------:R-:W-:Y:S01]  /*14ff0*/  IMAD.MOV.U32 R2, RZ, RZ, R15 ;  /* 0x000000ffff027224 */ /* 0x000fe200078e000f */
[----:B-1----:R-:W-:Y:S06]  /*15000*/  @!P0 BRA `(.L_x_332) ;  /* 0x0000000000288947 */ /* 0x002fec0003800000 */
[----:B------:R-:W1:Y:S02]  /*15010*/  LDC R2, c[0x0][0x8dc] ;  /* 0x00023700ff027b82 */ /* 0x000e640000000800 */
[----:B-1----:R-:W-:-:S04]  /*15020*/  IADD3 R3, P0, R15, R2, RZ ;  /* 0x000000020f037210 */ /* 0x002fc80007f1e0ff */
[----:B------:R-:W-:-:S05]  /*15030*/  IADD3.X R13, RZ, R17, RZ, P0, !PT ;  /* 0x00000011ff0d7210 */ /* 0x000fca00007fe4ff */
[----:B------:R-:W-:-:S04]  /*15040*/  IMAD.WIDE.U32 R4, R13, R10, RZ ;  /* 0x0000000a0d047225 */ /* 0x000fc800078e00ff */
[----:B------:R-:W-:-:S04]  /*15050*/  IMAD.WIDE.U32 R4, P0, R3, R11, R4 ;  /* 0x0000000b03047225 */ /* 0x000fc80007800004 */
[----:B------:R-:W-:Y:S01]  /*15060*/  IMAD.WIDE.U32 R2, R3, R10, RZ ;  /* 0x0000000a03027225 */ /* 0x000fe200078e00ff */
[----:B------:R-:W-:-:S04]  /*15070*/  MOV R2, R5 ;  /* 0x0000000500027202 */ /* 0x000fc80000000f00 */
[----:B------:R-:W-:Y:S01]  /*15080*/  IADD3 RZ, P1, R3, R4, RZ ;  /* 0x0000000403ff7210 */ /* 0x000fe20007f3e0ff */
[----:B------:R-:W-:-:S04]  /*15090*/  IMAD.X R3, RZ, RZ, RZ, P0 ;  /* 0x000000ffff037224 */ /* 0x000fc800000e06ff */
[----:B------:R-:W-:-:S08]  /*150a0*/  IMAD.WIDE.U32.X R2, R13, R11, R2, P1 ;  /* 0x0000000b0d027225 */ /* 0x000fd000008e0402 */
.L_x_332:
[-CC-:B------:R-:W-:Y:S01]  /*150b0*/  SHF.R.U64 R10, R2, R12.reuse, R3.reuse ;  /* 0x0000000c020a7219 */ /* 0x180fe20000001203 */
[----:B------:R-:W1:Y:S01]  /*150c0*/  LDC R4, c[0x0][0x8c0] ;  /* 0x00023000ff047b82 */ /* 0x000e620000000800 */
[----:B------:R-:W-:Y:S02]  /*150d0*/  SHF.R.U32.HI R12, RZ, R12, R3 ;  /* 0x0000000cff0c7219 */ /* 0x000fe40000011603 */
[----:B------:R-:W-:-:S04]  /*150e0*/  IADD3 R5, P0, RZ, -R10, RZ ;  /* 0x8000000aff057210 */ /* 0x000fc80007f1e0ff */
[----:B------:R-:W-:Y:S01]  /*150f0*/  IADD3.X R3, RZ, ~R12, RZ, P0, !PT ;  /* 0x8000000cff037210 */ /* 0x000fe200007fe4ff */
[----:B------:R-:W3:Y:S04]  /*15100*/  LDC R13, c[0x0][0x8b0] ;  /* 0x00022c00ff0d7b82 */ /* 0x000ee80000000800 */
[----:B--2---:R-:W-:Y:S01]  /*15110*/  IMAD R2, R3, R8, RZ ;  /* 0x0000000803027224 */ /* 0x004fe200078e02ff */
[----:B------:R-:W-:-:S03]  /*15120*/  MOV R3, R17 ;  /* 0x0000001100037202 */ /* 0x000fc60000000f00 */
[----:B------:R-:W-:Y:S02]  /*15130*/  IMAD R11, R5, R9, R2 ;  /* 0x00000009050b7224 */ /* 0x000fe400078e0202 */
[----:B------:R-:W-:-:S04]  /*15140*/  IMAD.MOV.U32 R2, RZ, RZ, R15 ;  /* 0x000000ffff027224 */ /* 0x000fc800078e000f */
[----:B------:R-:W-:Y:S02]  /*15150*/  IMAD.WIDE.U32 R2, R5, R8, R2 ;  /* 0x0000000805027225 */ /* 0x000fe400078e0002 */
[----:B------:R-:W2:Y:S03]  /*15160*/  LDC.64 R8, c[0x0][0x8e8] ;  /* 0x00023a00ff087b82 */ /* 0x000ea60000000a00 */
[----:B------:R-:W-:-:S04]  /*15170*/  IADD3 R3, R3, R11, RZ ;  /* 0x0000000b03037210 */ /* 0x000fc80007ffe0ff */
[-CC-:B-1----:R-:W-:Y:S01]  /*15180*/  SHF.R.U64 R11, R2, R4.reuse, R3.reuse ;  /* 0x00000004020b7219 */ /* 0x182fe20000001203 */
[----:B------:R-:W1:Y:S01]  /*15190*/  LDC R5, c[0x0][0x900] ;  /* 0x00024000ff057b82 */ /* 0x000e620000000800 */
[----:B------:R-:W-:-:S04]  /*151a0*/  SHF.R.U32.HI R2, RZ, R4, R3 ;  /* 0x00000004ff027219 */ /* 0x000fc80000011603 */
[-CC-:B---3--:R-:W-:Y:S02]  /*151b0*/  SHF.R.U64 R12, R11, R13.reuse, R2.reuse ;  /* 0x0000000d0b0c7219 */ /* 0x188fe40000001202 */
[----:B------:R-:W-:Y:S02]  /*151c0*/  SHF.R.U32.HI R2, RZ, R13, R2 ;  /* 0x0000000dff027219 */ /* 0x000fe40000011602 */
[----:B--2---:R-:W-:-:S04]  /*151d0*/  ISETP.NE.U32.AND P0, PT, R8, RZ, PT ;  /* 0x000000ff0800720c */ /* 0x004fc80003f05070 */
[----:B------:R-:W-:Y:S02]  /*151e0*/  ISETP.NE.AND.EX P0, PT, R9, RZ, PT, P0 ;  /* 0x000000ff0900720c */ /* 0x000fe40003f05300 */
[-CC-:B-1----:R-:W-:Y:S02]  /*151f0*/  SHF.R.U64 R13, R12, R5.reuse, R2.reuse ;  /* 0x000000050c0d7219 */ /* 0x182fe40000001202 */
[----:B------:R-:W-:-:S03]  /*15200*/  SHF.R.U32.HI R5, RZ, R5, R2 ;  /* 0x00000005ff057219 */ /* 0x000fc60000011602 */
[----:B------:R-:W-:Y:S01]  /*15210*/  IMAD.MOV.U32 R2, RZ, RZ, R13 ;  /* 0x000000ffff027224 */ /* 0x000fe200078e000d */
[----:B------:R-:W-:-:S05]  /*15220*/  MOV R3, R5 ;  /* 0x0000000500037202 */ /* 0x000fca0000000f00 */
[----:B------:R-:W-:Y:S05]  /*15230*/  @!P0 BRA `(.L_x_333) ;  /* 0x0000000000288947 */ /* 0x000fea0003800000 */
        /* <DEDUP_REMOVED lines=10> */
.L_x_333:
[----:B------:R-:W1:Y:S01]  /*152e0*/  LDC R4, c[0x0][0x8f0] ;  /* 0x00023c00ff047b82 */ /* 0x000e620000000800 */
[----:B------:R-:W-:Y:S02]  /*152f0*/  LOP3.LUT R12, R12, R14, RZ, 0xc0, !PT ;  /* 0x0000000e0c0c7212 */ /* 0x000fe400078ec0ff */
[----:B------:R-:W-:-:S05]  /*15300*/  LOP3.LUT R11, R11, R16, RZ, 0xc0, !PT ;  /* 0x000000100b0b7212 */ /* 0x000fca00078ec0ff */
[----:B------:R-:W2:Y:S08]  /*15310*/  LDC R8, c[0x0][0x8e0] ;  /* 0x00023800ff087b82 */ /* 0x000eb00000000800 */
[----:B------:R-:W3:Y:S01]  /*15320*/  LDC R9, c[0x0][0x8b8] ;  /* 0x00022e00ff097b82 */ /* 0x000ee20000000800 */
[----:B-1----:R-:W-:-:S07]  /*15330*/  SHF.R.U64 R3, R2, R4, R3 ;  /* 0x0000000402037219 */ /* 0x002fce0000001203 */
[----:B------:R-:W1:Y:S01]  /*15340*/  LDC R2, c[0x0][0x8a8] ;  /* 0x00022a00ff027b82 */ /* 0x000e620000000800 */
[C---:B------:R-:W-:Y:S01]  /*15350*/  IADD3 R4, -R3.reuse, RZ, RZ ;  /* 0x000000ff03047210 */ /* 0x040fe20007ffe1ff */
[----:B------:R-:W-:-:S04]  /*15360*/  IMAD R5, R3, UR21, R12 ;  /* 0x0000001503057c24 */ /* 0x000fc8000f8e020c */
[----:B--2---:R-:W-:Y:S02]  /*15370*/  IMAD R13, R4, R8, R13 ;  /* 0x00000008040d7224 */ /* 0x004fe400078e020d */
[----:B---3--:R-:W-:Y:S01]  /*15380*/  IMAD R0, R5, R9, R0 ;  /* 0x0000000905007224 */ /* 0x008fe200078e0200 */
[----:B------:R-:W-:Y:S01]  /*15390*/  MOV R9, R10 ;  /* 0x0000000a00097202 */ /* 0x000fe20000000f00 */
[----:B-1----:R-:W-:-:S05]  /*153a0*/  IMAD R13, R13, R2, R11 ;  /* 0x000000020d0d7224 */ /* 0x002fca00078e020b */
[----:B------:R-:W-:Y:S02]  /*153b0*/  SEL R5, R13, R0, !P2 ;  /* 0x000000000d057207 */ /* 0x000fe40005000000 */
[----:B------:R-:W-:Y:S01]  /*153c0*/  SEL R4, R0, R13, !P2 ;  /* 0x0000000d00047207 */ /* 0x000fe20005000000 */
[----:B------:R-:W-:-:S07]  /*153d0*/  IMAD.MOV.U32 R0, RZ, RZ, 0x1 ;  /* 0x00000001ff007424 */ /* 0x000fce00078e00ff */
.L_x_331:
[----:B------:R-:W-:-:S13]  /*153e0*/  LOP3.LUT P0, RZ, R0, 0xff, RZ, 0xc0, !PT ;  /* 0x000000ff00ff7812 */ /* 0x000fda000780c0ff */
[----:B------:R-:W-:Y:S05]  /*153f0*/  @P0 BRA `(.L_x_334) ;  /* 0xffffffdc00e00947 */ /* 0x000fea000383ffff */
.L_x_230:
[----:B------:R-:W-:-:S13]  /*15400*/  ELECT P0, URZ, PT ;  /* 0x00000000003f782f */ /* 0x000fda0003800000 */
[----:B------:R-:W-:Y:S05]  /*15410*/  @!P0 BRA `(.L_x_13) ;  /* 0x00000010005c8947 */ /* 0x000fea0003800000 */
[----:B------:R-:W-:-:S06]  /*15420*/  ULOP3.LUT UR4, UR45, 0x2, URZ, 0xfc, !UPT ;  /* 0x000000022d047892 */ /* 0x000fcc000f8efc3f */
[----:B------:R-:W-:-:S04]  /*15430*/  MOV R0, UR4 ;  /* 0x0000000400007c02 */ /* 0x000fc80008000f00 */
[----:B------:R-:W-:-:S13]  /*15440*/  ISETP.NE.AND P0, PT, R0, 0x3, PT ;  /* 0x000000030000780c */ /* 0x000fda0003f05270 */
[----:B------:R-:W-:Y:S05]  /*15450*/  @!P0 BRA `(.L_x_335) ;  /* 0x0000000000048947 */ /* 0x000fea0003800000 */
[----:B--2---:R-:W-:Y:S01]  /*15460*/  BPT.TRAP 0x1 ;  /* 0x000000040000795c */ /* 0x004fe20000300000 */
.L_x_335:
[----:B--234-:R-:W-:Y:S01]  /*15470*/  IMAD.U32 R3, RZ, RZ, UR37 ;  /* 0x00000025ff037e24 */ /* 0x01cfe2000f8e00ff */
[----:B------:R-:W-:Y:S02]  /*15480*/  MOV R0, 0x400 ;  /* 0x0000040000007802 */ /* 0x000fe40000000f00 */
[----:B------:R-:W-:Y:S02]  /*15490*/  MOV R2, 0x1 ;  /* 0x0000000100027802 */ /* 0x000fe40000000f00 */
[----:B------:R-:W-:Y:S02]  /*154a0*/  LEA R0, R3, R0, 0x18 ;  /* 0x0000000003007211 */ /* 0x000fe400078ec0ff */
[----:B------:R-:W-:-:S04]  /*154b0*/  SHF.L.U32 R3, R2, 0x1f, RZ ;  /* 0x0000001f02037819 */ /* 0x000fc800000006ff */
[----:B------:R-:W2:Y:S02]  /*154c0*/  SYNCS.PHASECHK.TRANS64.TRYWAIT P1, [R0+URZ+0x50], R3 ;  /* 0x00005003000075a7 */ /* 0x000ea4000802017f */
[----:B--2---:R-:W-:Y:S05]  /*154d0*/  @!P1 BRA `(.L_x_336) ;  /* 0x0000001c003c9947 */ /* 0x004fea0003800000 */
.L_x_392:
[----:B------:R-:W-:Y:S05]  /*154e0*/  @!P0 BRA `(.L_x_337) ;  /* 0x0000000000048947 */ /* 0x000fea0003800000 */
[----:B------:R-:W-:Y:S01]  /*154f0*/  BPT.TRAP 0x1 ;  /* 0x000000040000795c */ /* 0x000fe20000300000 */
.L_x_337:
[----:B------:R-:W3:Y:S02]  /*15500*/  SYNCS.PHASECHK.TRANS64.TRYWAIT P1, [R0+URZ+0x58], R3 ;  /* 0x00005803000075a7 */ /* 0x000ee4000802017f */
[----:B---3--:R-:W-:Y:S05]  /*15510*/  @!P1 BRA `(.L_x_338) ;  /* 0x0000001c00409947 */ /* 0x008fea0003800000 */
.L_x_393:
[----:B------:R-:W-:Y:S05]  /*15520*/  @!P0 BRA `(.L_x_339) ;  /* 0x0000000000048947 */ /* 0x000fea0003800000 */
[----:B------:R-:W-:Y:S01]  /*15530*/  BPT.TRAP 0x1 ;  /* 0x000000040000795c */ /* 0x000fe20000300000 */
.L_x_339:
[----:B------:R-:W4:Y:S02]  /*15540*/  SYNCS.PHASECHK.TRANS64.TRYWAIT P1, [R0+URZ+0x60], R3 ;  /* 0x00006003000075a7 */ /* 0x000f24000802017f */
[----:B----4-:R-:W-:Y:S05]  /*15550*/  @!P1 BRA `(.L_x_340) ;  /* 0x0000001c00449947 */ /* 0x010fea0003800000 */
.L_x_394:
[----:B------:R-:W-:Y:S05]  /*15560*/  @!P0 BRA `(.L_x_341) ;  /* 0x0000000000048947 */ /* 0x000fea0003800000 */
[----:B------:R-:W-:Y:S01]  /*15570*/  BPT.TRAP 0x1 ;  /* 0x000000040000795c */ /* 0x000fe20000300000 */
.L_x_341:
[----:B--234-:R-:W-:-:S04]  /*15580*/  MOV R3, 0x1 ;  /* 0x0000000100037802 */ /* 0x01cfc80000000f00 */
[----:B------:R-:W-:-:S07]  /*15590*/  SHF.L.U32 R3, R3, 0x1f, RZ ;  /* 0x0000001f03037819 */ /* 0x000fce00000006ff */
.L_x_342:
[----:B--2---:R2:W3:Y:S02]  /*155a0*/  SYNCS.PHASECHK.TRANS64.TRYWAIT P0, [R0+URZ+0x68], R3 ;  /* 0x00006803000075a7 */ /* 0x0044e4000800017f */
[----:B---3--:R-:W-:Y:S05]  /*155b0*/  @!P0 NANOSLEEP.SYNCS 0x989680 ;  /* 0x009896800000895d */ /* 0x008fea0003900000 */
[----:B------:R-:W3:Y:S02]  /*155c0*/  @!P0 SYNCS.PHASECHK.TRANS64 P0, [R0+URZ+0x68], R3 ;  /* 0x00006803000085a7 */ /* 0x000ee4000800007f */
[----:B---3--:R-:W-:Y:S05]  /*155d0*/  @P0 BRA `(.L_x_13) ;  /* 0x0000000c00ec0947 */ /* 0x008fea0003800000 */
[----:B------:R-:W-:Y:S05]  /*155e0*/  BRA `(.L_x_342) ;  /* 0xfffffffc00ec7947 */ /* 0x000fea000383ffff */
.L_x_225:
[----:B------:R-:W-:Y:S01]  /*155f0*/  LOP3.LUT P0, RZ, R10, 0xff, RZ, 0xc0, !PT ;  /* 0x000000ff0aff7812 */ /* 0x000fe2000780c0ff */
[----:B------:R-:W-:Y:S01]  /*15600*/  IMAD.MOV.U32 R0, RZ, RZ, 0x1 ;  /* 0x00000001ff007424 */ /* 0x000fe200078e00ff */
[----:B------:R-:W-:-:S11]  /*15610*/  MOV R6, RZ ;  /* 0x000000ff00067202 */ /* 0x000fd60000000f00 */
[----:B------:R-:W-:Y:S05]  /*15620*/  @!P0 BRA `(.L_x_343) ;  /* 0x0000000c00448947 */ /* 0x000fea0003800000 */
[----:B------:R-:W-:Y:S01]  /*15630*/  ULDC UR4, c[0x0][0x28c] ;  /* 0x0000a30000047ab9 */ /* 0x000fe20000000800 */
[----:B------:R-:W-:Y:S01]  /*15640*/  ULDC UR17, c[0x0][0x900] ;  /* 0x0002400000117ab9 */ /* 0x000fe20000000800 */
[----:B------:R-:W-:Y:S01]  /*15650*/  UIADD3 UR4, UR4, 0x3f, URZ ;  /* 0x0000003f04047890 */ /* 0x000fe2000fffe03f */
[----:B------:R-:W-:Y:S01]  /*15660*/  BSSY B0, `(.L_x_343) ;  /* 0x00000cd000007945 */ /* 0x000fe20003800000 */
[----:B------:R-:W-:Y:S01]  /*15670*/  UMOV UR6, 0xffffffff ;  /* 0xffffffff00067882 */ /* 0x000fe20000000000 */
[----:B--2---:R-:W-:Y:S01]  /*15680*/  USHF.L.U32 UR13, UR37, 0x7, URZ ;  /* 0x00000007250d7899 */ /* 0x004fe2000800063f */
[----:B------:R-:W-:Y:S01]  /*15690*/  MOV R8, 0x1 ;  /* 0x0000000100087802 */ /* 0x000fe20000000f00 */
[----:B------:R-:W-:Y:S01]  /*156a0*/  USHF.R.S32.HI UR5, URZ, 0x1f, UR4 ;  /* 0x0000001f3f057899 */ /* 0x000fe20008011404 */
[----:B------:R-:W-:Y:S01]  /*156b0*/  IMAD.MOV.U32 R0, RZ, RZ, 0x1 ;  /* 0x00000001ff007424 */ /* 0x000fe200078e00ff */
[----:B------:R-:W-:Y:S01]  /*156c0*/  USHF.L.U32 UR14, UR37, 0xd, URZ ;  /* 0x0000000d250e7899 */ /* 0x000fe2000800063f */
[----:B------:R-:W-:Y:S01]  /*156d0*/  MOV R6, RZ ;  /* 0x000000ff00067202 */ /* 0x000fe20000000f00 */
[----:B------:R-:W-:-:S02]  /*156e0*/  ULEA.HI UR5, UR5, UR4, URZ, 0x6 ;  /* 0x0000000405057291 */ /* 0x000fc4000f8f303f */
[----:B------:R-:W-:Y:S02]  /*156f0*/  USHF.L.U32 UR6, UR6, UR17, URZ ;  /* 0x0000001106067299 */ /* 0x000fe4000800063f */
[----:B------:R-:W-:Y:S01]  /*15700*/  USHF.R.S32.HI UR16, URZ, 0x6, UR5 ;  /* 0x000000063f107899 */ /* 0x000fe20008011405 */
[----:B------:R-:W-:Y:S01]  /*15710*/  ULDC UR15, c[0x0][0x8a8] ;  /* 0x00022a00000f7ab9 */ /* 0x000fe20000000800 */
[----:B------:R-:W-:Y:S02]  /*15720*/  ULOP3.LUT UR26, UR46, 0x2, URZ, 0xfc, !UPT ;  /* 0x000000022e1a7892 */ /* 0x000fe4000f8efc3f */
[----:B------:R-:W-:Y:S02]  /*15730*/  ULOP3.LUT UR13, UR13, 0x80, URZ, 0xc0, !UPT ;  /* 0x000000800d0d7892 */ /* 0x000fe4000f8ec03f */
[----:B------:R-:W-:Y:S02]  /*15740*/  ULOP3.LUT UR14, UR14, 0x2000, URZ, 0xc0, !UPT ;  /* 0x000020000e0e7892 */ /* 0x000fe4000f8ec03f */
[----:B------:R-:W-:-:S02]  /*15750*/  UIADD3 UR15, UR15, -0x1, URZ ;  /* 0xffffffff0f0f7890 */ /* 0x000fc4000fffe03f */
[----:B------:R-:W-:Y:S02]  /*15760*/  USHF.L.U32 UR17, UR38, UR17, URZ ;  /* 0x0000001126117299 */ /* 0x000fe4000800063f */
[----:B------:R-:W-:Y:S02]  /*15770*/  ULOP3.LUT UR18, URZ, UR6, URZ, 0x33, !UPT ;  /* 0x000000063f127292 */ /* 0x000fe4000f8e333f */
[----:B------:R-:W-:Y:S01]  /*15780*/  UIADD3 UR27, UR16, 0x1, URZ ;  /* 0x00000001101b7890 */ /* 0x000fe2000fffe03f */
[----:B------:R-:W-:-:S11]  /*15790*/  ULDC.64 UR22, c[0x0][0x198] ;  /* 0x0000660000167ab9 */ /* 0x000fd60000000a00 */
.L_x_354:
[----:B------:R-:W-:-:S03]  /*157a0*/  UMOV UR4, 0xffffffff ;  /* 0xffffffff00047882 */ /* 0x000fc60000000000 */
[----:B------:R-:W-:Y:S05]  /*157b0*/  BRA.DIV UR4, `(.L_x_344) ;  /* 0x0000001a04c07947 */ /* 0x000fea000b800000 */
[----:B------:R-:W-:-:S13]  /*157c0*/  ELECT P0, URZ, PT ;  /* 0x00000000003f782f */ /* 0x000fda0003800000 */
.L_x_397:
[----:B------:R-:W1:Y:S01]  /*157d0*/  LDC R2, c[0x0][0x28c] ;  /* 0x0000a300ff027b82 */ /* 0x000e620000000800 */
[----:B------:R-:W-:Y:S01]  /*157e0*/  BSSY B1, `(.L_x_345) ;  /* 0x000003a000017945 */ /* 0x000fe20003800000 */
[----:B-1----:R-:W-:-:S13]  /*157f0*/  ISETP.LT.OR P0, PT, R2, 0x1, !P0 ;  /* 0x000000010200780c */ /* 0x002fda0004701670 */
[----:B------:R-:W-:Y:S05]  /*15800*/  @P0 BRA `(.L_x_346) ;  /* 0x0000000000dc0947 */ /* 0x000fea0003800000 */
[----:B------:R-:W-:Y:S01]  /*15810*/  LEA R5, R5, UR13, 0x8 ;  /* 0x0000000d05057c11 */ /* 0x000fe2000f8e40ff */
[----:B------:R-:W-:Y:S01]  /*15820*/  IMAD.MOV.U32 R11, RZ, RZ, RZ ;  /* 0x000000ffff0b7224 */ /* 0x000fe200078e00ff */
[----:B------:R-:W-:Y:S01]  /*15830*/  SHF.L.U32 R4, R4, 0x8, RZ ;  /* 0x0000000804047819 */ /* 0x000fe200000006ff */
[----:B------:R-:W-:Y:S01]  /*15840*/  IMAD.MOV.U32 R3, RZ, RZ, R6 ;  /* 0x000000ffff037224 */ /* 0x000fe200078e0006 */
[----:B------:R-:W-:Y:S02]  /*15850*/  MOV R13, UR27 ;  /* 0x0000001b000d7c02 */ /* 0x000fe40008000f00 */
[----:B------:R-:W-:-:S07]  /*15860*/  MOV R2, R0 ;  /* 0x0000000000027202 */ /* 0x000fce0000000f00 */
.L_x_349:
[----:B------:R-:W1:Y:S01]  /*15870*/  S2R R10, SR_CgaCtaId ;  /* 0x00000000000a7919 */ /* 0x000e620000008800 */
[----:B------:R-:W-:Y:S01]  /*15880*/  MOV R7, 0x400 ;  /* 0x0000040000077802 */ /* 0x000fe20000000f00 */
[----:B------:R-:W2:Y:S03]  /*15890*/  S2R R15, SR_TID.X ;  /* 0x00000000000f7919 */ /* 0x000ea60000002100 */
[----:B-1----:R-:W-:Y:S02]  /*158a0*/  LEA R14, R10, R7, 0x18 ;  /* 0x000000070a0e7211 */ /* 0x002fe400078ec0ff */
[----:B------:R-:W-:Y:S02]  /*158b0*/  SHF.L.U32 R7, R2, 0x1f, RZ ;  /* 0x0000001f02077819 */ /* 0x000fe400000006ff */
[----:B------:R-:W-:Y:S02]  /*158c0*/  LEA R12, R3, R14, 0x3 ;  /* 0x0000000e030c7211 */ /* 0x000fe400078e18ff */
[----:B--2---:R-:W-:-:S02]  /*158d0*/  LOP3.LUT P1, RZ, R15, 0x7f, RZ, 0xc0, !PT ;  /* 0x0000007f0fff7812 */ /* 0x004fc4000782c0ff */
[----:B------:R-:W1:Y:S11]  /*158e0*/  SYNCS.PHASECHK.TRANS64.TRYWAIT P0, [R12+URZ+0x18], R7 ;  /* 0x000018070c0075a7 */ /* 0x000e76000800017f */
[----:B------:R-:W2:Y:S01]  /*158f0*/  @!P1 LDC R10, c[0x0][0x500] ;  /* 0x00014000ff0a9b82 */ /* 0x000ea20000000800 */
[----:B-1----:R-:W-:Y:S05]  /*15900*/  @!P0 BRA `(.L_x_347) ;  /* 0x0000001800908947 */ /* 0x002fea0003800000 */
.L_x_398:
[----:B------:R-:W-:Y:S01]  /*15910*/  UPRMT UR4, UR26, 0x9910, URZ ;  /* 0x000099101a047896 */ /* 0x000fe2000800003f */
[----:B--2---:R2:W-:Y:S03]  /*15920*/  @!P1 SYNCS.ARRIVE.TRANS64 RZ, [R12+URZ], R10 ;  /* 0x0000000a0cff99a7 */ /* 0x0045e6000800003f */
[----:B------:R-:W-:-:S06]  /*15930*/  UISETP.NE.AND UP0, UPT, UR4, 0x2, UPT ;  /* 0x000000020400788c */ /* 0x000fcc000bf05270 */
[----:B------:R-:W-:-:S13]  /*15940*/  PLOP3.LUT P0, PT, PT, PT, UP0, 0x80, 0x0 ;  /* 0x000000000000781c */ /* 0x000fda0003f0f008 */
[----:B--2---:R-:W-:Y:S05]  /*15950*/  @P0 BRA `(.L_x_348) ;  /* 0x0000000000040947 */ /* 0x004fea0003800000 */
[----:B------:R-:W-:Y:S01]  /*15960*/  BPT.TRAP 0x1 ;  /* 0x000000040000795c */ /* 0x000fe20000300000 */
.L_x_348:
[C---:B-1----:R-:W-:Y:S01]  /*15970*/  LEA R7, R3.reuse, UR14, 0xe ;  /* 0x0000000e03077c11 */ /* 0x042fe2000f8e70ff */
[----:B------:R-:W-:Y:S01]  /*15980*/  UIADD3 UR4, UP0, UR22, 0xf0, URZ ;  /* 0x000000f016047890 */ /* 0x000fe2000ff1e03f */
[----:B------:R-:W-:Y:S01]  /*15990*/  LEA R10, R3, R14, 0xf ;  /* 0x0000000e030a7211 */ /* 0x000fe200078e78ff */
[----:B------:R-:W-:Y:S01]  /*159a0*/  UIADD3 UR24, UP1, UR22, 0x1f0, URZ ;  /* 0x000001f016187890 */ /* 0x000fe2000ff3e03f */
[----:B------:R-:W-:Y:S01]  /*159b0*/  R2UR UR9, R12 ;  /* 0x000000000c0972ca */ /* 0x000fe200000e0000 */
[----:B------:R-:W-:Y:S01]  /*159c0*/  IMAD R7, R7, 0x2, R14 ;  /* 0x0000000207077824 */ /* 0x000fe200078e020e */
[----:B------:R-:W-:Y:S01]  /*159d0*/  R2UR UR5, R10 ;  /* 0x000000000a0572ca */ /* 0x000fe200000e0000 */
[----:B------:R-:W-:Y:S01]  /*159e0*/  UIADD3.X UR25, URZ, UR23, URZ, UP1, !UPT ;  /* 0x000000173f197290 */ /* 0x000fe20008ffe43f */
[----:B------:R-:W-:Y:S01]  /*159f0*/  R2UR UR11, R4 ;  /* 0x00000000040b72ca */ /* 0x000fe200000e0000 */
[----:B------:R-:W-:Y:S01]  /*15a00*/  UMOV UR6, 0x0 ;  /* 0x0000000000067882 */ /* 0x000fe20000000000 */
[----:B------:R-:W-:Y:S01]  /*15a10*/  R2UR UR8, R7 ;  /* 0x00000000070872ca */ /* 0x000fe200000e0000 */
[----:B------:R-:W-:Y:S01]  /*15a20*/  UMOV UR7, 0x10000000 ;  /* 0x1000000000077882 */ /* 0x000fe20000000000 */
[----:B------:R-:W-:Y:S01]  /*15a30*/  R2UR UR10, R11 ;  /* 0x000000000b0a72ca */ /* 0x000fe200000e0000 */
[----:B------:R-:W-:Y:S01]  /*15a40*/  UMOV UR28, 0x30000 ;  /* 0x00030000001c7882 */ /* 0x000fe20000000000 */
[----:B------:R-:W-:Y:S01]  /*15a50*/  R2UR UR12, R9 ;  /* 0x00000000090c72ca */ /* 0x000fe200000e0000 */
[----:B------:R-:W-:Y:S01]  /*15a60*/  VIADD R11, R11, 0x40 ;  /* 0x000000400b0b7836 */ /* 0x000fe20000000000 */
[----:B------:R-:W-:-:S02]  /*15a70*/  IADD3 R13, R13, -0x1, RZ ;  /* 0xffffffff0d0d7810 */ /* 0x000fc40007ffe0ff */
[----:B------:R-:W-:Y:S01]  /*15a80*/  R2UR UR21, R5 ;  /* 0x00000000051572ca */ /* 0x000fe200000e0000 */
[----:B------:R-:W-:Y:S01]  /*15a90*/  UIADD3 UR19, UR5, 0x8400, URZ ;  /* 0x0000840005137890 */ /* 0x000fe2000fffe03f */
[----:B------:R-:W-:Y:S01]  /*15aa0*/  ISETP.GT.AND P1, PT, R13, 0x1, PT ;  /* 0x000000010d00780c */ /* 0x000fe20003f24270 */
[----:B------:R-:W-:Y:S01]  /*15ab0*/  UIADD3.X UR5, URZ, UR23, URZ, UP0, !UPT ;  /* 0x000000173f057290 */ /* 0x000fe200087fe43f */
[----:B------:R-:W-:Y:S01]  /*15ac0*/  IADD3 R3, R3, 0x1, RZ ;  /* 0x0000000103037810 */ /* 0x000fe20007ffe0ff */
[----:B------:R-:W-:-:S03]  /*15ad0*/  UIADD3 UR20, UR8, 0x20400, URZ ;  /* 0x0002040008147890 */ /* 0x000fc6000fffe03f */
[----:B------:R-:W-:Y:S01]  /*15ae0*/  UMOV UR8, UR19 ;  /* 0x0000001300087c82 */ /* 0x000fe20008000000 */
[----:B------:R-:W-:-:S03]  /*15af0*/  ISETP.NE.AND P0, PT, R3, 0x3, PT ;  /* 0x000000030300780c */ /* 0x000fc60003f05270 */
[----:B------:R1:W-:Y:S01]  /*15b00*/  UTMALDG.3D [UR8], [UR4], desc[UR6] ;  /* 0x00000608040075b4 */ /* 0x0003e20008011000 */
[----:B------:R-:W-:Y:S02]  /*15b10*/  SEL R7, RZ, 0x1, P0 ;  /* 0x00000001ff077807 */ /* 0x000fe40000000000 */
[----:B------:R-:W-:Y:S02]  /*15b20*/  SEL R3, R3, RZ, P0 ;  /* 0x000000ff03037207 */ /* 0x000fe40000000000 */
[----:B------:R-:W-:Y:S01]  /*15b30*/  LOP3.LUT R2, R2, R7, RZ, 0x3c, !PT ;  /* 0x0000000702027212 */ /* 0x000fe200078e3cff */
[----:B-1----:R-:W-:Y:S01]  /*15b40*/  UMOV UR8, UR20 ;  /* 0x0000001400087c82 */ /* 0x002fe20008000000 */
[----:B------:R-:W-:Y:S02]  /*15b50*/  UMOV UR11, UR21 ;  /* 0x00000015000b7c82 */ /* 0x000fe40008000000 */
[----:B------:R1:W-:Y:S02]  /*15b60*/  UTMALDG.3D.MULTICAST [UR8], [UR24], UR28, desc[UR6] ;  /* 0x00000608180073b4 */ /* 0x0003e4000801181c */
[----:B-1----:R-:W-:Y:S05]  /*15b70*/  @P1 BRA `(.L_x_349) ;  /* 0xfffffffc003c1947 */ /* 0x002fea000383ffff */
.L_x_346:
[----:B------:R-:W-:Y:S05]  /*15b80*/  BSYNC B1 ;  /* 0x0000000000017941 */ /* 0x000fea0003800000 */
.L_x_345:
[----:B------:R-:W2:Y:S01]  /*15b90*/  LDL.LU R14, [R1+0x204] ;  /* 0x00020400010e7983 */ /* 0x000ea20000300800 */
[----:B------:R-:W-:Y:S01]  /*15ba0*/  LOP3.LUT P0, RZ, R8, 0xff, RZ, 0xc0, !PT ;  /* 0x000000ff08ff7812 */ /* 0x000fe2000780c0ff */
[----:B------:R-:W-:Y:S02]  /*15bb0*/  ULDC.64 UR4, c[0x0][0x8f8] ;  /* 0x00023e0000047ab9 */ /* 0x000fe40000000a00 */
[----:B------:R-:W3:Y:S01]  /*15bc0*/  LDL.LU R12, [R1+0x200] ;  /* 0x00020000010c7983 */ /* 0x000ee20000300800 */
[----:B------:R-:W-:Y:S01]  /*15bd0*/  IADD3 R6, R6, UR16, RZ ;  /* 0x0000001006067c10 */ /* 0x000fe2000fffe0ff */
[----:B------:R-:W-:Y:S01]  /*15be0*/  UISETP.GE.U32.AND UP0, UPT, UR16, 0x3, UPT ;  /* 0x000000031000788c */ /* 0x000fe2000bf06070 */
[----:B------:R-:W-:Y:S01]  /*15bf0*/  BSSY B1, `(.L_x_350) ;  /* 0x0000071000017945 */ /* 0x000fe20003800000 */
[----:B------:R-:W-:Y:S01]  /*15c00*/  IMAD.MOV.U32 R4, RZ, RZ, -0x1 ;  /* 0xffffffffff047424 */ /* 0x000fe200078e00ff */
[----:B------:R-:W-:Y:S02]  /*15c10*/  MOV R9, 0xffffffff ;  /* 0xffffffff00097802 */ /* 0x000fe40000000f00 */
[----:B------:R-:W-:-:S02]  /*15c20*/  PRMT R8, RZ, 0x7610, R8 ;  /* 0x00007610ff087816 */ /* 0x000fc40000000008 */
[----:B------:R-:W-:Y:S01]  /*15c30*/  PLOP3.LUT P1, PT, PT, PT, UP0, 0x80, 0x0 ;  /* 0x000000000000781c */ /* 0x000fe20003f2f008 */
[----:B------:R-:W1:Y:S01]  /*15c40*/  @P0 S2R R3, SR_CgaCtaId ;  /* 0x0000000000030919 */ /* 0x000e620000008800 */
[----:B------:R-:W-:-:S04]  /*15c50*/  @P0 MOV R2, 0x400 ;  /* 0x0000040000020802 */ /* 0x000fc80000000f00 */
[----:B-1----:R-:W-:-:S04]  /*15c60*/  @P0 LEA R2, R3, R2, 0x18 ;  /* 0x0000000203020211 */ /* 0x002fc800078ec0ff */
[----:B------:R1:W-:Y:S01]  /*15c70*/  @P0 SYNCS.ARRIVE.TRANS64.A1T0 RZ, [R2+URZ+0x78], RZ ;  /* 0x000078ff02ff09a7 */ /* 0x0003e2000810003f */
[----:B------:R-:W-:Y:S02]  /*15c80*/  ISETP.GT.U32.AND P0, PT, R6, 0x2, PT ;  /* 0x000000020600780c */ /* 0x000fe40003f04070 */
[----:B-1----:R-:W-:-:S04]  /*15c90*/  MOV R2, UR16 ;  /* 0x0000001000027c02 */ /* 0x002fc80008000f00 */
[----:B------:R-:W-:Y:S01]  /*15ca0*/  ISETP.LT.U32.AND P0, PT, R2, 0x3, P0 ;  /* 0x000000030200780c */ /* 0x000fe20000701070 */
[----:B------:R-:W-:-:S05]  /*15cb0*/  IMAD.WIDE.U32 R2, R6, -0x55555555, RZ ;  /* 0xaaaaaaab06027825 */ /* 0x000fca00078e00ff */
[----:B------:R-:W-:Y:S02]  /*15cc0*/  SHF.R.U32.HI R5, RZ, 0x1, R3 ;  /* 0x00000001ff057819 */ /* 0x000fe40000011603 */
[----:B------:R-:W-:Y:S02]  /*15cd0*/  SEL R3, RZ, 0x1, !P0 ;  /* 0x00000001ff037807 */ /* 0x000fe40004000000 */
[----:B------:R-:W-:Y:S01]  /*15ce0*/  PRMT R2, RZ, 0x7610, R2 ;  /* 0x00007610ff027816 */ /* 0x000fe20000000002 */
[----:B------:R-:W-:Y:S01]  /*15cf0*/  IMAD R6, R5, -0x3, R6 ;  /* 0xfffffffd05067824 */ /* 0x000fe200078e0206 */
[----:B------:R-:W-:-:S04]  /*15d00*/  LOP3.LUT R0, R0, R3, RZ, 0x3c, !PT ;  /* 0x0000000300007212 */ /* 0x000fc800078e3cff */
[----:B------:R-:W-:Y:S02]  /*15d10*/  @P1 LOP3.LUT R0, R0, 0x1, R5, 0x78, !PT ;  /* 0x0000000100001812 */ /* 0x000fe400078e7805 */
[----:B------:R-:W-:Y:S02]  /*15d20*/  MOV R5, 0xffffffff ;  /* 0xffffffff00057802 */ /* 0x000fe40000000f00 */
[----:B---3--:R-:W-:-:S04]  /*15d30*/  IADD3 R12, P0, R12, UR54, RZ ;  /* 0x000000360c0c7c10 */ /* 0x008fc8000ff1e0ff */
[----:B--2---:R-:W-:Y:S01]  /*15d40*/  IADD3.X R14, R14, UR39, RZ, P0, !PT ;  /* 0x000000270e0e7c10 */ /* 0x004fe200087fe4ff */
[----:B------:R1:W-:Y:S01]  /*15d50*/  STL [R1+0x200], R12 ;  /* 0x0002000c01007387 */ /* 0x0003e20000100800 */
[----:B------:R-:W-:-:S03]  /*15d60*/  ISETP.GE.U32.AND P0, PT, R12, UR4, PT ;  /* 0x000000040c007c0c */ /* 0x000fc6000bf06070 */
[----:B------:R1:W-:Y:S01]  /*15d70*/  STL [R1+0x204], R14 ;  /* 0x0002040e01007387 */ /* 0x0003e20000100800 */
[----:B------:R-:W-:-:S13]  /*15d80*/  ISETP.GE.U32.AND.EX P0, PT, R14, UR5, PT, P0 ;  /* 0x000000050e007c0c */ /* 0x000fda000bf06100 */
[----:B-1----:R-:W-:Y:S05]  /*15d90*/  @P0 BRA `(.L_x_351) ;  /* 0x0000000400580947 */ /* 0x002fea0003800000 */
[----:B------:R-:W1:Y:S01]  /*15da0*/  S2R R7, SR_CTAID.X ;  /* 0x0000000000077919 */ /* 0x000e620000002500 */
[----:B------:R-:W2:Y:S01]  /*15db0*/  LDC R15, c[0x0][0x904] ;  /* 0x00024100ff0f7b82 */ /* 0x000ea20000000800 */
[----:B------:R-:W-:Y:S01]  /*15dc0*/  ULDC UR4, c[0x0][0x150] ;  /* 0x0000540000047ab9 */ /* 0x000fe20000000800 */
[----:B------:R-:W-:Y:S01]  /*15dd0*/  ULDC UR7, c[0x0][0x8d8] ;  /* 0x0002360000077ab9 */ /* 0x000fe20000000800 */
[----:B------:R-:W3:Y:S05]  /*15de0*/  S2R R5, SR_CTAID.Y ;  /* 0x0000000000057919 */ /* 0x000eea0000002600 */
[----:B------:R-:W4:Y:S08]  /*15df0*/  LDC R4, c[0x0][0x144] ;  /* 0x00005100ff047b82 */ /* 0x000f300000000800 */
[----:B------:R-:W5:Y:S01]  /*15e00*/  LDC R10, c[0x0][0x148] ;  /* 0x00005200ff0a7b82 */ /* 0x000f620000000800 */
[----:B--2---:R-:W-:-:S02]  /*15e10*/  ISETP.NE.AND P2, PT, R15, 0x1, PT ;  /* 0x000000010f00780c */ /* 0x004fc40003f45270 */
[----:B-1----:R-:W-:Y:S02]  /*15e20*/  I2FP.F32.U32 R2, R7 ;  /* 0x0000000700027245 */ /* 0x002fe40000201000 */
[----:B---3--:R-:W-:-:S03]  /*15e30*/  I2FP.F32.U32 R3, R5 ;  /* 0x0000000500037245 */ /* 0x008fc60000201000 */
[----:B------:R-:W-:Y:S01]  /*15e40*/  FMUL R2, R2, UR4 ;  /* 0x0000000402027c20 */ /* 0x000fe20008400000 */
[----:B------:R-:W-:Y:S02]  /*15e50*/  ULDC UR4, c[0x0][0x154] ;  /* 0x0000550000047ab9 */ /* 0x000fe40000000800 */
[----:B------:R-:W-:Y:S01]  /*15e60*/  FMUL R9, R3, UR4 ;  /* 0x0000000403097c20 */ /* 0x000fe20008400000 */
[----:B------:R-:W-:Y:S02]  /*15e70*/  ULDC.64 UR4, c[0x0][0x8d0] ;  /* 0x0002340000047ab9 */ /* 0x000fe40000000a00 */
[----:B------:R-:W1:Y:S01]  /*15e80*/  F2I.U32.TRUNC.NTZ R2, R2 ;  /* 0x0000000200027305 */ /* 0x000e62000020f000 */
[----:B------:R-:W-:-:S04]  /*15e90*/  ISETP.NE.U32.AND P0, PT, RZ, UR4, PT ;  /* 0x00000004ff007c0c */ /* 0x000fc8000bf05070 */
[----:B------:R-:W-:-:S03]  /*15ea0*/  ISETP.NE.AND.EX P0, PT, RZ, UR5, PT, P0 ;  /* 0x00000005ff007c0c */ /* 0x000fc6000bf05300 */
[----:B------:R-:W2:Y:S01]  /*15eb0*/  F2I.U32.TRUNC.NTZ R9, R9 ;  /* 0x0000000900097305 */ /* 0x000ea2000020f000 */
[----:B-1----:R-:W-:Y:S01]  /*15ec0*/  IMAD.MOV R3, RZ, RZ, -R2 ;  /* 0x000000ffff037224 */ /* 0x002fe200078e0a02 */
[----:B------:R-:W-:-:S03]  /*15ed0*/  MOV R2, R12 ;  /* 0x0000000c00027202 */ /* 0x000fc60000000f00 */
[----:B----4-:R-:W-:Y:S01]  /*15ee0*/  IMAD R7, R4, R3, R7 ;  /* 0x0000000304077224 */ /* 0x010fe200078e0207 */
[----:B--2---:R-:W-:-:S05]  /*15ef0*/  IADD3 R3, -R9, RZ, RZ ;  /* 0x000000ff09037210 */ /* 0x004fca0007ffe1ff */
[----:B-----5:R-:W-:Y:S02]  /*15f00*/  @P2 IMAD R7, R10, R3, R5 ;  /* 0x000000030a072224 */ /* 0x020fe400078e0205 */
[----:B------:R-:W-:Y:S01]  /*15f10*/  IMAD.MOV.U32 R3, RZ, RZ, R14 ;  /* 0x000000ffff037224 */ /* 0x000fe200078e000e */
[----:B------:R-:W-:Y:S06]  /*15f20*/  @!P0 BRA `(.L_x_352) ;  /* 0x0000000000288947 */ /* 0x000fec0003800000 */
[----:B------:R-:W-:Y:S02]  /*15f30*/  ULDC UR6, c[0x0][0x8dc] ;  /* 0x0002370000067ab9 */ /* 0x000fe40000000800 */
[----:B------:R-:W-:-:S04]  /*15f40*/  IADD3 R3, P0, R12, UR6, RZ ;  /* 0x000000060c037c10 */ /* 0x000fc8000ff1e0ff */
[----:B------:R-:W-:-:S05]  /*15f50*/  IADD3.X R9, RZ, R14, RZ, P0, !PT ;  /* 0x0000000eff097210 */ /* 0x000fca00007fe4ff */
[----:B------:R-:W-:-:S04]  /*15f60*/  IMAD.WIDE.U32 R4, R9, UR4, RZ ;  /* 0x0000000409047c25 */ /* 0x000fc8000f8e00ff */
[----:B------:R-:W-:-:S04]  /*15f70*/  IMAD.WIDE.U32 R4, P0, R3, UR5, R4 ;  /* 0x0000000503047c25 */ /* 0x000fc8000f800004 */
[----:B------:R-:W-:-:S04]  /*15f80*/  IMAD.WIDE.U32 R2, R3, UR4, RZ ;  /* 0x0000000403027c25 */ /* 0x000fc8000f8e00ff */
[----:B------:R-:W-:Y:S01]  /*15f90*/  IMAD.MOV.U32 R2, RZ, RZ, R5 ;  /* 0x000000ffff027224 */ /* 0x000fe200078e0005 */
[----:B------:R-:W-:Y:S02]  /*15fa0*/  IADD3 RZ, P1, R3, R4, RZ ;  /* 0x0000000403ff7210 */ /* 0x000fe40007f3e0ff */
[----:B------:R-:W-:-:S03]  /*15fb0*/  IADD3.X R3, RZ, RZ, RZ, P0, !PT ;  /* 0x000000ffff037210 */ /* 0x000fc600007fe4ff */
[----:B------:R-:W-:-:S08]  /*15fc0*/  IMAD.WIDE.U32.X R2, R9, UR5, R2, P1 ;  /* 0x0000000509027c25 */ /* 0x000fd000088e0402 */
.L_x_352:
[--C-:B------:R-:W-:Y:S01]  /*15fd0*/  SHF.R.U64 R9, R2, UR7, R3.reuse ;  /* 0x0000000702097c19 */ /* 0x100fe20008001203 */
[----:B------:R-:W-:Y:S01]  /*15fe0*/  ULDC.64 UR4, c[0x0][0x8c8] ;  /* 0x0002320000047ab9 */ /* 0x000fe20000000a00 */
[----:B------:R-:W-:Y:S01]  /*15ff0*/  SHF.R.U32.HI R2, RZ, UR7, R3 ;  /* 0x00000007ff027c19 */ /* 0x000fe20008011603 */
[----:B------:R-:W-:Y:S01]  /*16000*/  IMAD.MOV.U32 R3, RZ, RZ, R14 ;  /* 0x000000ffff037224 */ /* 0x000fe200078e000e */
[----:B------:R-:W-:Y:S01]  /*16010*/  IADD3 R11, P0, RZ, -R9, RZ ;  /* 0x80000009ff0b7210 */ /* 0x000fe20007f1e0ff */
[----:B------:R-:W-:-:S03]  /*16020*/  ULDC.64 UR6, c[0x0][0x8e8] ;  /* 0x00023a0000067ab9 */ /* 0x000fc60000000a00 */
[----:B------:R-:W-:Y:S02]  /*16030*/  IADD3.X R2, RZ, ~R2, RZ, P0, !PT ;  /* 0x80000002ff027210 */ /* 0x000fe400007fe4ff */
[----:B------:R-:W-:-:S03]  /*16040*/  ISETP.NE.U32.AND P0, PT, RZ, UR6, PT ;  /* 0x00000006ff007c0c */ /* 0x000fc6000bf05070 */
[----:B------:R-:W-:Y:S01]  /*16050*/  IMAD R2, R2, UR4, RZ ;  /* 0x0000000402027c24 */ /* 0x000fe2000f8e02ff */
[----:B------:R-:W-:-:S03]  /*16060*/  ISETP.NE.AND.EX P0, PT, RZ, UR7, PT, P0 ;  /* 0x00000007ff007c0c */ /* 0x000fc6000bf05300 */
[----:B------:R-:W-:Y:S01]  /*16070*/  IMAD R5, R11, UR5, R2 ;  /* 0x000000050b057c24 */ /* 0x000fe2000f8e0202 */
[----:B------:R-:W-:-:S05]  /*16080*/  MOV R2, R12 ;  /* 0x0000000c00027202 */ /* 0x000fca0000000f00 */
[----:B------:R-:W-:Y:S01]  /*16090*/  IMAD.WIDE.U32 R2, R11, UR4, R2 ;  /* 0x000000040b027c25 */ /* 0x000fe2000f8e0002 */
[----:B------:R-:W-:-:S04]  /*160a0*/  ULDC UR4, c[0x0][0x8c0] ;  /* 0x0002300000047ab9 */ /* 0x000fc80000000800 */
[----:B------:R-:W-:-:S04]  /*160b0*/  IADD3 R3, R3, R5, RZ ;  /* 0x0000000503037210 */ /* 0x000fc80007ffe0ff */
[--C-:B------:R-:W-:Y:S02]  /*160c0*/  SHF.R.U64 R10, R2, UR4, R3.reuse ;  /* 0x00000004020a7c19 */ /* 0x100fe40008001203 */
[----:B------:R-:W-:Y:S01]  /*160d0*/  SHF.R.U32.HI R3, RZ, UR4, R3 ;  /* 0x00000004ff037c19 */ /* 0x000fe20008011603 */
[----:B------:R-:W-:-:S03]  /*160e0*/  ULDC UR4, c[0x0][0x8b0] ;  /* 0x00022c0000047ab9 */ /* 0x000fc60000000800 */
[--C-:B------:R-:W-:Y:S02]  /*160f0*/  SHF.R.U32.HI R2, RZ, UR4, R3.reuse ;  /* 0x00000004ff027c19 */ /* 0x100fe40008011603 */
[----:B------:R-:W-:Y:S01]  /*16100*/  SHF.R.U64 R11, R10, UR4, R3 ;  /* 0x000000040a0b7c19 */ /* 0x000fe20008001203 */
[----:B------:R-:W-:Y:S02]  /*16110*/  ULDC UR4, c[0x0][0x900] ;  /* 0x0002400000047ab9 */ /* 0x000fe40000000800 */
[--C-:B------:R-:W-:Y:S02]  /*16120*/  SHF.R.U32.HI R13, RZ, UR4, R2.reuse ;  /* 0x00000004ff0d7c19 */ /* 0x100fe40008011602 */
[----:B------:R-:W-:-:S03]  /*16130*/  SHF.R.U64 R12, R11, UR4, R2 ;  /* 0x000000040b0c7c19 */ /* 0x000fc60008001202 */
[----:B------:R-:W-:Y:S01]  /*16140*/  IMAD.MOV.U32 R3, RZ, RZ, R13 ;  /* 0x000000ffff037224 */ /* 0x000fe200078e000d */
[----:B------:R-:W-:Y:S01]  /*16150*/  MOV R2, R12 ;  /* 0x0000000c00027202 */ /* 0x000fe20000000f00 */
        /* <DEDUP_REMOVED lines=11> */
.L_x_353:
[----:B------:R-:W-:Y:S01]  /*16210*/  ULDC UR4, c[0x0][0x8f0] ;  /* 0x00023c0000047ab9 */ /* 0x000fe20000000800 */
[----:B------:R-:W-:Y:S02]  /*16220*/  LOP3.LUT R11, R11, UR18, RZ, 0xc0, !PT ;  /* 0x000000120b0b7c12 */ /* 0x000fe4000f8ec0ff */
[----:B------:R-:W-:Y:S01]  /*16230*/  SHF.R.U64 R2, R2, UR4, R3 ;  /* 0x0000000402027c19 */ /* 0x000fe20008001203 */
[----:B------:R-:W-:-:S03]  /*16240*/  ULDC UR4, c[0x0][0x8e0] ;  /* 0x0002380000047ab9 */ /* 0x000fc60000000800 */
[C---:B------:R-:W-:Y:S01]  /*16250*/  IADD3 R3, -R2.reuse, RZ, RZ ;  /* 0x000000ff02037210 */ /* 0x040fe20007ffe1ff */
[----:B------:R-:W-:Y:S01]  /*16260*/  IMAD R4, R2, UR17, R11 ;  /* 0x0000001102047c24 */ /* 0x000fe2000f8e020b */
[----:B------:R-:W-:-:S03]  /*16270*/  MOV R2, 0x1 ;  /* 0x0000000100027802 */ /* 0x000fc60000000f00 */
[----:B------:R-:W-:Y:S01]  /*16280*/  IMAD R12, R3, UR4, R12 ;  /* 0x00000004030c7c24 */ /* 0x000fe2000f8e020c */
[----:B------:R-:W-:Y:S01]  /*16290*/  ULDC UR4, c[0x0][0x8b8] ;  /* 0x00022e0000047ab9 */ /* 0x000fe20000000800 */
[----:B------:R-:W-:Y:S01]  /*162a0*/  LOP3.LUT R3, R10, UR15, RZ, 0xc0, !PT ;  /* 0x0000000f0a037c12 */ /* 0x000fe2000f8ec0ff */
[----:B------:R-:W-:Y:S01]  /*162b0*/  IMAD R7, R4, UR4, R7 ;  /* 0x0000000404077c24 */ /* 0x000fe2000f8e0207 */
[----:B------:R-:W-:-:S03]  /*162c0*/  ULDC UR4, c[0x0][0x8a8] ;  /* 0x00022a0000047ab9 */ /* 0x000fc60000000800 */
[----:B------:R-:W-:-:S05]  /*162d0*/  IMAD R12, R12, UR4, R3 ;  /* 0x000000040c0c7c24 */ /* 0x000fca000f8e0203 */
[----:B------:R-:W-:Y:S02]  /*162e0*/  SEL R5, R12, R7, !P2 ;  /* 0x000000070c057207 */ /* 0x000fe40005000000 */
[----:B------:R-:W-:-:S07]  /*162f0*/  SEL R4, R7, R12, !P2 ;  /* 0x0000000c07047207 */ /* 0x000fce0005000000 */
.L_x_351:
[----:B------:R-:W-:Y:S05]  /*16300*/  BSYNC B1 ;  /* 0x0000000000017941 */ /* 0x000fea0003800000 */
.L_x_350:
[----:B------:R-:W-:-:S13]  /*16310*/  LOP3.LUT P0, RZ, R2, 0xff, RZ, 0xc0, !PT ;  /* 0x000000ff02ff7812 */ /* 0x000fda000780c0ff */
[----:B------:R-:W-:Y:S05]  /*16320*/  @P0 BRA `(.L_x_354) ;  /* 0xfffffff4001c0947 */ /* 0x000fea000383ffff */
[----:B------:R-:W-:Y:S05]  /*16330*/  BSYNC B0 ;  /* 0x0000000000007941 */ /* 0x000fea0003800000 */
.L_x_343:
[----:B------:R-:W-:-:S03]  /*16340*/  UMOV UR4, 0xffffffff ;  /* 0xffffffff00047882 */ /* 0x000fc60000000000 */
[----:B------:R-:W-:Y:S05]  /*16350*/  BRA.DIV UR4, `(.L_x_355) ;  /* 0x0000001204107947 */ /* 0x000fea000b800000 */
[----:B------:R-:W-:-:S13]  /*16360*/  ELECT P0, URZ, PT ;  /* 0x00000000003f782f */ /* 0x000fda0003800000 */
.L_x_401:
[----:B------:R-:W-:Y:S05]  /*16370*/  @!P0 BRA `(.L_x_13) ;  /* 0x0000000000848947 */ /* 0x000fea0003800000 */
[----:B------:R-:W-:-:S04]  /*16380*/  ULOP3.LUT UR4, UR46, 0x2, URZ, 0xfc, !UPT ;  /* 0x000000022e047892 */ /* 0x000fc8000f8efc3f */
[----:B------:R-:W-:-:S06]  /*16390*/  UISETP.NE.AND UP0, UPT, UR4, 0x3, UPT ;  /* 0x000000030400788c */ /* 0x000fcc000bf05270 */
[----:B------:R-:W-:-:S13]  /*163a0*/  PLOP3.LUT P0, PT, PT, PT, UP0, 0x80, 0x0 ;  /* 0x000000000000781c */ /* 0x000fda0003f0f008 */
[----:B------:R-:W-:Y:S05]  /*163b0*/  @!P0 BRA `(.L_x_356) ;  /* 0x0000000000048947 */ /* 0x000fea0003800000 */
[----:B--2---:R-:W-:Y:S01]  /*163c0*/  BPT.TRAP 0x1 ;  /* 0x000000040000795c */ /* 0x004fe20000300000 */
.L_x_356:
[----:B------:R-:W1:Y:S01]  /*163d0*/  S2R R3, SR_CgaCtaId ;  /* 0x0000000000037919 */ /* 0x000e620000008800 */
[----:B------:R-:W-:-:S04]  /*163e0*/  MOV R2, 0x400 ;  /* 0x0000040000027802 */ /* 0x000fc80000000f00 */
[----:B-1----:R-:W-:Y:S02]  /*163f0*/  LEA R3, R3, R2, 0x18 ;  /* 0x0000000203037211 */ /* 0x002fe400078ec0ff */
[----:B------:R-:W-:-:S03]  /*16400*/  SHF.L.U32 R2, R0, 0x1f, RZ ;  /* 0x0000001f00027819 */ /* 0x000fc600000006ff */
[----:B------:R-:W-:-:S05]  /*16410*/  VIADD R3, R3, 0x18 ;  /* 0x0000001803037836 */ /* 0x000fca0000000000 */
[----:B------:R-:W-:-:S04]  /*16420*/  LEA R5, R6, R3, 0x3 ;  /* 0x0000000306057211 */ /* 0x000fc800078e18ff */
[----:B------:R-:W1:Y:S02]  /*16430*/  SYNCS.PHASECHK.TRANS64.TRYWAIT P0, [R5+URZ], R2 ;  /* 0x00000002050075a7 */ /* 0x000e64000800017f */
[----:B-1----:R-:W-:Y:S05]  /*16440*/  @!P0 BRA `(.L_x_357) ;  /* 0x0000000c00f88947 */ /* 0x002fea0003800000 */
.L_x_402:
[----:B------:R-:W-:-:S04]  /*16450*/  IADD3 R6, R6, 0x1, RZ ;  /* 0x0000000106067810 */ /* 0x000fc80007ffe0ff */
[----:B------:R-:W-:-:S04]  /*16460*/  ISETP.NE.AND P0, PT, R6, 0x3, PT ;  /* 0x000000030600780c */ /* 0x000fc80003f05270 */
[----:B-1----:R-:W-:Y:S02]  /*16470*/  SEL R5, RZ, 0x1, P0 ;  /* 0x00000001ff057807 */ /* 0x002fe40000000000 */
[----:B------:R-:W-:Y:S02]  /*16480*/  SEL R6, R6, RZ, P0 ;  /* 0x000000ff06067207 */ /* 0x000fe40000000000 */
[----:B------:R-:W-:-:S03]  /*16490*/  LOP3.LUT R5, R0, R5, RZ, 0x3c, !PT ;  /* 0x0000000500057212 */ /* 0x000fc600078e3cff */
[----:B------:R-:W-:Y:S01]  /*164a0*/  IMAD R7, R6, 0x8, R3 ;  /* 0x0000000806077824 */ /* 0x000fe200078e0203 */
[----:B------:R-:W-:-:S04]  /*164b0*/  SHF.L.U32 R0, R5, 0x1f, RZ ;  /* 0x0000001f05007819 */ /* 0x000fc800000006ff */
[----:B------:R-:W1:Y:S02]  /*164c0*/  SYNCS.PHASECHK.TRANS64.TRYWAIT P0, [R7+URZ], R0 ;  /* 0x00000000070075a7 */ /* 0x000e64000800017f */
[----:B-1----:R-:W-:Y:S05]  /*164d0*/  @!P0 BRA `(.L_x_358) ;  /* 0x0000000c00e88947 */ /* 0x002fea0003800000 */
.L_x_403:
[----:B-1----:R-:W-:-:S04]  /*164e0*/  IADD3 R0, R6, 0x1, RZ ;  /* 0x0000000106007810 */ /* 0x002fc80007ffe0ff */
[----:B------:R-:W-:-:S04]  /*164f0*/  ISETP.NE.AND P0, PT, R0, 0x3, PT ;  /* 0x000000030000780c */ /* 0x000fc80003f05270 */
[----:B------:R-:W-:Y:S02]  /*16500*/  SEL R2, RZ, 0x1, P0 ;  /* 0x00000001ff027807 */ /* 0x000fe40000000000 */
[----:B------:R-:W-:Y:S02]  /*16510*/  SEL R0, R0, RZ, P0 ;  /* 0x000000ff00007207 */ /* 0x000fe40000000000 */
[----:B------:R-:W-:Y:S02]  /*16520*/  LOP3.LUT R2, R5, R2, RZ, 0x3c, !PT ;  /* 0x0000000205027212 */ /* 0x000fe400078e3cff */
[----:B------:R-:W-:Y:S02]  /*16530*/  LEA R3, R0, R3, 0x3 ;  /* 0x0000000300037211 */ /* 0x000fe400078e18ff */
[----:B------:R-:W-:-:S07]  /*16540*/  SHF.L.U32 R0, R2, 0x1f, RZ ;  /* 0x0000001f02007819 */ /* 0x000fce00000006ff */
.L_x_359:
[----:B-1----:R1:W3:Y:S02]  /*16550*/  SYNCS.PHASECHK.TRANS64.TRYWAIT P0, [R3+URZ], R0 ;  /* 0x00000000030075a7 */ /* 0x0022e4000800017f */
[----:B---3--:R-:W-:Y:S05]  /*16560*/  @!P0 NANOSLEEP.SYNCS 0x989680 ;  /* 0x009896800000895d */ /* 0x008fea0003900000 */
[----:B------:R-:W3:Y:S02]  /*16570*/  @!P0 SYNCS.PHASECHK.TRANS64 P0, [R3+URZ], R0 ;  /* 0x00000000030085a7 */ /* 0x000ee4000800007f */
[----:B---3--:R-:W-:Y:S05]  /*16580*/  @!P0 BRA `(.L_x_359) ;  /* 0xfffffffc00f08947 */ /* 0x008fea000383ffff */
.L_x_13:
[----:B--2---:R-:W-:Y:S05]  /*16590*/  BSYNC B6 ;  /* 0x0000000000067941 */ /* 0x004fea0003800000 */
.L_x_11:
[----:B------:R-:W-:Y:S05]  /*165a0*/  EXIT ;  /* 0x000000000000794d */ /* 0x000fea0003800000 */
.L_x_26:
[----:B----4-:R4:W1:Y:S02]  /*165b0*/  SYNCS.PHASECHK.TRANS64.TRYWAIT P1, [R3+URZ], R0 ;  /* 0x00000000030075a7 */ /* 0x010864000802017f */
[----:B-1----:R-:W-:Y:S05]  /*165c0*/  @!P1 NANOSLEEP.SYNCS 0x989680 ;  /* 0x009896800000995d */ /* 0x002fea0003900000 */
[----:B------:R-:W1:Y:S02]  /*165d0*/  @!P1 SYNCS.PHASECHK.TRANS64 P1, [R3+URZ], R0 ;  /* 0x00000000030095a7 */ /* 0x000e64000802007f */
[----:B-1----:R-:W-:Y:S05]  /*165e0*/  @!P1 BRA `(.L_x_26) ;  /* 0xfffffffc00f09947 */ /* 0x002fea000383ffff */
[----:B------:R-:W-:Y:S05]  /*165f0*/  BRA `(.L_x_25) ;  /* 0xfffffeb4003c7947 */ /* 0x000fea000383ffff */
.L_x_31:
[----:B--2---:R-:W-:-:S04]  /*16600*/  IMAD.U32 R2, RZ, RZ, UR4 ;  /* 0x00000004ff027e24 */ /* 0x004fc8000f8e00ff */
[----:B------:R2:W3:Y:S03]  /*16610*/  SYNCS.PHASECHK.TRANS64.TRYWAIT P1, [R2+URZ], R0 ;  /* 0x00000000020075a7 */ /* 0x0004e6000802017f */
[----:B---3--:R-:W-:Y:S05]  /*16620*/  @!P1 NANOSLEEP.SYNCS 0x989680 ;  /* 0x009896800000995d */ /* 0x008fea0003900000 */
[----:B------:R-:W3:Y:S02]  /*16630*/  @!P1 SYNCS.PHASECHK.TRANS64 P1, [R2+URZ], R0 ;  /* 0x00000000020095a7 */ /* 0x000ee4000802007f */
[----:B---3--:R-:W-:Y:S05]  /*16640*/  @!P1 BRA `(.L_x_31) ;  /* 0xfffffffc00ec9947 */ /* 0x008fea000383ffff */
[----:B------:R-:W-:Y:S05]  /*16650*/  BRA `(.L_x_30) ;  /* 0xfffffeec00207947 */ /* 0x000fea000383ffff */
.L_x_56:
[----:B-1----:R-:W-:-:S04]  /*16660*/  MOV R4, UR50 ;  /* 0x0000003200047c02 */ /* 0x002fc80008000f00 */
[----:B------:R1:W2:Y:S03]  /*16670*/  SYNCS.PHASECHK.TRANS64.TRYWAIT P1, [R4+URZ+0x30], R3 ;  /* 0x00003003040075a7 */ /* 0x0002a6000802017f */
[----:B--2---:R-:W-:Y:S05]  /*16680*/  @!P1 NANOSLEEP.SYNCS 0x989680 ;  /* 0x009896800000995d */ /* 0x004fea0003900000 */
[----:B------:R-:W2:Y:S02]  /*16690*/  @!P1 SYNCS.PHASECHK.TRANS64 P1, [R4+URZ+0x30], R3 ;  /* 0x00003003040095a7 */ /* 0x000ea4000802007f */
[----:B--2---:R-:W-:Y:S05]  /*166a0*/  @!P1 BRA `(.L_x_56) ;  /* 0xfffffffc00ec9947 */ /* 0x004fea000383ffff */
[----:B------:R-:W-:Y:S05]  /*166b0*/  BRA `(.L_x_360) ;  /* 0xffffff3c00787947 */ /* 0x000fea000383ffff */
.L_x_67:
[----:B-1----:R1:W2:Y:S02]  /*166c0*/  SYNCS.PHASECHK.TRANS64.TRYWAIT P3, [R13+URZ+0x30], R20 ;  /* 0x000030140d0075a7 */ /* 0x0022a4000806017f */
[----:B--2---:R-:W-:Y:S05]  /*166d0*/  @!P3 NANOSLEEP.SYNCS 0x989680 ;  /* 0x009896800000b95d */ /* 0x004fea0003900000 */
[----:B------:R-:W2:Y:S02]  /*166e0*/  @!P3 SYNCS.PHASECHK.TRANS64 P3, [R13+URZ+0x30], R20 ;  /* 0x000030140d00b5a7 */ /* 0x000ea4000806007f */
[----:B--2---:R-:W-:Y:S05]  /*166f0*/  @!P3 BRA `(.L_x_67) ;  /* 0xfffffffc00f0b947 */ /* 0x004fea000383ffff */
[----:B------:R-:W-:Y:S05]  /*16700*/  BRA `(.L_x_361) ;  /* 0xffffff4400e47947 */ /* 0x000fea000383ffff */
.L_x_77:
[----:B-1----:R1:W2:Y:S02]  /*16710*/  SYNCS.PHASECHK.TRANS64.TRYWAIT P3, [R13+URZ+0x30], R20 ;  /* 0x000030140d0075a7 */ /* 0x0022a4000806017f */
[----:B--2---:R-:W-:Y:S05]  /*16720*/  @!P3 NANOSLEEP.SYNCS 0x989680 ;  /* 0x009896800000b95d */ /* 0x004fea0003900000 */
[----:B------:R-:W2:Y:S02]  /*16730*/  @!P3 SYNCS.PHASECHK.TRANS64 P3, [R13+URZ+0x30], R20 ;  /* 0x000030140d00b5a7 */ /* 0x000ea4000806007f */
[----:B--2---:R-:W-:Y:S05]  /*16740*/  @!P3 BRA `(.L_x_77) ;  /* 0xfffffffc00f0b947 */ /* 0x004fea000383ffff */
[----:B------:R-:W-:Y:S05]  /*16750*/  BRA `(.L_x_362) ;  /* 0xffffff4c009c7947 */ /* 0x000fea000383ffff */
.L_x_87:
[----:B-1----:R1:W2:Y:S02]  /*16760*/  SYNCS.PHASECHK.TRANS64.TRYWAIT P3, [R20+URZ+0x30], R21 ;  /* 0x00003015140075a7 */ /* 0x0022a4000806017f */
[----:B--2---:R-:W-:Y:S05]  /*16770*/  @!P3 NANOSLEEP.SYNCS 0x989680 ;  /* 0x009896800000b95d */ /* 0x004fea0003900000 */
[----:B------:R-:W2:Y:S02]  /*16780*/  @!P3 SYNCS.PHASECHK.TRANS64 P3, [R20+URZ+0x30], R21 ;  /* 0x000030151400b5a7 */ /* 0x000ea4000806007f */
[----:B--2---:R-:W-:Y:S05]  /*16790*/  @!P3 BRA `(.L_x_87) ;  /* 0xfffffffc00f0b947 */ /* 0x004fea000383ffff */
[----:B------:R-:W-:Y:S05]  /*167a0*/  BRA `(.L_x_363) ;  /* 0xffffff54009c7947 */ /* 0x000fea000383ffff */
.L_x_97:
[----:B-1----:R1:W2:Y:S02]  /*167b0*/  SYNCS.PHASECHK.TRANS64.TRYWAIT P3, [R20+URZ+0x30], R21 ;  /* 0x00003015140075a7 */ /* 0x0022a4000806017f */
[----:B--2---:R-:W-:Y:S05]  /*167c0*/  @!P3 NANOSLEEP.SYNCS 0x989680 ;  /* 0x009896800000b95d */ /* 0x004fea0003900000 */
[----:B------:R-:W2:Y:S02]  /*167d0*/  @!P3 SYNCS.PHASECHK.TRANS64 P3, [R20+URZ+0x30], R21 ;  /* 0x000030151400b5a7 */ /* 0x000ea4000806007f */
[----:B--2---:R-:W-:Y:S05]  /*167e0*/  @!P3 BRA `(.L_x_97) ;  /* 0xfffffffc00f0b947 */ /* 0x004fea000383ffff */
[----:B------:R-:W-:Y:S05]  /*167f0*/  BRA `(.L_x_364) ;  /* 0xffffff5c00607947 */ /* 0x000fea000383ffff */
.L_x_107:
[----:B-1----:R1:W2:Y:S02]  /*16800*/  SYNCS.PHASECHK.TRANS64.TRYWAIT P3, [R20+URZ+0x30], R21 ;  /* 0x00003015140075a7 */ /* 0x0022a4000806017f */
[----:B--2---:R-:W-:Y:S05]  /*16810*/  @!P3 NANOSLEEP.SYNCS 0x989680 ;  /* 0x009896800000b95d */ /* 0x004fea0003900000 */
[----:B------:R-:W2:Y:S02]  /*16820*/  @!P3 SYNCS.PHASECHK.TRANS64 P3, [R20+URZ+0x30], R21 ;  /* 0x000030151400b5a7 */ /* 0x000ea4000806007f */
[----:B--2---:R-:W-:Y:S05]  /*16830*/  @!P3 BRA `(.L_x_107) ;  /* 0xfffffffc00f0b947 */ /* 0x004fea000383ffff */
[----:B------:R-:W-:Y:S05]  /*16840*/  BRA `(.L_x_365) ;  /* 0xffffff6400647947 */ /* 0x000fea000383ffff */
.L_x_117:
[----:B-1----:R1:W2:Y:S02]  /*16850*/  SYNCS.PHASECHK.TRANS64.TRYWAIT P3, [R20+URZ+0x30], R21 ;  /* 0x00003015140075a7 */ /* 0x0022a4000806017f */
[----:B--2---:R-:W-:Y:S05]  /*16860*/  @!P3 NANOSLEEP.SYNCS 0x989680 ;  /* 0x009896800000b95d */ /* 0x004fea0003900000 */
[----:B------:R-:W2:Y:S02]  /*16870*/  @!P3 SYNCS.PHASECHK.TRANS64 P3, [R20+URZ+0x30], R21 ;  /* 0x000030151400b5a7 */ /* 0x000ea4000806007f */
[----:B--2---:R-:W-:Y:S05]  /*16880*/  @!P3 BRA `(.L_x_117) ;  /* 0xfffffffc00f0b947 */ /* 0x004fea000383ffff */
[----:B------:R-:W-:Y:S05]  /*16890*/  BRA `(.L_x_366) ;  /* 0xffffff6c00207947 */ /* 0x000fea000383ffff */
.L_x_127:
[----:B-1----:R1:W2:Y:S02]  /*168a0*/  SYNCS.PHASECHK.TRANS64.TRYWAIT P3, [R20+URZ+0x30], R21 ;  /* 0x00003015140075a7 */ /* 0x0022a4000806017f */
[----:B--2---:R-:W-:Y:S05]  /*168b0*/  @!P3 NANOSLEEP.SYNCS 0x989680 ;  /* 0x009896800000b95d */ /* 0x004fea0003900000 */
[----:B------:R-:W2:Y:S02]  /*168c0*/  @!P3 SYNCS.PHASECHK.TRANS64 P3, [R20+URZ+0x30], R21 ;  /* 0x000030151400b5a7 */ /* 0x000ea4000806007f */
[----:B--2---:R-:W-:Y:S05]  /*168d0*/  @!P3 BRA `(.L_x_127) ;  /* 0xfffffffc00f0b947 */ /* 0x004fea000383ffff */
[----:B------:R-:W-:Y:S05]  /*168e0*/  BRA `(.L_x_367) ;  /* 0xffffff74001c7947 */ /* 0x000fea000383ffff */
.L_x_137:
[----:B-1----:R1:W2:Y:S02]  /*168f0*/  SYNCS.PHASECHK.TRANS64.TRYWAIT P3, [R20+URZ+0x30], R21 ;  /* 0x00003015140075a7 */ /* 0x0022a4000806017f */
[----:B--2---:R-:W-:Y:S05]  /*16900*/  @!P3 NANOSLEEP.SYNCS 0x989680 ;  /* 0x009896800000b95d */ /* 0x004fea0003900000 */
[----:B------:R-:W2:Y:S02]  /*16910*/  @!P3 SYNCS.PHASECHK.TRANS64 P3, [R20+URZ+0x30], R21 ;  /* 0x000030151400b5a7 */ /* 0x000ea4000806007f */
[----:B--2---:R-:W-:Y:S05]  /*16920*/  @!P3 BRA `(.L_x_137) ;  /* 0xfffffffc00f0b947 */ /* 0x004fea000383ffff */
[----:B------:R-:W-:Y:S05]  /*16930*/  BRA `(.L_x_368) ;  /* 0xffffff7800d87947 */ /* 0x000fea000383ffff */
.L_x_147:
[----:B-1----:R1:W2:Y:S02]  /*16940*/  SYNCS.PHASECHK.TRANS64.TRYWAIT P3, [R20+URZ+0x30], R21 ;  /* 0x00003015140075a7 */ /* 0x0022a4000806017f */
[----:B--2---:R-:W-:Y:S05]  /*16950*/  @!P3 NANOSLEEP.SYNCS 0x989680 ;  /* 0x009896800000b95d */ /* 0x004fea0003900000 */
[----:B------:R-:W2:Y:S02]  /*16960*/  @!P3 SYNCS.PHASECHK.TRANS64 P3, [R20+URZ+0x30], R21 ;  /* 0x000030151400b5a7 */ /* 0x000ea4000806007f */
[----:B--2---:R-:W-:Y:S05]  /*16970*/  @!P3 BRA `(.L_x_147) ;  /* 0xfffffffc00f0b947 */ /* 0x004fea000383ffff */
[----:B------:R-:W-:Y:S05]  /*16980*/  BRA `(.L_x_369) ;  /* 0xffffff8000d47947 */ /* 0x000fea000383ffff */
.L_x_157:
[----:B-1----:R1:W2:Y:S02]  /*16990*/  SYNCS.PHASECHK.TRANS64.TRYWAIT P3, [R20+URZ+0x30], R21 ;  /* 0x00003015140075a7 */ /* 0x0022a4000806017f */
[----:B--2---:R-:W-:Y:S05]  /*169a0*/  @!P3 NANOSLEEP.SYNCS 0x989680 ;  /* 0x009896800000b95d */ /* 0x004fea0003900000 */
[----:B------:R-:W2:Y:S02]  /*169b0*/  @!P3 SYNCS.PHASECHK.TRANS64 P3, [R20+URZ+0x30], R21 ;  /* 0x000030151400b5a7 */ /* 0x000ea4000806007f */
[----:B--2---:R-:W-:Y:S05]  /*169c0*/  @!P3 BRA `(.L_x_157) ;  /* 0xfffffffc00f0b947 */ /* 0x004fea000383ffff */
[----:B------:R-:W-:Y:S05]  /*169d0*/  BRA `(.L_x_370) ;  /* 0xffffff8800907947 */ /* 0x000fea000383ffff */
.L_x_167:
[----:B-1----:R1:W2:Y:S02]  /*169e0*/  SYNCS.PHASECHK.TRANS64.TRYWAIT P3, [R20+URZ+0x30], R21 ;  /* 0x00003015140075a7 */ /* 0x0022a4000806017f */
[----:B--2---:R-:W-:Y:S05]  /*169f0*/  @!P3 NANOSLEEP.SYNCS 0x989680 ;  /* 0x009896800000b95d */ /* 0x004fea0003900000 */
[----:B------:R-:W2:Y:S02]  /*16a00*/  @!P3 SYNCS.PHASECHK.TRANS64 P3, [R20+URZ+0x30], R21 ;  /* 0x000030151400b5a7 */ /* 0x000ea4000806007f */
[----:B--2---:R-:W-:Y:S05]  /*16a10*/  @!P3 BRA `(.L_x_167) ;  /* 0xfffffffc00f0b947 */ /* 0x004fea000383ffff */
[----:B------:R-:W-:Y:S05]  /*16a20*/  BRA `(.L_x_371) ;  /* 0xffffff90008c7947 */ /* 0x000fea000383ffff */
.L_x_177:
[----:B-1----:R1:W2:Y:S02]  /*16a30*/  SYNCS.PHASECHK.TRANS64.TRYWAIT P3, [R20+URZ+0x30], R21 ;  /* 0x00003015140075a7 */ /* 0x0022a4000806017f */
[----:B--2---:R-:W-:Y:S05]  /*16a40*/  @!P3 NANOSLEEP.SYNCS 0x989680 ;  /* 0x009896800000b95d */ /* 0x004fea0003900000 */
[----:B------:R-:W2:Y:S02]  /*16a50*/  @!P3 SYNCS.PHASECHK.TRANS64 P3, [R20+URZ+0x30], R21 ;  /* 0x000030151400b5a7 */ /* 0x000ea4000806007f */
[----:B--2---:R-:W-:Y:S05]  /*16a60*/  @!P3 BRA `(.L_x_177) ;  /* 0xfffffffc00f0b947 */ /* 0x004fea000383ffff */
[----:B------:R-:W-:Y:S05]  /*16a70*/  BRA `(.L_x_372) ;  /* 0xffffff9800487947 */ /* 0x000fea000383ffff */
.L_x_187:
[----:B-1----:R1:W2:Y:S02]  /*16a80*/  SYNCS.PHASECHK.TRANS64.TRYWAIT P3, [R20+URZ+0x30], R21 ;  /* 0x00003015140075a7 */ /* 0x0022a4000806017f */
[----:B--2---:R-:W-:Y:S05]  /*16a90*/  @!P3 NANOSLEEP.SYNCS 0x989680 ;  /* 0x009896800000b95d */ /* 0x004fea0003900000 */
[----:B------:R-:W2:Y:S02]  /*16aa0*/  @!P3 SYNCS.PHASECHK.TRANS64 P3, [R20+URZ+0x30], R21 ;  /* 0x000030151400b5a7 */ /* 0x000ea4000806007f */
[----:B--2---:R-:W-:Y:S05]  /*16ab0*/  @!P3 BRA `(.L_x_187) ;  /* 0xfffffffc00f0b947 */ /* 0x004fea000383ffff */
[----:B------:R-:W-:Y:S05]  /*16ac0*/  BRA `(.L_x_373) ;  /* 0xffffffa000447947 */ /* 0x000fea000383ffff */
.L_x_197:
[----:B--2---:R2:W3:Y:S02]  /*16ad0*/  SYNCS.PHASECHK.TRANS64.TRYWAIT P3, [R20+URZ+0x30], R21 ;  /* 0x00003015140075a7 */ /* 0x0044e4000806017f */
[----:B---3--:R-:W-:Y:S05]  /*16ae0*/  @!P3 NANOSLEEP.SYNCS 0x989680 ;  /* 0x009896800000b95d */ /* 0x008fea0003900000 */
[----:B------:R-:W3:Y:S02]  /*16af0*/  @!P3 SYNCS.PHASECHK.TRANS64 P3, [R20+URZ+0x30], R21 ;  /* 0x000030151400b5a7 */ /* 0x000ee4000806007f */
[----:B---3--:R-:W-:Y:S05]  /*16b00*/  @!P3 BRA `(.L_x_197) ;  /* 0xfffffffc00f0b947 */ /* 0x008fea000383ffff */
[----:B------:R-:W-:Y:S05]  /*16b10*/  BRA `(.L_x_374) ;  /* 0xffffffa800007947 */ /* 0x000fea000383ffff */
.L_x_207:
[----:B--2---:R2:W3:Y:S02]  /*16b20*/  SYNCS.PHASECHK.TRANS64.TRYWAIT P3, [R14+URZ+0x30], R13 ;  /* 0x0000300d0e0075a7 */ /* 0x0044e4000806017f */
[----:B---3--:R-:W-:Y:S05]  /*16b30*/  @!P3 NANOSLEEP.SYNCS 0x989680 ;  /* 0x009896800000b95d */ /* 0x008fea0003900000 */
[----:B------:R-:W3:Y:S02]  /*16b40*/  @!P3 SYNCS.PHASECHK.TRANS64 P3, [R14+URZ+0x30], R13 ;  /* 0x0000300d0e00b5a7 */ /* 0x000ee4000806007f */
[----:B---3--:R-:W-:Y:S05]  /*16b50*/  @!P3 BRA `(.L_x_207) ;  /* 0xfffffffc00f0b947 */ /* 0x008fea000383ffff */
[----:B------:R-:W-:Y:S05]  /*16b60*/  BRA `(.L_x_375) ;  /* 0xffffffac00fc7947 */ /* 0x000fea000383ffff */
.L_x_227:
[----:B-1----:R-:W-:-:S04]  /*16b70*/  MOV R7, UR4 ;  /* 0x0000000400077c02 */ /* 0x002fc80008000f00 */
[----:B------:R1:W2:Y:S03]  /*16b80*/  SYNCS.PHASECHK.TRANS64.TRYWAIT P0, [R7+URZ+0x78], R0 ;  /* 0x00007800070075a7 */ /* 0x0002a6000800017f */
[----:B--2---:R-:W-:Y:S05]  /*16b90*/  @!P0 NANOSLEEP.SYNCS 0x989680 ;  /* 0x009896800000895d */ /* 0x004fea0003900000 */
[----:B------:R-:W2:Y:S02]  /*16ba0*/  @!P0 SYNCS.PHASECHK.TRANS64 P0, [R7+URZ+0x78], R0 ;  /* 0x00007800070085a7 */ /* 0x000ea4000800007f */
[----:B--2---:R-:W-:Y:S05]  /*16bb0*/  @!P0 BRA `(.L_x_227) ;  /* 0xfffffffc00ec8947 */ /* 0x004fea000383ffff */
[----:B------:R-:W-:Y:S05]  /*16bc0*/  BRA `(.L_x_226) ;  /* 0xffffffc4008c7947 */ /* 0x000fea000383ffff */
.L_x_236:
[----:B-1-34-:R-:W-:-:S04]  /*16bd0*/  IMAD.U32 R3, RZ, RZ, UR13 ;  /* 0x0000000dff037e24 */ /* 0x01afc8000f8e00ff */
[----:B------:R1:W2:Y:S03]  /*16be0*/  SYNCS.PHASECHK.TRANS64.TRYWAIT P2, [R3+URZ+0x50], R0 ;  /* 0x00005000030075a7 */ /* 0x0002a6000804017f */
[----:B--2---:R-:W-:Y:S05]  /*16bf0*/  @!P2 NANOSLEEP.SYNCS 0x989680 ;  /* 0x009896800000a95d */ /* 0x004fea0003900000 */
[----:B------:R-:W2:Y:S02]  /*16c00*/  @!P2 SYNCS.PHASECHK.TRANS64 P2, [R3+URZ+0x50], R0 ;  /* 0x000050000300a5a7 */ /* 0x000ea4000804007f */
[----:B--2---:R-:W-:Y:S05]  /*16c10*/  @!P2 BRA `(.L_x_236) ;  /* 0xfffffffc00eca947 */ /* 0x004fea000383ffff */
[----:B------:R-:W-:Y:S05]  /*16c20*/  BRA `(.L_x_376) ;  /* 0xffffffc800747947 */ /* 0x000fea000383ffff */
.L_x_242:
[----:B-1-34-:R-:W-:-:S04]  /*16c30*/  MOV R3, UR13 ;  /* 0x0000000d00037c02 */ /* 0x01afc80008000f00 */
[----:B------:R1:W3:Y:S03]  /*16c40*/  SYNCS.PHASECHK.TRANS64.TRYWAIT P2, [R3+URZ+0x58], R0 ;  /* 0x00005800030075a7 */ /* 0x0002e6000804017f */
[----:B---3--:R-:W-:Y:S05]  /*16c50*/  @!P2 NANOSLEEP.SYNCS 0x989680 ;  /* 0x009896800000a95d */ /* 0x008fea0003900000 */
[----:B------:R-:W3:Y:S02]  /*16c60*/  @!P2 SYNCS.PHASECHK.TRANS64 P2, [R3+URZ+0x58], R0 ;  /* 0x000058000300a5a7 */ /* 0x000ee4000804007f */
[----:B---3--:R-:W-:Y:S05]  /*16c70*/  @!P2 BRA `(.L_x_242) ;  /* 0xfffffffc00eca947 */ /* 0x008fea000383ffff */
[----:B------:R-:W-:Y:S05]  /*16c80*/  BRA `(.L_x_377) ;  /* 0xffffffc800bc7947 */ /* 0x000fea000383ffff */
.L_x_248:
[----:B-1-34-:R-:W-:-:S04]  /*16c90*/  MOV R3, UR13 ;  /* 0x0000000d00037c02 */ /* 0x01afc80008000f00 */
[----:B------:R1:W3:Y:S03]  /*16ca0*/  SYNCS.PHASECHK.TRANS64.TRYWAIT P2, [R3+URZ+0x60], R0 ;  /* 0x00006000030075a7 */ /* 0x0002e6000804017f */
[----:B---3--:R-:W-:Y:S05]  /*16cb0*/  @!P2 NANOSLEEP.SYNCS 0x989680 ;  /* 0x009896800000a95d */ /* 0x008fea0003900000 */
[----:B------:R-:W3:Y:S02]  /*16cc0*/  @!P2 SYNCS.PHASECHK.TRANS64 P2, [R3+URZ+0x60], R0 ;  /* 0x000060000300a5a7 */ /* 0x000ee4000804007f */
[----:B---3--:R-:W-:Y:S05]  /*16cd0*/  @!P2 BRA `(.L_x_248) ;  /* 0xfffffffc00eca947 */ /* 0x008fea000383ffff */
[----:B------:R-:W-:Y:S05]  /*16ce0*/  BRA `(.L_x_378) ;  /* 0xffffffcc00107947 */ /* 0x000fea000383ffff */
.L_x_254:
[----:B-1-34-:R-:W-:-:S04]  /*16cf0*/  IMAD.U32 R3, RZ, RZ, UR13 ;  /* 0x0000000dff037e24 */ /* 0x01afc8000f8e00ff */
[----:B------:R1:W3:Y:S03]  /*16d00*/  SYNCS.PHASECHK.TRANS64.TRYWAIT P2, [R3+URZ+0x68], R0 ;  /* 0x00006800030075a7 */ /* 0x0002e6000804017f */
[----:B---3--:R-:W-:Y:S05]  /*16d10*/  @!P2 NANOSLEEP.SYNCS 0x989680 ;  /* 0x009896800000a95d */ /* 0x008fea0003900000 */
[----:B------:R-:W3:Y:S02]  /*16d20*/  @!P2 SYNCS.PHASECHK.TRANS64 P2, [R3+URZ+0x68], R0 ;  /* 0x000068000300a5a7 */ /* 0x000ee4000804007f */
[----:B---3--:R-:W-:Y:S05]  /*16d30*/  @!P2 BRA `(.L_x_254) ;  /* 0xfffffffc00eca947 */ /* 0x008fea000383ffff */
[----:B------:R-:W-:Y:S05]  /*16d40*/  BRA `(.L_x_379) ;  /* 0xffffffcc005c7947 */ /* 0x000fea000383ffff */
.L_x_260:
[----:B-1----:R-:W-:-:S04]  /*16d50*/  MOV R3, UR13 ;  /* 0x0000000d00037c02 */ /* 0x002fc80008000f00 */
[----:B------:R1:W2:Y:S03]  /*16d60*/  SYNCS.PHASECHK.TRANS64.TRYWAIT P2, [R3+URZ+0x50], R2 ;  /* 0x00005002030075a7 */ /* 0x0002a6000804017f */
[----:B--2---:R-:W-:Y:S05]  /*16d70*/  @!P2 NANOSLEEP.SYNCS 0x989680 ;  /* 0x009896800000a95d */ /* 0x004fea0003900000 */
[----:B------:R-:W2:Y:S02]  /*16d80*/  @!P2 SYNCS.PHASECHK.TRANS64 P2, [R3+URZ+0x50], R2 ;  /* 0x000050020300a5a7 */ /* 0x000ea4000804007f */
[----:B--2---:R-:W-:Y:S05]  /*16d90*/  @!P2 BRA `(.L_x_260) ;  /* 0xfffffffc00eca947 */ /* 0x004fea000383ffff */
[----:B------:R-:W-:Y:S05]  /*16da0*/  BRA `(.L_x_380) ;  /* 0xffffffcc00b07947 */ /* 0x000fea000383ffff */
.L_x_266:
[----:B-12---:R-:W-:-:S04]  /*16db0*/  MOV R3, UR13 ;  /* 0x0000000d00037c02 */ /* 0x006fc80008000f00 */
[----:B------:R1:W2:Y:S03]  /*16dc0*/  SYNCS.PHASECHK.TRANS64.TRYWAIT P2, [R3+URZ+0x58], R2 ;  /* 0x00005802030075a7 */ /* 0x0002a6000804017f */
[----:B--2---:R-:W-:Y:S05]  /*16dd0*/  @!P2 NANOSLEEP.SYNCS 0x989680 ;  /* 0x009896800000a95d */ /* 0x004fea0003900000 */
[----:B------:R-:W2:Y:S02]  /*16de0*/  @!P2 SYNCS.PHASECHK.TRANS64 P2, [R3+URZ+0x58], R2 ;  /* 0x000058020300a5a7 */ /* 0x000ea4000804007f */
[----:B--2---:R-:W-:Y:S05]  /*16df0*/  @!P2 BRA `(.L_x_266) ;  /* 0xfffffffc00eca947 */ /* 0x004fea000383ffff */
[----:B------:R-:W-:Y:S05]  /*16e00*/  BRA `(.L_x_381) ;  /* 0xffffffcc00f07947 */ /* 0x000fea000383ffff */
.L_x_272:
[----:B-123--:R-:W-:-:S04]  /*16e10*/  IMAD.U32 R3, RZ, RZ, UR13 ;  /* 0x0000000dff037e24 */ /* 0x00efc8000f8e00ff */
[----:B------:R1:W2:Y:S03]  /*16e20*/  SYNCS.PHASECHK.TRANS64.TRYWAIT P2, [R3+URZ+0x60], R2 ;  /* 0x00006002030075a7 */ /* 0x0002a6000804017f */
[----:B--2---:R-:W-:Y:S05]  /*16e30*/  @!P2 NANOSLEEP.SYNCS 0x989680 ;  /* 0x009896800000a95d */ /* 0x004fea0003900000 */
[----:B------:R-:W2:Y:S02]  /*16e40*/  @!P2 SYNCS.PHASECHK.TRANS64 P2, [R3+URZ+0x60], R2 ;  /* 0x000060020300a5a7 */ /* 0x000ea4000804007f */
[----:B--2---:R-:W-:Y:S05]  /*16e50*/  @!P2 BRA `(.L_x_272) ;  /* 0xfffffffc00eca947 */ /* 0x004fea000383ffff */
[----:B------:R-:W-:Y:S05]  /*16e60*/  BRA `(.L_x_382) ;  /* 0xffffffd000387947 */ /* 0x000fea000383ffff */
.L_x_278:
[----:B-1234-:R-:W-:-:S04]  /*16e70*/  MOV R3, UR13 ;  /* 0x0000000d00037c02 */ /* 0x01efc80008000f00 */
[----:B------:R1:W2:Y:S03]  /*16e80*/  SYNCS.PHASECHK.TRANS64.TRYWAIT P2, [R3+URZ+0x68], R2 ;  /* 0x00006802030075a7 */ /* 0x0002a6000804017f */
[----:B--2---:R-:W-:Y:S05]  /*16e90*/  @!P2 NANOSLEEP.SYNCS 0x989680 ;  /* 0x009896800000a95d */ /* 0x004fea0003900000 */
[----:B------:R-:W2:Y:S02]  /*16ea0*/  @!P2 SYNCS.PHASECHK.TRANS64 P2, [R3+URZ+0x68], R2 ;  /* 0x000068020300a5a7 */ /* 0x000ea4000804007f */
[----:B--2---:R-:W-:Y:S05]  /*16eb0*/  @!P2 BRA `(.L_x_278) ;  /* 0xfffffffc00eca947 */ /* 0x004fea000383ffff */
[----:B------:R-:W-:Y:S05]  /*16ec0*/  BRA `(.L_x_383) ;  /* 0xffffffd000787947 */ /* 0x000fea000383ffff */
.L_x_284:
[----:B-1234-:R-:W-:-:S04]  /*16ed0*/  MOV R3, UR13 ;  /* 0x0000000d00037c02 */ /* 0x01efc80008000f00 */
[----:B------:R1:W2:Y:S03]  /*16ee0*/  SYNCS.PHASECHK.TRANS64.TRYWAIT P2, [R3+URZ+0x50], R0 ;  /* 0x00005000030075a7 */ /* 0x0002a6000804017f */
[----:B--2---:R-:W-:Y:S05]  /*16ef0*/  @!P2 NANOSLEEP.SYNCS 0x989680 ;  /* 0x009896800000a95d */ /* 0x004fea0003900000 */
[----:B------:R-:W2:Y:S02]  /*16f00*/  @!P2 SYNCS.PHASECHK.TRANS64 P2, [R3+URZ+0x50], R0 ;  /* 0x000050000300a5a7 */ /* 0x000ea4000804007f */
[----:B--2---:R-:W-:Y:S05]  /*16f10*/  @!P2 BRA `(.L_x_284) ;  /* 0xfffffffc00eca947 */ /* 0x004fea000383ffff */
[----:B------:R-:W-:Y:S05]  /*16f20*/  BRA `(.L_x_384) ;  /* 0xffffffd000c07947 */ /* 0x000fea000383ffff */
.L_x_290:
[----:B-1234-:R-:W-:-:S04]  /*16f30*/  IMAD.U32 R3, RZ, RZ, UR13 ;  /* 0x0000000dff037e24 */ /* 0x01efc8000f8e00ff */
[----:B------:R1:W2:Y:S03]  /*16f40*/  SYNCS.PHASECHK.TRANS64.TRYWAIT P2, [R3+URZ+0x58], R0 ;  /* 0x00005800030075a7 */ /* 0x0002a6000804017f */
[----:B--2---:R-:W-:Y:S05]  /*16f50*/  @!P2 NANOSLEEP.SYNCS 0x989680 ;  /* 0x009896800000a95d */ /* 0x004fea0003900000 */
[----:B------:R-:W2:Y:S02]  /*16f60*/  @!P2 SYNCS.PHASECHK.TRANS64 P2, [R3+URZ+0x58], R0 ;  /* 0x000058000300a5a7 */ /* 0x000ea4000804007f */
[----:B--2---:R-:W-:Y:S05]  /*16f70*/  @!P2 BRA `(.L_x_290) ;  /* 0xfffffffc00eca947 */ /* 0x004fea000383ffff */
[----:B------:R-:W-:Y:S05]  /*16f80*/  BRA `(.L_x_385) ;  /* 0xffffffd400047947 */ /* 0x000fea000383ffff */
.L_x_296:
[----:B-1234-:R-:W-:-:S04]  /*16f90*/  MOV R3, UR13 ;  /* 0x0000000d00037c02 */ /* 0x01efc80008000f00 */
[----:B------:R1:W2:Y:S03]  /*16fa0*/  SYNCS.PHASECHK.TRANS64.TRYWAIT P2, [R3+URZ+0x60], R0 ;  /* 0x00006000030075a7 */ /* 0x0002a6000804017f */
[----:B--2---:R-:W-:Y:S05]  /*16fb0*/  @!P2 NANOSLEEP.SYNCS 0x989680 ;  /* 0x009896800000a95d */ /* 0x004fea0003900000 */
[----:B------:R-:W2:Y:S02]  /*16fc0*/  @!P2 SYNCS.PHASECHK.TRANS64 P2, [R3+URZ+0x60], R0 ;  /* 0x000060000300a5a7 */ /* 0x000ea4000804007f */
[----:B--2---:R-:W-:Y:S05]  /*16fd0*/  @!P2 BRA `(.L_x_296) ;  /* 0xfffffffc00eca947 */ /* 0x004fea000383ffff */
[----:B------:R-:W-:Y:S05]  /*16fe0*/  BRA `(.L_x_386) ;  /* 0xffffffd4004c7947 */ /* 0x000fea000383ffff */
.L_x_302:
[----:B-1234-:R-:W-:-:S04]  /*16ff0*/  MOV R3, UR13 ;  /* 0x0000000d00037c02 */ /* 0x01efc80008000f00 */
[----:B------:R1:W2:Y:S03]  /*17000*/  SYNCS.PHASECHK.TRANS64.TRYWAIT P2, [R3+URZ+0x68], R0 ;  /* 0x00006800030075a7 */ /* 0x0002a6000804017f */
[----:B--2---:R-:W-:Y:S05]  /*17010*/  @!P2 NANOSLEEP.SYNCS 0x989680 ;  /* 0x009896800000a95d */ /* 0x004fea0003900000 */
[----:B------:R-:W2:Y:S02]  /*17020*/  @!P2 SYNCS.PHASECHK.TRANS64 P2, [R3+URZ+0x68], R0 ;  /* 0x000068000300a5a7 */ /* 0x000ea4000804007f */
[----:B--2---:R-:W-:Y:S05]  /*17030*/  @!P2 BRA `(.L_x_302) ;  /* 0xfffffffc00eca947 */ /* 0x004fea000383ffff */
[----:B------:R-:W-:Y:S05]  /*17040*/  BRA `(.L_x_387) ;  /* 0xffffffd400907947 */ /* 0x000fea000383ffff */
.L_x_308:
[----:B-1234-:R-:W-:-:S04]  /*17050*/  IMAD.U32 R3, RZ, RZ, UR13 ;  /* 0x0000000dff037e24 */ /* 0x01efc8000f8e00ff */
[----:B------:R1:W2:Y:S03]  /*17060*/  SYNCS.PHASECHK.TRANS64.TRYWAIT P2, [R3+URZ+0x50], R2 ;  /* 0x00005002030075a7 */ /* 0x0002a6000804017f */
[----:B--2---:R-:W-:Y:S05]  /*17070*/  @!P2 NANOSLEEP.SYNCS 0x989680 ;  /* 0x009896800000a95d */ /* 0x004fea0003900000 */
[----:B------:R-:W2:Y:S02]  /*17080*/  @!P2 SYNCS.PHASECHK.TRANS64 P2, [R3+URZ+0x50], R2 ;  /* 0x000050020300a5a7 */ /* 0x000ea4000804007f */
[----:B--2---:R-:W-:Y:S05]  /*17090*/  @!P2 BRA `(.L_x_308) ;  /* 0xfffffffc00eca947 */ /* 0x004fea000383ffff */
[----:B------:R-:W-:Y:S05]  /*170a0*/  BRA `(.L_x_388) ;  /* 0xffffffd400d87947 */ /* 0x000fea000383ffff */
.L_x_314:
[----:B-1234-:R-:W-:-:S04]  /*170b0*/  MOV R3, UR13 ;  /* 0x0000000d00037c02 */ /* 0x01efc80008000f00 */
[----:B------:R1:W2:Y:S03]  /*170c0*/  SYNCS.PHASECHK.TRANS64.TRYWAIT P2, [R3+URZ+0x58], R2 ;  /* 0x00005802030075a7 */ /* 0x0002a6000804017f */
[----:B--2---:R-:W-:Y:S05]  /*170d0*/  @!P2 NANOSLEEP.SYNCS 0x989680 ;  /* 0x009896800000a95d */ /* 0x004fea0003900000 */
[----:B------:R-:W2:Y:S02]  /*170e0*/  @!P2 SYNCS.PHASECHK.TRANS64 P2, [R3+URZ+0x58], R2 ;  /* 0x000058020300a5a7 */ /* 0x000ea4000804007f */
[----:B--2---:R-:W-:Y:S05]  /*170f0*/  @!P2 BRA `(.L_x_314) ;  /* 0xfffffffc00eca947 */ /* 0x004fea000383ffff */
[----:B------:R-:W-:Y:S05]  /*17100*/  BRA `(.L_x_389) ;  /* 0xffffffd8001c7947 */ /* 0x000fea000383ffff */
.L_x_320:
[----:B-1234-:R-:W-:-:S04]  /*17110*/  MOV R3, UR13 ;  /* 0x0000000d00037c02 */ /* 0x01efc80008000f00 */
[----:B------:R1:W2:Y:S03]  /*17120*/  SYNCS.PHASECHK.TRANS64.TRYWAIT P2, [R3+URZ+0x60], R2 ;  /* 0x00006002030075a7 */ /* 0x0002a6000804017f */
[----:B--2---:R-:W-:Y:S05]  /*17130*/  @!P2 NANOSLEEP.SYNCS 0x989680 ;  /* 0x009896800000a95d */ /* 0x004fea0003900000 */
[----:B------:R-:W2:Y:S02]  /*17140*/  @!P2 SYNCS.PHASECHK.TRANS64 P2, [R3+URZ+0x60], R2 ;  /* 0x000060020300a5a7 */ /* 0x000ea4000804007f */
[----:B--2---:R-:W-:Y:S05]  /*17150*/  @!P2 BRA `(.L_x_320) ;  /* 0xfffffffc00eca947 */ /* 0x004fea000383ffff */
[----:B------:R-:W-:Y:S05]  /*17160*/  BRA `(.L_x_390) ;  /* 0xffffffd800647947 */ /* 0x000fea000383ffff */
.L_x_326:
[----:B-1234-:R-:W-:-:S04]  /*17170*/  IMAD.U32 R3, RZ, RZ, UR13 ;  /* 0x0000000dff037e24 */ /* 0x01efc8000f8e00ff */
[----:B------:R1:W2:Y:S03]  /*17180*/  SYNCS.PHASECHK.TRANS64.TRYWAIT P2, [R3+URZ+0x68], R2 ;  /* 0x00006802030075a7 */ /* 0x0002a6000804017f */
[----:B--2---:R-:W-:Y:S05]  /*17190*/  @!P2 NANOSLEEP.SYNCS 0x989680 ;  /* 0x009896800000a95d */ /* 0x004fea0003900000 */
[----:B------:R-:W2:Y:S02]  /*171a0*/  @!P2 SYNCS.PHASECHK.TRANS64 P2, [R3+URZ+0x68], R2 ;  /* 0x000068020300a5a7 */ /* 0x000ea4000804007f */
[----:B--2---:R-:W-:Y:S05]  /*171b0*/  @!P2 BRA `(.L_x_326) ;  /* 0xfffffffc00eca947 */ /* 0x004fea000383ffff */
[----:B------:R-:W-:Y:S05]  /*171c0*/  BRA `(.L_x_391) ;  /* 0xffffffd800a87947 */ /* 0x000fea000383ffff */
.L_x_336:
[----:B--2---:R2:W3:Y:S02]  /*171d0*/  SYNCS.PHASECHK.TRANS64.TRYWAIT P1, [R0+URZ+0x50], R3 ;  /* 0x00005003000075a7 */ /* 0x0044e4000802017f */
[----:B---3--:R-:W-:Y:S05]  /*171e0*/  @!P1 NANOSLEEP.SYNCS 0x989680 ;  /* 0x009896800000995d */ /* 0x008fea0003900000 */
[----:B------:R-:W3:Y:S02]  /*171f0*/  @!P1 SYNCS.PHASECHK.TRANS64 P1, [R0+URZ+0x50], R3 ;  /* 0x00005003000095a7 */ /* 0x000ee4000802007f */
[----:B---3--:R-:W-:Y:S05]  /*17200*/  @!P1 BRA `(.L_x_336) ;  /* 0xfffffffc00f09947 */ /* 0x008fea000383ffff */
[----:B------:R-:W-:Y:S05]  /*17210*/  BRA `(.L_x_392) ;  /* 0xffffffe000b07947 */ /* 0x000fea000383ffff */
.L_x_338:
[----:B---3--:R3:W4:Y:S02]  /*17220*/  SYNCS.PHASECHK.TRANS64.TRYWAIT P1, [R0+URZ+0x58], R3 ;  /* 0x00005803000075a7 */ /* 0x008724000802017f */
[----:B----4-:R-:W-:Y:S05]  /*17230*/  @!P1 NANOSLEEP.SYNCS 0x989680 ;  /* 0x009896800000995d */ /* 0x010fea0003900000 */
[----:B------:R-:W4:Y:S02]  /*17240*/  @!P1 SYNCS.PHASECHK.TRANS64 P1, [R0+URZ+0x58], R3 ;  /* 0x00005803000095a7 */ /* 0x000f24000802007f */
[----:B----4-:R-:W-:Y:S05]  /*17250*/  @!P1 BRA `(.L_x_338) ;  /* 0xfffffffc00f09947 */ /* 0x010fea000383ffff */
[----:B------:R-:W-:Y:S05]  /*17260*/  BRA `(.L_x_393) ;  /* 0xffffffe000ac7947 */ /* 0x000fea000383ffff */
.L_x_340:
[----:B----4-:R4:W1:Y:S02]  /*17270*/  SYNCS.PHASECHK.TRANS64.TRYWAIT P1, [R0+URZ+0x60], R3 ;  /* 0x00006003000075a7 */ /* 0x010864000802017f */
[----:B-1----:R-:W-:Y:S05]  /*17280*/  @!P1 NANOSLEEP.SYNCS 0x989680 ;  /* 0x009896800000995d */ /* 0x002fea0003900000 */
[----:B------:R-:W1:Y:S02]  /*17290*/  @!P1 SYNCS.PHASECHK.TRANS64 P1, [R0+URZ+0x60], R3 ;  /* 0x00006003000095a7 */ /* 0x000e64000802007f */
[----:B-1----:R-:W-:Y:S05]  /*172a0*/  @!P1 BRA `(.L_x_340) ;  /* 0xfffffffc00f09947 */ /* 0x002fea000383ffff */
[----:B------:R-:W-:Y:S05]  /*172b0*/  BRA `(.L_x_394) ;  /* 0xffffffe000a87947 */ /* 0x000fea000383ffff */
.L_x_344:
[----:B------:R-:W-:Y:S01]  /*172c0*/  BSSY B1, `(.L_x_395) ;  /* 0x0000006000017945 */ /* 0x000fe20003800000 */
[----:B------:R-:W-:-:S07]  /*172d0*/  MOV R15, 0xffffffff ;  /* 0xffffffff000f7802 */ /* 0x000fce0000000f00 */
[----:B------:R-:W-:Y:S05]  /*172e0*/  WARPSYNC.COLLECTIVE R15, `(.L_x_396) ;  /* 0x000000000f0c7348 */ /* 0x000fea0003c00000 */
[----:B------:R-:W-:Y:S02]  /*172f0*/  ELECT P6, UR62, PT ;  /* 0x00000000003e782f */ /* 0x000fe400038c0000 */
[----:B------:R-:W-:Y:S01]  /*17300*/  MOV R14, UR62 ;  /* 0x0000003e000e7c02 */ /* 0x000fe20008000f00 */
[----:B------:R-:W-:Y:S10]  /*17310*/  ENDCOLLECTIVE ;  /* 0x000000000000791b */ /* 0x000ff40003800000 */
.L_x_396:
[----:B------:R-:W-:Y:S05]  /*17320*/  BSYNC B1 ;  /* 0x0000000000017941 */ /* 0x000fea0003800000 */
.L_x_395:
[----:B------:R-:W-:Y:S01]  /*17330*/  PLOP3.LUT P0, PT, P6, PT, PT, 0x80, 0x0 ;  /* 0x000000000000781c */ /* 0x000fe2000370f070 */
[----:B------:R-:W-:-:S12]  /*17340*/  BRA `(.L_x_397) ;  /* 0xffffffe400207947 */ /* 0x000fd8000383ffff */
.L_x_347:
[----:B-1----:R1:W3:Y:S02]  /*17350*/  SYNCS.PHASECHK.TRANS64.TRYWAIT P0, [R12+URZ+0x18], R7 ;  /* 0x000018070c0075a7 */ /* 0x0022e4000800017f */
[----:B---3--:R-:W-:Y:S05]  /*17360*/  @!P0 NANOSLEEP.SYNCS 0x989680 ;  /* 0x009896800000895d */ /* 0x008fea0003900000 */
[----:B------:R-:W3:Y:S02]  /*17370*/  @!P0 SYNCS.PHASECHK.TRANS64 P0, [R12+URZ+0x18], R7 ;  /* 0x000018070c0085a7 */ /* 0x000ee4000800007f */
[----:B---3--:R-:W-:Y:S05]  /*17380*/  @!P0 BRA `(.L_x_347) ;  /* 0xfffffffc00f08947 */ /* 0x008fea000383ffff */
[----:B------:R-:W-:Y:S05]  /*17390*/  BRA `(.L_x_398) ;  /* 0xffffffe4005c7947 */ /* 0x000fea000383ffff */
.L_x_355:
[----:B------:R-:W-:Y:S01]  /*173a0*/  BSSY B0, `(.L_x_399) ;  /* 0x0000006000007945 */ /* 0x000fe20003800000 */
[----:B------:R-:W-:-:S07]  /*173b0*/  MOV R15, 0xffffffff ;  /* 0xffffffff000f7802 */ /* 0x000fce0000000f00 */
[----:B--2---:R-:W-:Y:S05]  /*173c0*/  WARPSYNC.COLLECTIVE R15, `(.L_x_400) ;  /* 0x000000000f0c7348 */ /* 0x004fea0003c00000 */
[----:B------:R-:W-:Y:S02]  /*173d0*/  ELECT P6, UR62, PT ;  /* 0x00000000003e782f */ /* 0x000fe400038c0000 */
[----:B------:R-:W-:Y:S01]  /*173e0*/  MOV R14, UR62 ;  /* 0x0000003e000e7c02 */ /* 0x000fe20008000f00 */
[----:B--2---:R-:W-:Y:S10]  /*173f0*/  ENDCOLLECTIVE ;  /* 0x000000000000791b */ /* 0x004ff40003800000 */
.L_x_400:
[----:B------:R-:W-:Y:S05]  /*17400*/  BSYNC B0 ;  /* 0x0000000000007941 */ /* 0x000fea0003800000 */
.L_x_399:
[----:B------:R-:W-:Y:S01]  /*17410*/  PLOP3.LUT P0, PT, P6, PT, PT, 0x80, 0x0 ;  /* 0x000000000000781c */ /* 0x000fe2000370f070 */
[----:B------:R-:W-:-:S12]  /*17420*/  BRA `(.L_x_401) ;  /* 0xffffffec00d07947 */ /* 0x000fd8000383ffff */
.L_x_357:
[----:B-1----:R1:W3:Y:S02]  /*17430*/  SYNCS.PHASECHK.TRANS64.TRYWAIT P0, [R5+URZ], R2 ;  /* 0x00000002050075a7 */ /* 0x0022e4000800017f */
[----:B---3--:R-:W-:Y:S05]  /*17440*/  @!P0 NANOSLEEP.SYNCS 0x989680 ;  /* 0x009896800000895d */ /* 0x008fea0003900000 */
[----:B------:R-:W3:Y:S02]  /*17450*/  @!P0 SYNCS.PHASECHK.TRANS64 P0, [R5+URZ], R2 ;  /* 0x00000002050085a7 */ /* 0x000ee4000800007f */
[----:B---3--:R-:W-:Y:S05]  /*17460*/  @!P0 BRA `(.L_x_357) ;  /* 0xfffffffc00f08947 */ /* 0x008fea000383ffff */
[----:B------:R-:W-:Y:S05]  /*17470*/  BRA `(.L_x_402) ;  /* 0xffffffec00f47947 */ /* 0x000fea000383ffff */
.L_x_358:
[----:B-1----:R1:W3:Y:S02]  /*17480*/  SYNCS.PHASECHK.TRANS64.TRYWAIT P0, [R7+URZ], R0 ;  /* 0x00000000070075a7 */ /* 0x0022e4000800017f */
[----:B---3--:R-:W-:Y:S05]  /*17490*/  @!P0 NANOSLEEP.SYNCS 0x989680 ;  /* 0x009896800000895d */ /* 0x008fea0003900000 */
[----:B------:R-:W3:Y:S02]  /*174a0*/  @!P0 SYNCS.PHASECHK.TRANS64 P0, [R7+URZ], R0 ;  /* 0x00000000070085a7 */ /* 0x000ee4000800007f */
[----:B---3--:R-:W-:Y:S05]  /*174b0*/  @!P0 BRA `(.L_x_358) ;  /* 0xfffffffc00f08947 */ /* 0x008fea000383ffff */
[----:B------:R-:W-:Y:S05]  /*174c0*/  BRA `(.L_x_403) ;  /* 0xfffffff000047947 */ /* 0x000fea000383ffff */
.L_x_404:
[----:B------:R-:W-:-:S00]  /*174d0*/  BRA `(.L_x_404) ;  /* 0xfffffffc00fc7947 */ /* 0x000fc0000383ffff */
[----:B------:R-:W-:-:S00]  /*174e0*/  NOP ;  /* 0x0000000000007918 */ /* 0x000fc00000000000 */
        /* <DEDUP_REMOVED lines=9> */
.L_x_405:


//--------------------- .nv.global.init           --------------------------
	.section	.nv.global.init,"aw",@progbits
.nv.global.init:
	.type		$str$22,@object
	.size		$str$22,($str$26 - $str$22)
$str$22:
        /*0000*/ 	.byte	0x6b, 0x5f, 0x74, 0x69, 0x6c, 0x65, 0x5f, 0x63, 0x6f, 0x75, 0x6e, 0x74, 0x20, 0x3e, 0x3d, 0x20
        /*0010*/ 	.byte	0x31, 0x00
	.type		$str$26,@object
	.size		$str$26,($str$27 - $str$26)
$str$26:
        /*0012*/ 	.byte	0x28, 0x61, 0x64, 0x64, 0x72, 0x65, 0x73, 0x73, 0x20, 0x26, 0x20, 0x6d, 0x61, 0x73, 0x6b, 0x29
        /*0022*/ 	.byte	0x20, 0x3d, 0x3d, 0x20, 0x30, 0x00
	.type		$str$27,@object
	.size		$str$27,($str$23 - $str$27)
$str$27:
        /*0028*/ 	.byte	0x2f, 0x74, 0x6d, 0x70, 0x2f, 0x63, 0x75, 0x74, 0x6c, 0x61, 0x73, 0x73, 0x5f, 0x73, 0x77, 0x65
        /*0038*/ 	.byte	0x65, 0x70, 0x5f, 0x73, 0x72, 0x63, 0x2f, 0x69, 0x6e, 0x63, 0x6c, 0x75, 0x64, 0x65, 0x2f, 0x63
        /*0048*/ 	.byte	0x75, 0x74, 0x65, 0x2f, 0x70, 0x6f, 0x69, 0x6e, 0x74, 0x65, 0x72, 0x5f, 0x66, 0x6c, 0x61, 0x67
        /*0058*/ 	.byte	0x67, 0x65, 0x64, 0x2e, 0x68, 0x70, 0x70, 0x00
	.type		$str$23,@object
	.size		$str$23,(__unnamed_2 - $str$23)
$str$23:
        /*0060*/ 	.byte	0x2f, 0x74, 0x6d, 0x70, 0x2f, 0x63, 0x75, 0x74, 0x6c, 0x61, 0x73, 0x73, 0x5f, 0x73, 0x77, 0x65
        /*0070*/ 	.byte	0x65, 0x70, 0x5f, 0x73, 0x72, 0x63, 0x2f, 0x69, 0x6e, 0x63, 0x6c, 0x75, 0x64, 0x65, 0x2f, 0x63
        /*0080*/ 	.byte	0x75, 0x74, 0x6c, 0x61, 0x73, 0x73, 0x2f, 0x67, 0x65, 0x6d, 0x6d, 0x2f, 0x63, 0x6f, 0x6c, 0x6c
        /*0090*/ 	.byte	0x65, 0x63, 0x74, 0x69, 0x76, 0x65, 0x2f, 0x73, 0x6d, 0x39, 0x30, 0x5f, 0x6d, 0x6d, 0x61, 0x5f
        /*00a0*/ 	.byte	0x74, 0x6d, 0x61, 0x5f, 0x67, 0x6d, 0x6d, 0x61, 0x5f, 0x73, 0x73, 0x5f, 0x77, 0x61, 0x72, 0x70
        /*00b0*/ 	.byte	0x73, 0x70, 0x65, 0x63, 0x69, 0x61, 0x6c, 0x69, 0x7a, 0x65, 0x64, 0x2e, 0x68, 0x70, 0x70, 0x00
	.type		__unnamed_2,@object
	.size		__unnamed_2,(__unnamed_1 - __unnamed_2)
__unnamed_2:
        /* <DEDUP_REMOVED lines=28> */
        /*0280*/ 	.byte	0x36, 0x3e, 0x3e, 0x3e, 0x3e, 0x3e, 0x5d, 0x00
	.type		__unnamed_1,@object
	.size		__unnamed_1,(.L_0 - __unnamed_1)
__unnamed_1:
        /* <DEDUP_REMOVED lines=182> */
.L_0:


//--------------------- .nv.shared._ZN7cutlass13device_kernelINS_4gemm6kernel13GemmUniversalIN4cute5tupleIJiiiiEEENS1_10collective13CollectiveMmaINS1_34MainloopSm90TmaGmmaWarpSpecializedILi3ENS5_IJNS4_1CILi2EEENSA_ILi1EEESC_EEENS1_35KernelTmaWarpSpecializedCooperativeEEENS5_IJNSA_ILi256EEESG_NSA_ILi64EEEEEENS_6half_tENS5_IJlSC_lEEESJ_SK_NS4_8TiledMMAINS4_8MMA_AtomIJNS4_4SM904GMMA26MMA_64x256x16_F32F16F16_SSILNSO_5MajorE0ELSQ_0ELNSO_7ScaleInE1ELSR_1EEEEEENS4_6LayoutISD_NS5_IJSC_NSA_ILi0EEESV_EEEEENS5_IJNS4_10UnderscoreESY_SY_EEEEENS4_13SM90_TMA_LOADENS4_14ComposedLayoutINS4_7SwizzleILi3ELi4ELi3EEENS4_18smem_ptr_flag_bitsILi16EEENSU_INS5_IJNSA_ILi8EEESH_EEENS5_IJSH_SC_EEEEEEEvNS4_8identityENS4_23SM90_TMA_LOAD_MULTICASTES1B_vS1C_EENS_8epilogue10collective18CollectiveEpilogueINS1F_22Sm90TmaWarpSpecializedILi4ELi2ELi16ELb1ELb0EEEJSI_NS5_IJNSA_ILi128EEENSA_ILi32EEEEEESJ_SK_SJ_SK_NS1F_6fusion15FusionCallbacksIS1J_NS1N_17LinCombPerRowBiasISJ_fSJ_SJ_fLi8ELNS_15FloatRoundStyleE2EEESI_S1M_JEEES11_NS12_INS13_ILi2ELi4ELi3EEES16_NSU_INS5_IJS17_S1L_EEENS5_IJS1L_SC_EEEEEEENS4_17SM75_U32x4_LDSM_NENS4_14SM90_TMA_STOREES1X_NS4_17SM90_U32x4_STSM_NENS4_9Copy_AtomIJS20_SJ_EEEvEEEvvEEEEvNT_6ParamsE --------------------------
	.section	.nv.shared._ZN7cutlass13device_kernelINS_4gemm6kernel13GemmUniversalIN4cute5tupleIJiiiiEEENS1_10collective13CollectiveMmaINS1_34MainloopSm90TmaGmmaWarpSpecializedILi3ENS5_IJNS4_1CILi2EEENSA_ILi1EEESC_EEENS1_35KernelTmaWarpSpecializedCooperativeEEENS5_IJNSA_ILi256EEESG_NSA_ILi64EEEEEENS_6half_tENS5_IJlSC_lEEESJ_SK_NS4_8TiledMMAINS4_8MMA_AtomIJNS4_4SM904GMMA26MMA_64x256x16_F32F16F16_SSILNSO_5MajorE0ELSQ_0ELNSO_7ScaleInE1ELSR_1EEEEEENS4_6LayoutISD_NS5_IJSC_NSA_ILi0EEESV_EEEEENS5_IJNS4_10UnderscoreESY_SY_EEEEENS4_13SM90_TMA_LOADENS4_14ComposedLayoutINS4_7SwizzleILi3ELi4ELi3EEENS4_18smem_ptr_flag_bitsILi16EEENSU_INS5_IJNSA_ILi8EEESH_EEENS5_IJSH_SC_EEEEEEEvNS4_8identityENS4_23SM90_TMA_LOAD_MULTICASTES1B_vS1C_EENS_8epilogue10collective18CollectiveEpilogueINS1F_22Sm90TmaWarpSpecializedILi4ELi2ELi16ELb1ELb0EEEJSI_NS5_IJNSA_ILi128EEENSA_ILi32EEEEEESJ_SK_SJ_SK_NS1F_6fusion15FusionCallbacksIS1J_NS1N_17LinCombPerRowBiasISJ_fSJ_SJ_fLi8ELNS_15FloatRoundStyleE2EEESI_S1M_JEEES11_NS12_INS13_ILi2ELi4ELi3EEES16_NSU_INS5_IJS17_S1L_EEENS5_IJS1L_SC_EEEEEEENS4_17SM75_U32x4_LDSM_NENS4_14SM90_TMA_STOREES1X_NS4_17SM90_U32x4_STSM_NENS4_9Copy_AtomIJS20_SJ_EEEvEEEvvEEEEvNT_6ParamsE,"aw",@nobits
	.sectionflags	@""
	.align	16
	.zero		1024


//--------------------- .nv.shared.reserved.0     --------------------------
	.section	.nv.shared.reserved.0,"aw",@nobits
	.weak		__nv_reservedSMEM_offset_0_alias
	.size		__nv_reservedSMEM_offset_0_alias, 0, 0
	.other		__nv_reservedSMEM_offset_0_alias,@"STO_CUDA_RESERVED_SHARED STV_DEFAULT"
__nv_reservedSMEM_offset_0_alias:
	.zero		0


//--------------------- .nv.global                --------------------------
	.section	.nv.global,"aw",@nobits
.nv.global:
	.type		_ZN39_INTERNAL_5e98e9f3_4_k_cu_d0ca0ed0_27084cute1_E,@object
	.size		_ZN39_INTERNAL_5e98e9f3_4_k_cu_d0ca0ed0_27084cute1_E,(_ZN39_INTERNAL_5e98e9f3_4_k_cu_d0ca0ed0_27084cuda3std3__45__cpo6cbeginE - _ZN39_INTERNAL_5e98e9f3_4_k_cu_d0ca0ed0_27084cute1_E)
_ZN39_INTERNAL_5e98e9f3_4_k_cu_d0ca0ed0_27084cute1_E:
	.zero		1
	.type		_ZN39_INTERNAL_5e98e9f3_4_k_cu_d0ca0ed0_27084cuda3std3__45__cpo6cbeginE,@object
	.size		_ZN39_INTERNAL_5e98e9f3_4_k_cu_d0ca0ed0_27084cuda3std3__45__cpo6cbeginE,(_ZN39_INTERNAL_5e98e9f3_4_k_cu_d0ca0ed0_27084cuda3std3__48in_placeE - _ZN39_INTERNAL_5e98e9f3_4_k_cu_d0ca0ed0_27084cuda3std3__45__cpo6cbeginE)
_ZN39_INTERNAL_5e98e9f3_4_k_cu_d0ca0ed0_27084cuda3std3__45__cpo6cbeginE:
	.zero		1
	.type		_ZN39_INTERNAL_5e98e9f3_4_k_cu_d0ca0ed0_27084cuda3std3__48in_placeE,@object
	.size		_ZN39_INTERNAL_5e98e9f3_4_k_cu_d0ca0ed0_27084cuda3std3__48in_placeE,(_ZN39_INTERNAL_5e98e9f3_4_k_cu_d0ca0ed0_27084cuda3std6ranges3__45__cpo9iter_moveE - _ZN39_INTERNAL_5e98e9f3_4_k_cu_d0ca0ed0_27084cuda3std3__48in_placeE)
_ZN39_INTERNAL_5e98e9f3_4_k_cu_d0ca0ed0_27084cuda3std3__48in_placeE:
	.zero		1
	.type		_ZN39_INTERNAL_5e98e9f3_4_k_cu_d0ca0ed0_27084cuda3std6ranges3__45__cpo9iter_moveE,@object
	.size		_ZN39_INTERNAL_5e98e9f3_4_k_cu_d0ca0ed0_27084cuda3std6ranges3__45__cpo9iter_moveE,(_ZN39_INTERNAL_5e98e9f3_4_k_cu_d0ca0ed0_27084cuda3std3__45__cpo5beginE - _ZN39_INTERNAL_5e98e9f3_4_k_cu_d0ca0ed0_27084cuda3std6ranges3__45__cpo9iter_moveE)
_ZN39_INTERNAL_5e98e9f3_4_k_cu_d0ca0ed0_27084cuda3std6ranges3__45__cpo9iter_moveE:
	.zero		1
	.type		_ZN39_INTERNAL_5e98e9f3_4_k_cu_d0ca0ed0_27084cuda3std3__45__cpo5beginE,@object
	.size		_ZN39_INTERNAL_5e98e9f3_4_k_cu_d0ca0ed0_27084cuda3std3__45__cpo5beginE,(_ZN39_INTERNAL_5e98e9f3_4_k_cu_d0ca0ed0_27084cuda3std3__441_GLOBAL__N__5e98e9f3_4_k_cu_d0ca0ed0_27086ignoreE - _ZN39_INTERNAL_5e98e9f3_4_k_cu_d0ca0ed0_27084cuda3std3__45__cpo5beginE)
_ZN39_INTERNAL_5e98e9f3_4_k_cu_d0ca0ed0_27084cuda3std3__45__cpo5beginE:
	.zero		1
	.type		_ZN39_INTERNAL_5e98e9f3_4_k_cu_d0ca0ed0_27084cuda3std3__441_GLOBAL__N__5e98e9f3_4_k_cu_d0ca0ed0_27086ignoreE,@object
	.size		_ZN39_INTERNAL_5e98e9f3_4_k_cu_d0ca0ed0_27084cuda3std3__441_GLOBAL__N__5e98e9f3_4_k_cu_d0ca0ed0_27086ignoreE,(_ZN39_INTERNAL_5e98e9f3_4_k_cu_d0ca0ed0_27084cute7productE - _ZN39_INTERNAL_5e98e9f3_4_k_cu_d0ca0ed0_27084cuda3std3__441_GLOBAL__N__5e98e9f3_4_k_cu_d0ca0ed0_27086ignoreE)
_ZN39_INTERNAL_5e98e9f3_4_k_cu_d0ca0ed0_27084cuda3std3__441_GLOBAL__N__5e98e9f3_4_k_cu_d0ca0ed0_27086ignoreE:
	.zero		1
	.type		_ZN39_INTERNAL_5e98e9f3_4_k_cu_d0ca0ed0_27084cute7productE,@object
	.size		_ZN39_INTERNAL_5e98e9f3_4_k_cu_d0ca0ed0_27084cute7productE,(_ZN39_INTERNAL_5e98e9f3_4_k_cu_d0ca0ed0_27084cuda3std3__45__cpo3endE - _ZN39_INTERNAL_5e98e9f3_4_k_cu_d0ca0ed0_27084cute7productE)
_ZN39_INTERNAL_5e98e9f3_4_k_cu_d0ca0ed0_27084cute7productE:
	.zero		1
	.type		_ZN39_INTERNAL_5e98e9f3_4_k_cu_d0ca0ed0_27084cuda3std3__45__cpo3endE,@object
	.size		_ZN39_INTERNAL_5e98e9f3_4_k_cu_d0ca0ed0_27084cuda3std3__45__cpo3endE,(_ZN39_INTERNAL_5e98e9f3_4_k_cu_d0ca0ed0_27084cuda3std3__419piecewise_constructE - _ZN39_INTERNAL_5e98e9f3_4_k_cu_d0ca0ed0_27084cuda3std3__45__cpo3endE)
_ZN39_INTERNAL_5e98e9f3_4_k_cu_d0ca0ed0_27084cuda3std3__45__cpo3endE:
	.zero		1
	.type		_ZN39_INTERNAL_5e98e9f3_4_k_cu_d0ca0ed0_27084cuda3std3__419piecewise_constructE,@object
	.size		_ZN39_INTERNAL_5e98e9f3_4_k_cu_d0ca0ed0_27084cuda3std3__419piecewise_constructE,(_ZN39_INTERNAL_5e98e9f3_4_k_cu_d0ca0ed0_27084cuda3std3__45__cpo4cendE - _ZN39_INTERNAL_5e98e9f3_4_k_cu_d0ca0ed0_27084cuda3std3__419piecewise_constructE)
_ZN39_INTERNAL_5e98e9f3_4_k_cu_d0ca0ed0_27084cuda3std3__419piecewise_constructE:
	.zero		1
	.type		_ZN39_INTERNAL_5e98e9f3_4_k_cu_d0ca0ed0_27084cuda3std3__45__cpo4cendE,@object
	.size		_ZN39_INTERNAL_5e98e9f3_4_k_cu_d0ca0ed0_27084cuda3std3__45__cpo4cendE,(_ZN39_INTERNAL_5e98e9f3_4_k_cu_d0ca0ed0_27084cuda3std6ranges3__45__cpo4swapE - _ZN39_INTERNAL_5e98e9f3_4_k_cu_d0ca0ed0_27084cuda3std3__45__cpo4cendE)
_ZN39_INTERNAL_5e98e9f3_4_k_cu_d0ca0ed0_27084cuda3std3__45__cpo4cendE:
	.zero		1
	.type		_ZN39_INTERNAL_5e98e9f3_4_k_cu_d0ca0ed0_27084cuda3std6ranges3__45__cpo4swapE,@object
	.size		_ZN39_INTERNAL_5e98e9f3_4_k_cu_d0ca0ed0_27084cuda3std6ranges3__45__cpo4swapE,(.L_9 - _ZN39_INTERNAL_5e98e9f3_4_k_cu_d0ca0ed0_27084cuda3std6ranges3__45__cpo4swapE)
_ZN39_INTERNAL_5e98e9f3_4_k_cu_d0ca0ed0_27084cuda3std6ranges3__45__cpo4swapE:
	.zero		1
.L_9:


//--------------------- .nv.constant0._ZN7cutlass13device_kernelINS_4gemm6kernel13GemmUniversalIN4cute5tupleIJiiiiEEENS1_10collective13CollectiveMmaINS1_34MainloopSm90TmaGmmaWarpSpecializedILi3ENS5_IJNS4_1CILi2EEENSA_ILi1EEESC_EEENS1_35KernelTmaWarpSpecializedCooperativeEEENS5_IJNSA_ILi256EEESG_NSA_ILi64EEEEEENS_6half_tENS5_IJlSC_lEEESJ_SK_NS4_8TiledMMAINS4_8MMA_AtomIJNS4_4SM904GMMA26MMA_64x256x16_F32F16F16_SSILNSO_5MajorE0ELSQ_0ELNSO_7ScaleInE1ELSR_1EEEEEENS4_6LayoutISD_NS5_IJSC_NSA_ILi0EEESV_EEEEENS5_IJNS4_10UnderscoreESY_SY_EEEEENS4_13SM90_TMA_LOADENS4_14ComposedLayoutINS4_7SwizzleILi3ELi4ELi3EEENS4_18smem_ptr_flag_bitsILi16EEENSU_INS5_IJNSA_ILi8EEESH_EEENS5_IJSH_SC_EEEEEEEvNS4_8identityENS4_23SM90_TMA_LOAD_MULTICASTES1B_vS1C_EENS_8epilogue10collective18CollectiveEpilogueINS1F_22Sm90TmaWarpSpecializedILi4ELi2ELi16ELb1ELb0EEEJSI_NS5_IJNSA_ILi128EEENSA_ILi32EEEEEESJ_SK_SJ_SK_NS1F_6fusion15FusionCallbacksIS1J_NS1N_17LinCombPerRowBiasISJ_fSJ_SJ_fLi8ELNS_15FloatRoundStyleE2EEESI_S1M_JEEES11_NS12_INS13_ILi2ELi4ELi3EEES16_NSU_INS5_IJS17_S1L_EEENS5_IJS1L_SC_EEEEEEENS4_17SM75_U32x4_LDSM_NENS4_14SM90_TMA_STOREES1X_NS4_17SM90_U32x4_STSM_NENS4_9Copy_AtomIJS20_SJ_EEEvEEEvvEEEEvNT_6ParamsE --------------------------
	.section	.nv.constant0._ZN7cutlass13device_kernelINS_4gemm6kernel13GemmUniversalIN4cute5tupleIJiiiiEEENS1_10collective13CollectiveMmaINS1_34MainloopSm90TmaGmmaWarpSpecializedILi3ENS5_IJNS4_1CILi2EEENSA_ILi1EEESC_EEENS1_35KernelTmaWarpSpecializedCooperativeEEENS5_IJNSA_ILi256EEESG_NSA_ILi64EEEEEENS_6half_tENS5_IJlSC_lEEESJ_SK_NS4_8TiledMMAINS4_8MMA_AtomIJNS4_4SM904GMMA26MMA_64x256x16_F32F16F16_SSILNSO_5MajorE0ELSQ_0ELNSO_7ScaleInE1ELSR_1EEEEEENS4_6LayoutISD_NS5_IJSC_NSA_ILi0EEESV_EEEEENS5_IJNS4_10UnderscoreESY_SY_EEEEENS4_13SM90_TMA_LOADENS4_14ComposedLayoutINS4_7SwizzleILi3ELi4ELi3EEENS4_18smem_ptr_flag_bitsILi16EEENSU_INS5_IJNSA_ILi8EEESH_EEENS5_IJSH_SC_EEEEEEEvNS4_8identityENS4_23SM90_TMA_LOAD_MULTICASTES1B_vS1C_EENS_8epilogue10collective18CollectiveEpilogueINS1F_22Sm90TmaWarpSpecializedILi4ELi2ELi16ELb1ELb0EEEJSI_NS5_IJNSA_ILi128EEENSA_ILi32EEEEEESJ_SK_SJ_SK_NS1F_6fusion15FusionCallbacksIS1J_NS1N_17LinCombPerRowBiasISJ_fSJ_SJ_fLi8ELNS_15FloatRoundStyleE2EEESI_S1M_JEEES11_NS12_INS13_ILi2ELi4ELi3EEES16_NSU_INS5_IJS17_S1L_EEENS5_IJS1L_SC_EEEEEEENS4_17SM75_U32x4_LDSM_NENS4_14SM90_TMA_STOREES1X_NS4_17SM90_U32x4_STSM_NENS4_9Copy_AtomIJS20_SJ_EEEvEEEvvEEEEvNT_6ParamsE,"a",@progbits
	.sectionflags	@""
	.align	4
.nv.constant0._ZN7cutlass13device_kernelINS_4gemm6kernel13GemmUniversalIN4cute5tupleIJiiiiEEENS1_10collective13CollectiveMmaINS1_34MainloopSm90TmaGmmaWarpSpecializedILi3ENS5_IJNS4_1CILi2EEENSA_ILi1EEESC_EEENS1_35KernelTmaWarpSpecializedCooperativeEEENS5_IJNSA_ILi256EEESG_NSA_ILi64EEEEEENS_6half_tENS5_IJlSC_lEEESJ_SK_NS4_8TiledMMAINS4_8MMA_AtomIJNS4_4SM904GMMA26MMA_64x256x16_F32F16F16_SSILNSO_5MajorE0ELSQ_0ELNSO_7ScaleInE1ELSR_1EEEEEENS4_6LayoutISD_NS5_IJSC_NSA_ILi0EEESV_EEEEENS5_IJNS4_10UnderscoreESY_SY_EEEEENS4_13SM90_TMA_LOADENS4_14ComposedLayoutINS4_7SwizzleILi3ELi4ELi3EEENS4_18smem_ptr_flag_bitsILi16EEENSU_INS5_IJNSA_ILi8EEESH_EEENS5_IJSH_SC_EEEEEEEvNS4_8identityENS4_23SM90_TMA_LOAD_MULTICASTES1B_vS1C_EENS_8epilogue10collective18CollectiveEpilogueINS1F_22Sm90TmaWarpSpecializedILi4ELi2ELi16ELb1ELb0EEEJSI_NS5_IJNSA_ILi128EEENSA_ILi32EEEEEESJ_SK_SJ_SK_NS1F_6fusion15FusionCallbacksIS1J_NS1N_17LinCombPerRowBiasISJ_fSJ_SJ_fLi8ELNS_15FloatRoundStyleE2EEESI_S1M_JEEES11_NS12_INS13_ILi2ELi4ELi3EEES16_NSU_INS5_IJS17_S1L_EEENS5_IJS1L_SC_EEEEEEENS4_17SM75_U32x4_LDSM_NENS4_14SM90_TMA_STOREES1X_NS4_17SM90_U32x4_STSM_NENS4_9Copy_AtomIJS20_SJ_EEEvEEEvvEEEEvNT_6ParamsE:
	.zero		2432


//--------------------- SYMBOLS --------------------------

	.type		.nv.reservedSmem.offset0,@object
	.size		.nv.reservedSmem.offset0,0x4
	.type		__assertfail,@function
